def matmul_kernel(
    a_ptr,
    b_ptr,
    c_ptr,
    M,
    N,
    K,
    stride_am,
    stride_ak,
    stride_bk,
    stride_bn,
    stride_cm,
    stride_cn,
    BLOCK_M: tl.constexpr,
    BLOCK_N: tl.constexpr,
    BLOCK_K: tl.constexpr,
    GROUP_M: tl.constexpr,
):
    pid = tl.program_id(axis=0)
    num_pid_m = tl.cdiv(M, BLOCK_M)
    num_pid_n = tl.cdiv(N, BLOCK_N)
    num_pid_in_group = GROUP_M * num_pid_n
    group_id = pid // num_pid_in_group
    first_pid_m = group_id * GROUP_M
    group_size_m = min(num_pid_m - first_pid_m, GROUP_M)
    pid_m = first_pid_m + ((pid % num_pid_in_group) % group_size_m)
    pid_n = (pid % num_pid_in_group) // group_size_m

    offs_am = (pid_m * BLOCK_M + tl.arange(0, BLOCK_M)) % M
    offs_bn = (pid_n * BLOCK_N + tl.arange(0, BLOCK_N)) % N
    offs_k = tl.arange(0, BLOCK_K)
    a_ptrs = a_ptr + offs_am[:, None] * stride_am + offs_k[None, :] * stride_ak
    b_ptrs = b_ptr + offs_k[:, None] * stride_bk + offs_bn[None, :] * stride_bn

    acc = tl.zeros((BLOCK_M, BLOCK_N), dtype=tl.float32)
    for kk in range(0, tl.cdiv(K, BLOCK_K)):
        a = tl.load(a_ptrs, mask=offs_k[None, :] < K - kk * BLOCK_K, other=0.0)
        b = tl.load(b_ptrs, mask=offs_k[:, None] < K - kk * BLOCK_K, other=0.0)
        acc = tl.dot(a, b, acc)
        a_ptrs += BLOCK_K * stride_ak
        b_ptrs += BLOCK_K * stride_bk

    c = acc.to(c_ptr.dtype.element_ty)
    offs_cm = pid_m * BLOCK_M + tl.arange(0, BLOCK_M)
    offs_cn = pid_n * BLOCK_N + tl.arange(0, BLOCK_N)
    c_ptrs = c_ptr + offs_cm[:, None] * stride_cm + offs_cn[None, :] * stride_cn
    mask = (offs_cm[:, None] < M) & (offs_cn[None, :] < N)
    tl.store(c_ptrs, c, mask=mask)

# config = {"BLOCK_K": 128, "BLOCK_M": 256, "BLOCK_N": 512, "GROUP_M": 4, "arch": "sm_90", "dtype": "fp32", "num_ctas": 1, "num_stages": 3, "num_warps": 4}
# arch = sm_90


// ===== COMPILED SASS (sm_90a) =====

	.target	sm_90a

	.elftype	@"ET_EXEC"


//--------------------- .note.nv.tkinfo           --------------------------
	.section	.note.nv.tkinfo,"",@"SHT_NOTE"
	.sectionflags	@"SHF_NOTE_NV_TKINFO"
	.tkinfo
        /*0018*/ 	.word	0x00000002
        /*0030*/ 	.string	""
        /*0030*/ 	.string	"ptxas"
        /*0030*/ 	.string	"Cuda compilation tools, release 13.0, V13.0.88"
        /*0030*/ 	.string	"Build cuda_13.0.r13.0/compiler.36424714_0"
        /*0030*/ 	.string	"-v  -suppress-debug-info  -lineinfo  -arch sm_90a "



//--------------------- .note.nv.cuinfo           --------------------------
	.section	.note.nv.cuinfo,"",@"SHT_NOTE"
	.sectionflags	@"SHF_NOTE_NV_CUINFO"
        /*0018*/ 	.short	0x0002
        /*001a*/ 	.short	0x005a
        /*001c*/ 	.short	0x0082
	.zero		2


//--------------------- .nv.info                  --------------------------
	.section	.nv.info,"",@"SHT_CUDA_INFO"
	.align	4


	//----- nvinfo : EIATTR_REGCOUNT
	.align		4
        /*0000*/ 	.byte	0x04, 0x2f
        /*0002*/ 	.short	(.L_1 - .L_0)
	.align		4
.L_0:
        /*0004*/ 	.word	index@(matmul_kernel)
        /*0008*/ 	.word	0x000000ff


	//----- nvinfo : EIATTR_FRAME_SIZE
	.align		4
.L_1:
        /*000c*/ 	.byte	0x04, 0x11
        /*000e*/ 	.short	(.L_3 - .L_2)
	.align		4
.L_2:
        /*0010*/ 	.word	index@(matmul_kernel)
        /*0014*/ 	.word	0x00004520


	//----- nvinfo : EIATTR_MIN_STACK_SIZE
	.align		4
.L_3:
        /*0018*/ 	.byte	0x04, 0x12
        /*001a*/ 	.short	(.L_5 - .L_4)
	.align		4
.L_4:
        /*001c*/ 	.word	index@(matmul_kernel)
        /*0020*/ 	.word	0x00004520
.L_5:


//--------------------- .nv.compat                --------------------------
	.section	.nv.compat,"",@"SHT_CUDA_COMPAT_INFO"
	.align	4
        /*0000*/ 	.byte	0x02, 0x09, 0x01, 0x00, 0x02, 0x02, 0x04, 0x00, 0x02, 0x05, 0x05, 0x00, 0x03, 0x07, 0x01, 0x01
        /*0010*/ 	.byte	0x02, 0x03, 0x00, 0x00, 0x02, 0x06, 0x01, 0x00, 0x04, 0x0b, 0x08, 0x00, 0x00, 0x00, 0x00, 0x00
        /*0020*/ 	.byte	0x00, 0x00, 0x00, 0x00


//--------------------- .nv.info.matmul_kernel    --------------------------
	.section	.nv.info.matmul_kernel,"",@"SHT_CUDA_INFO"
	.sectionflags	@""
	.align	4


	//----- nvinfo : EIATTR_CUDA_API_VERSION
	.align		4
        /*0000*/ 	.byte	0x04, 0x37
        /*0002*/ 	.short	(.L_7 - .L_6)
.L_6:
        /*0004*/ 	.word	0x00000082


	//----- nvinfo : EIATTR_KPARAM_INFO
	.align		4
.L_7:
        /*0008*/ 	.byte	0x04, 0x17
        /*000a*/ 	.short	(.L_9 - .L_8)
.L_8:
        /*000c*/ 	.word	0x00000000
        /*0010*/ 	.short	0x000d
        /*0012*/ 	.short	0x0048
        /*0014*/ 	.byte	0x00, 0xf4, 0x21, 0x00


	//----- nvinfo : EIATTR_KPARAM_INFO
	.align		4
.L_9:
        /*0018*/ 	.byte	0x04, 0x17
        /*001a*/ 	.short	(.L_11 - .L_10)
.L_10:
        /*001c*/ 	.word	0x00000000
        /*0020*/ 	.short	0x000c
        /*0022*/ 	.short	0x0040
        /*0024*/ 	.byte	0x00, 0xf4, 0x21, 0x00


	//----- nvinfo : EIATTR_KPARAM_INFO
	.align		4
.L_11:
        /*0028*/ 	.byte	0x04, 0x17
        /*002a*/ 	.short	(.L_13 - .L_12)
.L_12:
        /*002c*/ 	.word	0x00000000
        /*0030*/ 	.short	0x000b
        /*0032*/ 	.short	0x0038
        /*0034*/ 	.byte	0x00, 0xf0, 0x11, 0x00


	//----- nvinfo : EIATTR_KPARAM_INFO
	.align		4
.L_13:
        /*0038*/ 	.byte	0x04, 0x17
        /*003a*/ 	.short	(.L_15 - .L_14)
.L_14:
        /*003c*/ 	.word	0x00000000
        /*0040*/ 	.short	0x000a
        /*0042*/ 	.short	0x0034
        /*0044*/ 	.byte	0x00, 0xf0, 0x11, 0x00


	//----- nvinfo : EIATTR_KPARAM_INFO
	.align		4
.L_15:
        /*0048*/ 	.byte	0x04, 0x17
        /*004a*/ 	.short	(.L_17 - .L_16)
.L_16:
        /*004c*/ 	.word	0x00000000
        /*0050*/ 	.short	0x0009
        /*0052*/ 	.short	0x0030
        /*0054*/ 	.byte	0x00, 0xf0, 0x11, 0x00


	//----- nvinfo : EIATTR_KPARAM_INFO
	.align		4
.L_17:
        /*0058*/ 	.byte	0x04, 0x17
        /*005a*/ 	.short	(.L_19 - .L_18)
.L_18:
        /*005c*/ 	.word	0x00000000
        /*0060*/ 	.short	0x0008
        /*0062*/ 	.short	0x002c
        /*0064*/ 	.byte	0x00, 0xf0, 0x11, 0x00


	//----- nvinfo : EIATTR_KPARAM_INFO
	.align		4
.L_19:
        /*0068*/ 	.byte	0x04, 0x17
        /*006a*/ 	.short	(.L_21 - .L_20)
.L_20:
        /*006c*/ 	.word	0x00000000
        /*0070*/ 	.short	0x0007
        /*0072*/ 	.short	0x0028
        /*0074*/ 	.byte	0x00, 0xf0, 0x11, 0x00


	//----- nvinfo : EIATTR_KPARAM_INFO
	.align		4
.L_21:
        /*0078*/ 	.byte	0x04, 0x17
        /*007a*/ 	.short	(.L_23 - .L_22)
.L_22:
        /*007c*/ 	.word	0x00000000
        /*0080*/ 	.short	0x0006
        /*0082*/ 	.short	0x0024
        /*0084*/ 	.byte	0x00, 0xf0, 0x11, 0x00


	//----- nvinfo : EIATTR_KPARAM_INFO
	.align		4
.L_23:
        /*0088*/ 	.byte	0x04, 0x17
        /*008a*/ 	.short	(.L_25 - .L_24)
.L_24:
        /*008c*/ 	.word	0x00000000
        /*0090*/ 	.short	0x0005
        /*0092*/ 	.short	0x0020
        /*0094*/ 	.byte	0x00, 0xf0, 0x11, 0x00


	//----- nvinfo : EIATTR_KPARAM_INFO
	.align		4
.L_25:
        /*0098*/ 	.byte	0x04, 0x17
        /*009a*/ 	.short	(.L_27 - .L_26)
.L_26:
        /*009c*/ 	.word	0x00000000
        /*00a0*/ 	.short	0x0004
        /*00a2*/ 	.short	0x001c
        /*00a4*/ 	.byte	0x00, 0xf0, 0x11, 0x00


	//----- nvinfo : EIATTR_KPARAM_INFO
	.align		4
.L_27:
        /*00a8*/ 	.byte	0x04, 0x17
        /*00aa*/ 	.short	(.L_29 - .L_28)
.L_28:
        /*00ac*/ 	.word	0x00000000
        /*00b0*/ 	.short	0x0003
        /*00b2*/ 	.short	0x0018
        /*00b4*/ 	.byte	0x00, 0xf0, 0x11, 0x00


	//----- nvinfo : EIATTR_KPARAM_INFO
	.align		4
.L_29:
        /*00b8*/ 	.byte	0x04, 0x17
        /*00ba*/ 	.short	(.L_31 - .L_30)
.L_30:
        /*00bc*/ 	.word	0x00000000
        /*00c0*/ 	.short	0x0002
        /*00c2*/ 	.short	0x0010
        /*00c4*/ 	.byte	0x00, 0xf4, 0x21, 0x00


	//----- nvinfo : EIATTR_KPARAM_INFO
	.align		4
.L_31:
        /*00c8*/ 	.byte	0x04, 0x17
        /*00ca*/ 	.short	(.L_33 - .L_32)
.L_32:
        /*00cc*/ 	.word	0x00000000
        /*00d0*/ 	.short	0x0001
        /*00d2*/ 	.short	0x0008
        /*00d4*/ 	.byte	0x00, 0xf4, 0x21, 0x00


	//----- nvinfo : EIATTR_KPARAM_INFO
	.align		4
.L_33:
        /*00d8*/ 	.byte	0x04, 0x17
        /*00da*/ 	.short	(.L_35 - .L_34)
.L_34:
        /*00dc*/ 	.word	0x00000000
        /*00e0*/ 	.short	0x0000
        /*00e2*/ 	.short	0x0000
        /*00e4*/ 	.byte	0x00, 0xf4, 0x21, 0x00


	//----- nvinfo : EIATTR_SPARSE_MMA_MASK
	.align		4
.L_35:
        /*00e8*/ 	.byte	0x03, 0x50
        /*00ea*/ 	.short	0x0000


	//----- nvinfo : EIATTR_MAXREG_COUNT
	.align		4
        /*00ec*/ 	.byte	0x03, 0x1b
        /*00ee*/ 	.short	0x00ff


	//----- nvinfo : EIATTR_NUM_BARRIERS
	.align		4
        /*00f0*/ 	.byte	0x02, 0x4c
        /*00f2*/ 	.byte	0x01
	.zero		1


	//----- nvinfo : EIATTR_ANNOTATIONS
	.align		4
        /*00f4*/ 	.byte	0x04, 0x55
        /*00f6*/ 	.short	(.L_37 - .L_36)


	//   ....[0]....
.L_36:
        /*00f8*/ 	.word	0x00000001
        /*00fc*/ 	.byte	0xa0, 0x06, 0x00, 0x00, 0x01, 0x00, 0x00, 0x00, 0x60, 0x07, 0x00, 0x00, 0x01, 0x00, 0x00, 0x00
        /* <DEDUP_REMOVED lines=3703> */
        /*e87c*/ 	.byte	0x40, 0xff, 0x04, 0x00


	//----- nvinfo : EIATTR_MERCURY_ISA_VERSION
	.align		4
.L_37:
        /*e880*/ 	.byte	0x03, 0x5f
        /*e882*/ 	.short	0x0101


	//----- nvinfo : EIATTR_EXIT_INSTR_OFFSETS
	.align		4
        /*e884*/ 	.byte	0x04, 0x1c
        /*e886*/ 	.short	(.L_39 - .L_38)


	//   ....[0]....
.L_38:
        /*e888*/ 	.word	0x000a4f40


	//   ....[1]....
        /*e88c*/ 	.word	0x000a4f60


	//----- nvinfo : EIATTR_REQNTID
	.align		4
.L_39:
        /*e890*/ 	.byte	0x04, 0x10
        /*e892*/ 	.short	(.L_41 - .L_40)
.L_40:
        /*e894*/ 	.word	0x00000080
        /*e898*/ 	.word	0x00000001
        /*e89c*/ 	.word	0x00000001


	//----- nvinfo : EIATTR_CBANK_PARAM_SIZE
	.align		4
.L_41:
        /*e8a0*/ 	.byte	0x03, 0x19
        /*e8a2*/ 	.short	0x0050


	//----- nvinfo : EIATTR_PARAM_CBANK
	.align		4
        /*e8a4*/ 	.byte	0x04, 0x0a
        /*e8a6*/ 	.short	(.L_43 - .L_42)
	.align		4
.L_42:
        /*e8a8*/ 	.word	index@(.nv.constant0.matmul_kernel)
        /*e8ac*/ 	.short	0x0210
        /*e8ae*/ 	.short	0x0050


	//----- nvinfo : EIATTR_SW_WAR
	.align		4
.L_43:
        /*e8b0*/ 	.byte	0x04, 0x36
        /*e8b2*/ 	.short	(.L_45 - .L_44)
.L_44:
        /*e8b4*/ 	.word	0x00000008
.L_45:


//--------------------- .nv.callgraph             --------------------------
	.section	.nv.callgraph,"",@"SHT_CUDA_CALLGRAPH"
	.align	4
	.sectionentsize	8
	.align		4
        /*0000*/ 	.word	0x00000000
	.align		4
        /*0004*/ 	.word	0xffffffff
	.align		4
        /*0008*/ 	.word	0x00000000
	.align		4
        /*000c*/ 	.word	0xfffffffe
	.align		4
        /*0010*/ 	.word	0x00000000
	.align		4
        /*0014*/ 	.word	0xfffffffd
	.align		4
        /*0018*/ 	.word	0x00000000
	.align		4
        /*001c*/ 	.word	0xfffffffc


//--------------------- .text.matmul_kernel       --------------------------
	.section	.text.matmul_kernel,"ax",@progbits
	.align	128
        .global         matmul_kernel
        .type           matmul_kernel,@function
        .size           matmul_kernel,(.L_x_3 - matmul_kernel)
        .other          matmul_kernel,@"STO_CUDA_ENTRY STV_DEFAULT"
matmul_kernel:
.text.matmul_kernel:
[----:B------:R-:W1:Y:S08]  /*0000*/  LDC R1, c[0x0][0x28] ;  /* 0x00000a00ff017b82 */ /* 0x000e700000000800 */
[----:B------:R-:W2:Y:S01]  /*0010*/  LDC.64 R2, c[0x0][0x228] ;  /* 0x00008a00ff027b82 */ /* 0x000ea20000000a00 */
[----:B------:R-:W3:Y:S01]  /*0020*/  S2R R7, SR_CTAID.X ;  /* 0x0000000000077919 */ /* 0x000ee20000002500 */
[----:B-1----:R-:W-:Y:S01]  /*0030*/  VIADD R1, R1, 0xffffbae0 ;  /* 0xffffbae001017836 */ /* 0x002fe20000000000 */
[----:B------:R-:W1:Y:S01]  /*0040*/  S2R R18, SR_TID.X ;  /* 0x0000000000127919 */ /* 0x000e620000002100 */
[----:B--2---:R-:W-:Y:S01]  /*0050*/  VIADD R0, R3, 0x1ff ;  /* 0x000001ff03007836 */ /* 0x004fe20000000000 */
[----:B------:R-:W-:-:S02]  /*0060*/  IABS R15, R2 ;  /* 0x00000002000f7213 */ /* 0x000fc40000000000 */
[----:B------:R-:W-:Y:S02]  /*0070*/  IABS R3, R3 ;  /* 0x0000000300037213 */ /* 0x000fe40000000000 */
[----:B------:R-:W-:-:S04]  /*0080*/  SHF.R.S32.HI R5, RZ, 0x1f, R0 ;  /* 0x0000001fff057819 */ /* 0x000fc80000011400 */
[----:B------:R-:W-:Y:S02]  /*0090*/  LEA.HI R5, R5, R0, RZ, 0x9 ;  /* 0x0000000005057211 */ /* 0x000fe400078f48ff */
[----:B---3--:R-:W-:Y:S02]  /*00a0*/  IABS R10, R7 ;  /* 0x00000007000a7213 */ /* 0x008fe40000000000 */
[----:B------:R-:W-:Y:S02]  /*00b0*/  SHF.R.S32.HI R5, RZ, 0x9, R5 ;  /* 0x00000009ff057819 */ /* 0x000fe40000011405 */
[----:B-1----:R-:W-:-:S03]  /*00c0*/  LOP3.LUT R14, R18, 0x7f, RZ, 0xc0, !PT ;  /* 0x0000007f120e7812 */ /* 0x002fc600078ec0ff */
[----:B------:R-:W-:-:S05]  /*00d0*/  IMAD.SHL.U32 R6, R5, 0x4, RZ ;  /* 0x0000000405067824 */ /* 0x000fca00078e00ff */
[-C--:B------:R-:W-:Y:S02]  /*00e0*/  IABS R9, R6.reuse ;  /* 0x0000000600097213 */ /* 0x080fe40000000000 */
[----:B------:R-:W-:Y:S02]  /*00f0*/  IABS R12, R6 ;  /* 0x00000006000c7213 */ /* 0x000fe40000000000 */
[----:B------:R-:W1:Y:S08]  /*0100*/  I2F.RP R0, R9 ;  /* 0x0000000900007306 */ /* 0x000e700000209400 */
[----:B-1----:R-:W1:Y:S02]  /*0110*/  MUFU.RCP R0, R0 ;  /* 0x0000000000007308 */ /* 0x002e640000001000 */
[----:B-1----:R-:W-:-:S02]  /*0120*/  IADD3 R4, R0, 0xffffffe, RZ ;  /* 0x0ffffffe00047810 */ /* 0x002fc40007ffe0ff */
[----:B------:R-:W-:-:S04]  /*0130*/  IADD3 R0, RZ, -R12, RZ ;  /* 0x8000000cff007210 */ /* 0x000fc80007ffe0ff */
[----:B------:R1:W2:Y:S02]  /*0140*/  F2I.FTZ.U32.TRUNC.NTZ R5, R4 ;  /* 0x0000000400057305 */ /* 0x0002a4000021f000 */
[----:B-1----:R-:W-:Y:S02]  /*0150*/  IMAD.MOV.U32 R4, RZ, RZ, RZ ;  /* 0x000000ffff047224 */ /* 0x002fe400078e00ff */
[----:B--2---:R-:W-:-:S04]  /*0160*/  IMAD.MOV R8, RZ, RZ, -R5 ;  /* 0x000000ffff087224 */ /* 0x004fc800078e0a05 */
[----:B------:R-:W-:Y:S02]  /*0170*/  IMAD R11, R8, R9, RZ ;  /* 0x00000009080b7224 */ /* 0x000fe400078e02ff */
[----:B------:R-:W-:Y:S02]  /*0180*/  IMAD.MOV.U32 R8, RZ, RZ, R10 ;  /* 0x000000ffff087224 */ /* 0x000fe400078e000a */
[----:B------:R-:W-:-:S06]  /*0190*/  IMAD.HI.U32 R5, R5, R11, R4 ;  /* 0x0000000b05057227 */ /* 0x000fcc00078e0004 */
[----:B------:R-:W-:-:S04]  /*01a0*/  IMAD.HI.U32 R5, R5, R8, RZ ;  /* 0x0000000805057227 */ /* 0x000fc800078e00ff */
[----:B------:R-:W-:-:S05]  /*01b0*/  IMAD R0, R5, R0, R8 ;  /* 0x0000000005007224 */ /* 0x000fca00078e0208 */
[----:B------:R-:W-:-:S13]  /*01c0*/  ISETP.GT.U32.AND P1, PT, R9, R0, PT ;  /* 0x000000000900720c */ /* 0x000fda0003f24070 */
[----:B------:R-:W-:Y:S02]  /*01d0*/  @!P1 IMAD.IADD R0, R0, 0x1, -R9 ;  /* 0x0000000100009824 */ /* 0x000fe400078e0a09 */
[----:B------:R-:W-:Y:S01]  /*01e0*/  @!P1 VIADD R5, R5, 0x1 ;  /* 0x0000000105059836 */ /* 0x000fe20000000000 */
[----:B------:R-:W-:Y:S02]  /*01f0*/  ISETP.NE.AND P1, PT, R6, RZ, PT ;  /* 0x000000ff0600720c */ /* 0x000fe40003f25270 */
[----:B------:R-:W-:Y:S02]  /*0200*/  ISETP.GE.U32.AND P0, PT, R0, R9, PT ;  /* 0x000000090000720c */ /* 0x000fe40003f06070 */
[----:B------:R-:W-:-:S04]  /*0210*/  LOP3.LUT R0, R7, R6, RZ, 0x3c, !PT ;  /* 0x0000000607007212 */ /* 0x000fc800078e3cff */
[----:B------:R-:W-:Y:S01]  /*0220*/  ISETP.GE.AND P2, PT, R0, RZ, PT ;  /* 0x000000ff0000720c */ /* 0x000fe20003f46270 */
[----:B------:R-:W-:-:S06]  /*0230*/  VIADD R0, R2, 0xff ;  /* 0x000000ff02007836 */ /* 0x000fcc0000000000 */
[----:B------:R-:W-:-:S05]  /*0240*/  @P0 VIADD R5, R5, 0x1 ;  /* 0x0000000105050836 */ /* 0x000fca0000000000 */
[----:B------:R-:W-:Y:S02]  /*0250*/  MOV R4, R5 ;  /* 0x0000000500047202 */ /* 0x000fe40000000f00 */
[----:B------:R-:W-:-:S03]  /*0260*/  SHF.R.S32.HI R5, RZ, 0x1f, R0 ;  /* 0x0000001fff057819 */ /* 0x000fc60000011400 */
[----:B------:R-:W-:Y:S01]  /*0270*/  @!P2 IMAD.MOV R4, RZ, RZ, -R4 ;  /* 0x000000ffff04a224 */ /* 0x000fe200078e0a04 */
[----:B------:R-:W-:Y:S02]  /*0280*/  @!P1 LOP3.LUT R4, RZ, R6, RZ, 0x33, !PT ;  /* 0x00000006ff049212 */ /* 0x000fe400078e33ff */
[----:B------:R-:W-:-:S03]  /*0290*/  LEA.HI R5, R5, R0, RZ, 0x8 ;  /* 0x0000000005057211 */ /* 0x000fc600078f40ff */
[----:B------:R-:W-:Y:S02]  /*02a0*/  IMAD.SHL.U32 R8, R4, 0x4, RZ ;  /* 0x0000000404087824 */ /* 0x000fe400078e00ff */
[----:B------:R-:W-:-:S03]  /*02b0*/  IMAD.MOV R4, RZ, RZ, -R4 ;  /* 0x000000ffff047224 */ /* 0x000fc600078e0a04 */
[----:B------:R-:W-:Y:S01]  /*02c0*/  LEA.HI.SX32 R5, R5, -R8, 0x18 ;  /* 0x8000000805057211 */ /* 0x000fe200078fc2ff */
[----:B------:R-:W-:-:S03]  /*02d0*/  IMAD R13, R6, R4, R7 ;  /* 0x00000004060d7224 */ /* 0x000fc600078e0207 */
[----:B------:R-:W-:-:S04]  /*02e0*/  VIMNMX R10, R5, 0x4, PT ;  /* 0x00000004050a7848 */ /* 0x000fc80003fe0100 */
[-C--:B------:R-:W-:Y:S02]  /*02f0*/  IABS R9, R10.reuse ;  /* 0x0000000a00097213 */ /* 0x080fe40000000000 */
[----:B------:R-:W-:Y:S02]  /*0300*/  IABS R6, R10 ;  /* 0x0000000a00067213 */ /* 0x000fe40000000000 */
[----:B------:R-:W1:Y:S08]  /*0310*/  I2F.RP R0, R9 ;  /* 0x0000000900007306 */ /* 0x000e700000209400 */
[----:B-1----:R-:W1:Y:S02]  /*0320*/  MUFU.RCP R0, R0 ;  /* 0x0000000000007308 */ /* 0x002e640000001000 */
[----:B-1----:R-:W-:Y:S01]  /*0330*/  IADD3 R5, R0, 0xffffffe, RZ ;  /* 0x0ffffffe00057810 */ /* 0x002fe20007ffe0ff */
[----:B------:R-:W-:-:S05]  /*0340*/  IMAD.MOV R0, RZ, RZ, -R6 ;  /* 0x000000ffff007224 */ /* 0x000fca00078e0a06 */
[----:B------:R-:W1:Y:S02]  /*0350*/  F2I.FTZ.U32.TRUNC.NTZ R5, R5 ;  /* 0x0000000500057305 */ /* 0x000e64000021f000 */
[----:B-1----:R-:W-:-:S04]  /*0360*/  IMAD.MOV R11, RZ, RZ, -R5 ;  /* 0x000000ffff0b7224 */ /* 0x002fc800078e0a05 */
[----:B------:R-:W-:Y:S01]  /*0370*/  IMAD.MOV.U32 R4, RZ, RZ, R11 ;  /* 0x000000ffff047224 */ /* 0x000fe200078e000b */
[----:B------:R-:W-:-:S03]  /*0380*/  IABS R11, R13 ;  /* 0x0000000d000b7213 */ /* 0x000fc60000000000 */
[----:B------:R-:W-:Y:S01]  /*0390*/  IMAD R7, R4, R9, RZ ;  /* 0x0000000904077224 */ /* 0x000fe200078e02ff */
[----:B------:R-:W-:-:S05]  /*03a0*/  MOV R4, RZ ;  /* 0x000000ff00047202 */ /* 0x000fca0000000f00 */
[----:B------:R-:W-:Y:S02]  /*03b0*/  IMAD.HI.U32 R4, R5, R7, R4 ;  /* 0x0000000705047227 */ /* 0x000fe400078e0004 */
[----:B------:R-:W1:Y:S04]  /*03c0*/  I2F.RP R5, R15 ;  /* 0x0000000f00057306 */ /* 0x000e680000209400 */
[----:B------:R-:W-:-:S04]  /*03d0*/  IMAD.HI.U32 R4, R4, R11, RZ ;  /* 0x0000000b04047227 */ /* 0x000fc800078e00ff */
[----:B------:R-:W-:Y:S02]  /*03e0*/  IMAD R0, R4, R0, R11 ;  /* 0x0000000004007224 */ /* 0x000fe400078e020b */
[----:B------:R-:W2:Y:S03]  /*03f0*/  S2R R11, SR_CgaCtaId ;  /* 0x00000000000b7919 */ /* 0x000ea60000008800 */
[----:B------:R-:W-:Y:S01]  /*0400*/  ISETP.GT.U32.AND P1, PT, R9, R0, PT ;  /* 0x000000000900720c */ /* 0x000fe20003f24070 */
[----:B-1----:R-:W1:-:S12]  /*0410*/  MUFU.RCP R5, R5 ;  /* 0x0000000500057308 */ /* 0x002e580000001000 */
[----:B------:R-:W-:Y:S02]  /*0420*/  @!P1 IMAD.IADD R0, R0, 0x1, -R9 ;  /* 0x0000000100009824 */ /* 0x000fe400078e0a09 */
[----:B------:R-:W-:Y:S01]  /*0430*/  @!P1 VIADD R4, R4, 0x1 ;  /* 0x0000000104049836 */ /* 0x000fe20000000000 */
[----:B------:R-:W-:Y:S02]  /*0440*/  ISETP.NE.AND P1, PT, R10, RZ, PT ;  /* 0x000000ff0a00720c */ /* 0x000fe40003f25270 */
[----:B------:R-:W-:Y:S01]  /*0450*/  ISETP.GE.U32.AND P0, PT, R0, R9, PT ;  /* 0x000000090000720c */ /* 0x000fe20003f06070 */
[----:B-1----:R-:W-:Y:S01]  /*0460*/  VIADD R5, R5, 0xffffffe ;  /* 0x0ffffffe05057836 */ /* 0x002fe20000000000 */
[----:B------:R-:W-:-:S04]  /*0470*/  LOP3.LUT R0, R13, R10, RZ, 0x3c, !PT ;  /* 0x0000000a0d007212 */ /* 0x000fc800078e3cff */
[----:B------:R-:W-:Y:S01]  /*0480*/  ISETP.GE.AND P2, PT, R0, RZ, PT ;  /* 0x000000ff0000720c */ /* 0x000fe20003f46270 */
[----:B------:R-:W1:Y:S01]  /*0490*/  F2I.FTZ.U32.TRUNC.NTZ R5, R5 ;  /* 0x0000000500057305 */ /* 0x000e62000021f000 */
[----:B------:R-:W-:-:S05]  /*04a0*/  MOV R0, R3 ;  /* 0x0000000300007202 */ /* 0x000fca0000000f00 */
[----:B------:R-:W-:Y:S02]  /*04b0*/  @P0 VIADD R4, R4, 0x1 ;  /* 0x0000000104040836 */ /* 0x000fe40000000000 */
[----:B------:R-:W3:Y:S02]  /*04c0*/  I2F.RP R6, R0 ;  /* 0x0000000000067306 */ /* 0x000ee40000209400 */
[----:B------:R-:W-:-:S05]  /*04d0*/  IMAD.MOV.U32 R16, RZ, RZ, R4 ;  /* 0x000000ffff107224 */ /* 0x000fca00078e0004 */
[----:B------:R-:W-:Y:S01]  /*04e0*/  @!P2 IADD3 R16, -R16, RZ, RZ ;  /* 0x000000ff1010a210 */ /* 0x000fe20007ffe1ff */
[----:B-1----:R-:W-:Y:S01]  /*04f0*/  IMAD.MOV R4, RZ, RZ, -R5 ;  /* 0x000000ffff047224 */ /* 0x002fe200078e0a05 */
[----:B------:R-:W-:-:S05]  /*0500*/  @!P1 LOP3.LUT R16, RZ, R10, RZ, 0x33, !PT ;  /* 0x0000000aff109212 */ /* 0x000fca00078e33ff */
[----:B------:R-:W-:Y:S01]  /*0510*/  IMAD.MOV R3, RZ, RZ, -R16 ;  /* 0x000000ffff037224 */ /* 0x000fe200078e0a10 */
[----:B---3--:R-:W1:Y:S03]  /*0520*/  MUFU.RCP R6, R6 ;  /* 0x0000000600067308 */ /* 0x008e660000001000 */
[----:B------:R-:W-:Y:S01]  /*0530*/  IMAD R3, R10, R3, R13 ;  /* 0x000000030a037224 */ /* 0x000fe200078e020d */
[C---:B------:R-:W-:Y:S02]  /*0540*/  SHF.L.U32 R10, R18.reuse, 0x2, RZ ;  /* 0x00000002120a7819 */ /* 0x040fe400000006ff */
[----:B------:R-:W-:Y:S01]  /*0550*/  LOP3.LUT R13, R18, 0x60, RZ, 0xc0, !PT ;  /* 0x00000060120d7812 */ /* 0x000fe200078ec0ff */
[----:B------:R-:W-:Y:S01]  /*0560*/  IMAD.IADD R3, R8, 0x1, R3 ;  /* 0x0000000108037824 */ /* 0x000fe200078e0203 */
[----:B------:R-:W-:Y:S02]  /*0570*/  LOP3.LUT R10, R10, 0x7c, RZ, 0xc0, !PT ;  /* 0x0000007c0a0a7812 */ /* 0x000fe400078ec0ff */
[----:B------:R-:W-:-:S02]  /*0580*/  MOV R8, 0x400 ;  /* 0x0000040000087802 */ /* 0x000fc40000000f00 */
[----:B------:R-:W-:Y:S01]  /*0590*/  LEA R7, R3, R14, 0x8 ;  /* 0x0000000e03077211 */ /* 0x000fe200078e40ff */
[----:B------:R-:W-:Y:S01]  /*05a0*/  IMAD R3, R4, R15, RZ ;  /* 0x0000000f04037224 */ /* 0x000fe200078e02ff */
[----:B--2---:R-:W-:Y:S01]  /*05b0*/  LEA R17, R11, R8, 0x18 ;  /* 0x000000080b117211 */ /* 0x004fe200078ec0ff */
[----:B------:R-:W-:Y:S01]  /*05c0*/  IMAD.MOV.U32 R4, RZ, RZ, RZ ;  /* 0x000000ffff047224 */ /* 0x000fe200078e00ff */
[----:B------:R-:W-:Y:S01]  /*05d0*/  IABS R12, R7 ;  /* 0x00000007000c7213 */ /* 0x000fe20000000000 */
[C---:B------:R-:W-:Y:S01]  /*05e0*/  VIADD R9, R7.reuse, 0x80 ;  /* 0x0000008007097836 */ /* 0x040fe20000000000 */
[----:B------:R-:W-:Y:S01]  /*05f0*/  ISETP.GE.AND P5, PT, R7, RZ, PT ;  /* 0x000000ff0700720c */ /* 0x000fe20003fa6270 */
[----:B------:R-:W-:-:S03]  /*0600*/  IMAD.HI.U32 R4, R5, R3, R4 ;  /* 0x0000000305047227 */ /* 0x000fc600078e0004 */
[----:B------:R-:W-:Y:S01]  /*0610*/  IABS R14, R9 ;  /* 0x00000009000e7213 */ /* 0x000fe20000000000 */
[----:B-1----:R-:W-:Y:S01]  /*0620*/  VIADD R6, R6, 0xffffffe ;  /* 0x0ffffffe06067836 */ /* 0x002fe20000000000 */
[----:B------:R-:W-:Y:S01]  /*0630*/  ISETP.GE.AND P6, PT, R9, RZ, PT ;  /* 0x000000ff0900720c */ /* 0x000fe20003fc6270 */
[C---:B------:R-:W-:Y:S02]  /*0640*/  IMAD.HI.U32 R3, R4.reuse, R12, RZ ;  /* 0x0000000c04037227 */ /* 0x040fe400078e00ff */
[----:B------:R-:W1:Y:S02]  /*0650*/  F2I.FTZ.U32.TRUNC.NTZ R5, R6 ;  /* 0x0000000600057305 */ /* 0x000e64000021f000 */
[----:B------:R-:W-:-:S04]  /*0660*/  IMAD.HI.U32 R4, R4, R14, RZ ;  /* 0x0000000e04047227 */ /* 0x000fc800078e00ff */
[----:B------:R-:W-:Y:S02]  /*0670*/  IMAD R13, R13, 0x400, R10 ;  /* 0x000004000d0d7824 */ /* 0x000fe400078e020a */
[----:B------:R-:W-:Y:S02]  /*0680*/  IMAD.MOV R10, RZ, RZ, -R4 ;  /* 0x000000ffff0a7224 */ /* 0x000fe400078e0a04 */
[----:B------:R-:W-:Y:S01]  /*0690*/  IMAD.MOV R3, RZ, RZ, -R3 ;  /* 0x000000ffff037224 */ /* 0x000fe200078e0a03 */
[----:B------:R2:W-:Y:S01]  /*06a0*/  STL [R1+0x2dc0], R13 ;  /* 0x002dc00d01007387 */ /* 0x0005e20000100800 */
[C---:B------:R-:W-:Y:S02]  /*06b0*/  IMAD R10, R15.reuse, R10, R14 ;  /* 0x0000000a0f0a7224 */ /* 0x040fe400078e020e */
[C---:B------:R-:W-:Y:S01]  /*06c0*/  IMAD R8, R15.reuse, R3, R12 ;  /* 0x000000030f087224 */ /* 0x040fe200078e020c */
[C---:B------:R-:W-:Y:S01]  /*06d0*/  SHF.L.U32 R3, R18.reuse, 0x4, RZ ;  /* 0x0000000412037819 */ /* 0x040fe200000006ff */
[----:B------:R-:W-:Y:S01]  /*06e0*/  IMAD.SHL.U32 R4, R18, 0x40, RZ ;  /* 0x0000004012047824 */ /* 0x000fe200078e00ff */
[----:B------:R-:W-:Y:S01]  /*06f0*/  ISETP.GT.U32.AND P1, PT, R15, R10, PT ;  /* 0x0000000a0f00720c */ /* 0x000fe20003f24070 */
[----:B-1----:R-:W-:Y:S01]  /*0700*/  IMAD.MOV R11, RZ, RZ, -R5 ;  /* 0x000000ffff0b7224 */ /* 0x002fe200078e0a05 */
[----:B------:R-:W-:Y:S01]  /*0710*/  LOP3.LUT R3, R3, 0xf0, RZ, 0xc0, !PT ;  /* 0x000000f003037812 */ /* 0x000fe200078ec0ff */
[----:B------:R-:W-:Y:S01]  /*0720*/  IMAD.SHL.U32 R6, R16, 0x200, RZ ;  /* 0x0000020010067824 */ /* 0x000fe200078e00ff */
[----:B------:R-:W-:Y:S01]  /*0730*/  LOP3.LUT R4, R4, 0x400, RZ, 0xc0, !PT ;  /* 0x0000040004047812 */ /* 0x000fe200078ec0ff */
[----:B------:R-:W-:Y:S01]  /*0740*/  IMAD R11, R11, R0, RZ ;  /* 0x000000000b0b7224 */ /* 0x000fe200078e02ff */
[----:B------:R-:W-:Y:S01]  /*0750*/  ISETP.GT.U32.AND P0, PT, R15, R8, PT ;  /* 0x000000080f00720c */ /* 0x000fe20003f04070 */
[----:B------:R1:W-:Y:S01]  /*0760*/  STL [R1+0x1548], R17 ;  /* 0x0015481101007387 */ /* 0x0003e20000100800 */
[----:B--2---:R-:W-:Y:S01]  /*0770*/  IADD3 R13, R4, R17, R3 ;  /* 0x00000011040d7210 */ /* 0x004fe20007ffe003 */
[----:B------:R-:W-:Y:S01]  /*0780*/  IMAD.MOV.U32 R4, RZ, RZ, RZ ;  /* 0x000000ffff047224 */ /* 0x000fe200078e00ff */
[C---:B------:R-:W-:Y:S01]  /*0790*/  IADD3 R12, R6.reuse, 0x1, RZ ;  /* 0x00000001060c7810 */ /* 0x040fe20007ffe0ff */
[C---:B------:R-:W-:Y:S01]  /*07a0*/  VIADD R20, R6.reuse, 0x8 ;  /* 0x0000000806147836 */ /* 0x040fe20000000000 */
[----:B------:R-:W-:Y:S01]  /*07b0*/  IADD3 R16, R6, 0x4, RZ ;  /* 0x0000000406107810 */ /* 0x000fe20007ffe0ff */
[----:B------:R-:W-:Y:S01]  /*07c0*/  IMAD.HI.U32 R3, R5, R11, R4 ;  /* 0x0000000b05037227 */ /* 0x000fe200078e0004 */
[----:B------:R-:W-:Y:S01]  /*07d0*/  IABS R11, R12 ;  /* 0x0000000c000b7213 */ /* 0x000fe20000000000 */
[----:B------:R-:W-:Y:S01]  /*07e0*/  STL [R1+0x10c], R13 ;  /* 0x00010c0d01007387 */ /* 0x000fe20000100800 */
[----:B------:R-:W-:Y:S01]  /*07f0*/  ISETP.GE.AND P4, PT, R12, RZ, PT ;  /* 0x000000ff0c00720c */ /* 0x000fe20003f86270 */
[--C-:B------:R-:W-:Y:S01]  /*0800*/  @!P1 IMAD.IADD R10, R10, 0x1, -R15.reuse ;  /* 0x000000010a0a9824 */ /* 0x100fe200078e0a0f */
[----:B------:R-:W-:Y:S01]  /*0810*/  IABS R19, R16 ;  /* 0x0000001000137213 */ /* 0x000fe20000000000 */
[----:B------:R-:W-:Y:S01]  /*0820*/  @!P0 IMAD.IADD R8, R8, 0x1, -R15 ;  /* 0x0000000108088824 */ /* 0x000fe200078e0a0f */
[----:B------:R2:W-:Y:S01]  /*0830*/  STL [R1+0x2f80], R7 ;  /* 0x002f800701007387 */ /* 0x0005e20000100800 */
[----:B------:R-:W-:Y:S01]  /*0840*/  IMAD.HI.U32 R4, R3, R11, RZ ;  /* 0x0000000b03047227 */ /* 0x000fe200078e00ff */
[----:B------:R-:W-:-:S02]  /*0850*/  ISETP.GT.U32.AND P3, PT, R15, R10, PT ;  /* 0x0000000a0f00720c */ /* 0x000fc40003f64070 */
[----:B------:R-:W-:Y:S01]  /*0860*/  ISETP.GT.U32.AND P1, PT, R15, R8, PT ;  /* 0x000000080f00720c */ /* 0x000fe20003f24070 */
[C---:B------:R-:W-:Y:S01]  /*0870*/  VIADD R5, R6.reuse, 0x2 ;  /* 0x0000000206057836 */ /* 0x040fe20000000000 */
[----:B------:R-:W-:Y:S01]  /*0880*/  STL [R1+0x2dc4], R9 ;  /* 0x002dc40901007387 */ /* 0x000fe20000100800 */
[----:B------:R-:W-:Y:S01]  /*0890*/  IMAD.MOV R4, RZ, RZ, -R4 ;  /* 0x000000ffff047224 */ /* 0x000fe200078e0a04 */
[C---:B------:R-:W-:Y:S01]  /*08a0*/  IADD3 R186, R6.reuse, 0xb8, RZ ;  /* 0x000000b806ba7810 */ /* 0x040fe20007ffe0ff */
[----:B------:R-:W-:Y:S01]  /*08b0*/  VIADD R12, R6, 0x3 ;  /* 0x00000003060c7836 */ /* 0x000fe20000000000 */
[----:B------:R-:W-:Y:S01]  /*08c0*/  IABS R14, R5 ;  /* 0x00000005000e7213 */ /* 0x000fe20000000000 */
[----:B------:R-:W-:Y:S01]  /*08d0*/  IMAD R11, R0, R4, R11 ;  /* 0x00000004000b7224 */ /* 0x000fe200078e020b */
[----:B------:R-:W-:Y:S01]  /*08e0*/  ISETP.GE.AND P0, PT, R5, RZ, PT ;  /* 0x000000ff0500720c */ /* 0x000fe20003f06270 */
[----:B------:R-:W-:Y:S01]  /*08f0*/  VIADD R18, R6, 0x7 ;  /* 0x0000000706127836 */ /* 0x000fe20000000000 */
[----:B-1----:R-:W-:Y:S01]  /*0900*/  IABS R17, R12 ;  /* 0x0000000c00117213 */ /* 0x002fe20000000000 */
[----:B------:R-:W-:Y:S01]  /*0910*/  @!P3 IMAD.IADD R10, R10, 0x1, -R15 ;  /* 0x000000010a0ab824 */ /* 0x000fe200078e0a0f */
[----:B------:R-:W-:Y:S01]  /*0920*/  ISETP.GT.U32.AND P3, PT, R0, R11, PT ;  /* 0x0000000b0000720c */ /* 0x000fe20003f64070 */
[----:B------:R-:W-:Y:S01]  /*0930*/  IMAD.HI.U32 R4, R3, R14, RZ ;  /* 0x0000000e03047227 */ /* 0x000fe200078e00ff */
[----:B------:R-:W-:-:S02]  /*0940*/  @!P1 IADD3 R8, R8, -R15, RZ ;  /* 0x8000000f08089210 */ /* 0x000fc40007ffe0ff */
[----:B------:R-:W-:Y:S01]  /*0950*/  @!P6 IADD3 R10, -R10, RZ, RZ ;  /* 0x000000ff0a0ae210 */ /* 0x000fe20007ffe1ff */
[----:B------:R-:W-:Y:S01]  /*0960*/  IMAD.MOV R15, RZ, RZ, -R4 ;  /* 0x000000ffff0f7224 */ /* 0x000fe200078e0a04 */
[----:B------:R-:W-:Y:S01]  /*0970*/  ISETP.GE.AND P2, PT, R12, RZ, PT ;  /* 0x000000ff0c00720c */ /* 0x000fe20003f46270 */
[----:B------:R-:W-:Y:S01]  /*0980*/  IMAD.HI.U32 R5, R3, R17, RZ ;  /* 0x0000001103057227 */ /* 0x000fe200078e00ff */
[----:B------:R-:W-:Y:S02]  /*0990*/  ISETP.GE.AND P1, PT, R16, RZ, PT ;  /* 0x000000ff1000720c */ /* 0x000fe40003f26270 */
[----:B------:R-:W-:Y:S01]  /*09a0*/  IABS R23, R18 ;  /* 0x0000001200177213 */ /* 0x000fe20000000000 */
[----:B------:R-:W-:Y:S01]  /*09b0*/  IMAD R15, R0, R15, R14 ;  /* 0x0000000f000f7224 */ /* 0x000fe200078e020e */
[----:B------:R-:W-:Y:S01]  /*09c0*/  IABS R182, R186 ;  /* 0x000000ba00b67213 */ /* 0x000fe20000000000 */
[----:B------:R-:W-:Y:S01]  /*09d0*/  @!P3 IMAD.IADD R11, R11, 0x1, -R0 ;  /* 0x000000010b0bb824 */ /* 0x000fe200078e0a00 */
[----:B------:R-:W-:Y:S01]  /*09e0*/  IADD3 R198, R6, 0xc9, RZ ;  /* 0x000000c906c67810 */ /* 0x000fe20007ffe0ff */
[----:B------:R-:W-:Y:S01]  /*09f0*/  IMAD.MOV R5, RZ, RZ, -R5 ;  /* 0x000000ffff057224 */ /* 0x000fe200078e0a05 */
[C---:B------:R-:W-:Y:S01]  /*0a00*/  ISETP.GT.U32.AND P3, PT, R0.reuse, R15, PT ;  /* 0x0000000f0000720c */ /* 0x040fe20003f64070 */
[----:B------:R-:W-:Y:S01]  /*0a10*/  @!P5 IMAD.MOV R8, RZ, RZ, -R8 ;  /* 0x000000ffff08d224 */ /* 0x000fe200078e0a08 */
[C---:B------:R-:W-:Y:S01]  /*0a20*/  ISETP.GT.U32.AND P6, PT, R0.reuse, R11, PT ;  /* 0x0000000b0000720c */ /* 0x040fe20003fc4070 */
[----:B------:R-:W-:Y:S01]  /*0a30*/  IMAD R17, R0, R5, R17 ;  /* 0x0000000500117224 */ /* 0x000fe200078e0211 */
[----:B------:R-:W-:Y:S01]  /*0a40*/  ISETP.NE.AND P5, PT, R2, RZ, PT ;  /* 0x000000ff0200720c */ /* 0x000fe20003fa5270 */
[----:B------:R-:W-:Y:S01]  /*0a50*/  IMAD.HI.U32 R12, R3, R19, RZ ;  /* 0x00000013030c7227 */ /* 0x000fe200078e00ff */
[----:B------:R-:W-:-:S02]  /*0a60*/  LOP3.LUT R5, RZ, R2, RZ, 0x33, !PT ;  /* 0x00000002ff057212 */ /* 0x000fc400078e33ff */
[C---:B------:R-:W-:Y:S01]  /*0a70*/  IADD3 R213, R6.reuse, 0xd9, RZ ;  /* 0x000000d906d57810 */ /* 0x040fe20007ffe0ff */
[C---:B------:R-:W-:Y:S01]  /*0a80*/  VIADD R14, R6.reuse, 0x5 ;  /* 0x00000005060e7836 */ /* 0x040fe20000000000 */
[C---:B--2---:R-:W-:Y:S01]  /*0a90*/  SEL R7, R5.reuse, R8, !P5 ;  /* 0x0000000805077207 */ /* 0x044fe20006800000 */
[----:B------:R-:W-:Y:S01]  /*0aa0*/  VIADD R16, R6, 0x6 ;  /* 0x0000000606107836 */ /* 0x000fe20000000000 */
[----:B------:R-:W-:Y:S01]  /*0ab0*/  SEL R5, R5, R10, !P5 ;  /* 0x0000000a05057207 */ /* 0x000fe20006800000 */
[--C-:B------:R-:W-:Y:S01]  /*0ac0*/  @!P3 IMAD.IADD R15, R15, 0x1, -R0.reuse ;  /* 0x000000010f0fb824 */ /* 0x100fe200078e0a00 */
[----:B------:R-:W-:Y:S01]  /*0ad0*/  ISETP.GT.U32.AND P5, PT, R0, R17, PT ;  /* 0x000000110000720c */ /* 0x000fe20003fa4070 */
[----:B------:R-:W-:Y:S01]  /*0ae0*/  @!P6 IMAD.IADD R11, R11, 0x1, -R0 ;  /* 0x000000010b0be824 */ /* 0x000fe200078e0a00 */
[----:B------:R-:W-:Y:S01]  /*0af0*/  IADD3 R12, -R12, RZ, RZ ;  /* 0x000000ff0c0c7210 */ /* 0x000fe20007ffe1ff */
[----:B------:R1:W-:Y:S01]  /*0b00*/  STL [R1+0x118], R7 ;  /* 0x0001180701007387 */ /* 0x0003e20000100800 */
[----:B------:R-:W-:Y:S01]  /*0b10*/  ISETP.GT.U32.AND P6, PT, R0, R15, PT ;  /* 0x0000000f0000720c */ /* 0x000fe20003fc4070 */
[----:B------:R-:W-:Y:S01]  /*0b20*/  VIADD R22, R6, 0x9 ;  /* 0x0000000906167836 */ /* 0x000fe20000000000 */
[----:B------:R-:W-:Y:S01]  /*0b30*/  IABS R21, R16 ;  /* 0x0000001000157213 */ /* 0x000fe20000000000 */
[C---:B------:R-:W-:Y:S01]  /*0b40*/  IMAD R19, R0.reuse, R12, R19 ;  /* 0x0000000c00137224 */ /* 0x040fe200078e0213 */
[----:B------:R-:W-:Y:S01]  /*0b50*/  IABS R12, R14 ;  /* 0x0000000e000c7213 */ /* 0x000fe20000000000 */
[----:B------:R2:W-:Y:S01]  /*0b60*/  STL [R1+0x11c], R5 ;  /* 0x00011c0501007387 */ /* 0x0005e20000100800 */
[----:B------:R-:W-:Y:S01]  /*0b70*/  IABS R10, R20 ;  /* 0x00000014000a7213 */ /* 0x000fe20000000000 */
[----:B------:R-:W-:Y:S01]  /*0b80*/  IMAD.HI.U32 R8, R3, R23, RZ ;  /* 0x0000001703087227 */ /* 0x000fe200078e00ff */
[----:B------:R-:W-:-:S02]  /*0b90*/  ISETP.GT.U32.AND P3, PT, R0, R19, PT ;  /* 0x000000130000720c */ /* 0x000fc40003f64070 */
[----:B------:R-:W-:Y:S01]  /*0ba0*/  @!P5 IADD3 R17, R17, -R0, RZ ;  /* 0x800000001111d210 */ /* 0x000fe20007ffe0ff */
[----:B------:R-:W-:Y:S01]  /*0bb0*/  IMAD.HI.U32 R4, R3, R12, RZ ;  /* 0x0000000c03047227 */ /* 0x000fe200078e00ff */
[----:B------:R-:W-:Y:S02]  /*0bc0*/  IADD3 R215, R6, 0xdb, RZ ;  /* 0x000000db06d77810 */ /* 0x000fe40007ffe0ff */
[----:B------:R-:W-:Y:S01]  /*0bd0*/  @!P6 IADD3 R15, R15, -R0, RZ ;  /* 0x800000000f0fe210 */ /* 0x000fe20007ffe0ff */
[----:B-1----:R-:W-:Y:S01]  /*0be0*/  IMAD.MOV.U32 R7, RZ, RZ, R11 ;  /* 0x000000ffff077224 */ /* 0x002fe200078e000b */
[----:B--2---:R-:W-:Y:S01]  /*0bf0*/  IADD3 R5, -R4, RZ, RZ ;  /* 0x000000ff04057210 */ /* 0x004fe20007ffe1ff */
[----:B------:R-:W-:Y:S01]  /*0c00*/  IMAD.HI.U32 R4, R3, R21, RZ ;  /* 0x0000001503047227 */ /* 0x000fe200078e00ff */
[----:B------:R-:W-:Y:S02]  /*0c10*/  ISETP.GT.U32.AND P6, PT, R0, R17, PT ;  /* 0x000000110000720c */ /* 0x000fe40003fc4070 */
[----:B------:R-:W-:Y:S01]  /*0c20*/  IABS R212, R215 ;  /* 0x000000d700d47213 */ /* 0x000fe20000000000 */
[----:B------:R-:W-:Y:S01]  /*0c30*/  IMAD.MOV R4, RZ, RZ, -R4 ;  /* 0x000000ffff047224 */ /* 0x000fe200078e0a04 */
[----:B------:R-:W-:Y:S01]  /*0c40*/  IADD3 R223, R6, 0xe1, RZ ;  /* 0x000000e106df7810 */ /* 0x000fe20007ffe0ff */
[----:B------:R-:W-:Y:S01]  /*0c50*/  @!P3 IMAD.IADD R19, R19, 0x1, -R0 ;  /* 0x000000011313b824 */ /* 0x000fe200078e0a00 */
[----:B------:R-:W-:Y:S01]  /*0c60*/  ISETP.GE.AND P3, PT, R14, RZ, PT ;  /* 0x000000ff0e00720c */ /* 0x000fe20003f66270 */
[----:B------:R-:W-:-:S02]  /*0c70*/  IMAD R21, R0, R4, R21 ;  /* 0x0000000400157224 */ /* 0x000fc400078e0215 */
[----:B------:R-:W-:-:S04]  /*0c80*/  IMAD.HI.U32 R4, R3, R10, RZ ;  /* 0x0000000a03047227 */ /* 0x000fc800078e00ff */
[----:B------:R-:W-:Y:S01]  /*0c90*/  @!P6 IADD3 R17, R17, -R0, RZ ;  /* 0x800000001111e210 */ /* 0x000fe20007ffe0ff */
[----:B------:R-:W-:Y:S01]  /*0ca0*/  @!P4 IMAD.MOV R7, RZ, RZ, -R7 ;  /* 0x000000ffff07c224 */ /* 0x000fe200078e0a07 */
[C---:B------:R-:W-:Y:S01]  /*0cb0*/  ISETP.GT.U32.AND P6, PT, R0.reuse, R21, PT ;  /* 0x000000150000720c */ /* 0x040fe20003fc4070 */
[C---:B------:R-:W-:Y:S01]  /*0cc0*/  IMAD R5, R0.reuse, R5, R12 ;  /* 0x0000000500057224 */ /* 0x040fe200078e020c */
[----:B------:R-:W-:Y:S01]  /*0cd0*/  ISETP.GT.U32.AND P4, PT, R0, R19, PT ;  /* 0x000000130000720c */ /* 0x000fe20003f84070 */
[----:B------:R-:W-:Y:S01]  /*0ce0*/  IMAD.MOV R8, RZ, RZ, -R8 ;  /* 0x000000ffff087224 */ /* 0x000fe200078e0a08 */
[----:B------:R-:W-:Y:S01]  /*0cf0*/  IADD3 R11, -R4, RZ, RZ ;  /* 0x000000ff040b7210 */ /* 0x000fe20007ffe1ff */
[----:B------:R-:W-:Y:S01]  /*0d00*/  IMAD.MOV.U32 R9, RZ, RZ, R15 ;  /* 0x000000ffff097224 */ /* 0x000fe200078e000f */
[----:B------:R-:W-:Y:S01]  /*0d10*/  IABS R12, R22 ;  /* 0x00000016000c7213 */ /* 0x000fe20000000000 */
[C---:B------:R-:W-:Y:S01]  /*0d20*/  IMAD R23, R0.reuse, R8, R23 ;  /* 0x0000000800177224 */ /* 0x040fe200078e0217 */
[----:B------:R1:W-:Y:S01]  /*0d30*/  STL [R1+0x34], R7 ;  /* 0x0000340701007387 */ /* 0x0003e20000100800 */
[C---:B------:R-:W-:Y:S01]  /*0d40*/  IMAD R11, R0.reuse, R11, R10 ;  /* 0x0000000b000b7224 */ /* 0x040fe200078e020a */
[----:B------:R-:W-:Y:S01]  /*0d50*/  ISETP.GT.U32.AND P5, PT, R0, R5, PT ;  /* 0x000000050000720c */ /* 0x000fe20003fa4070 */
[----:B------:R-:W-:-:S04]  /*0d60*/  IMAD.HI.U32 R8, R3, R12, RZ ;  /* 0x0000000c03087227 */ /* 0x000fc800078e00ff */
[--C-:B------:R-:W-:Y:S01]  /*0d70*/  @!P6 IMAD.IADD R21, R21, 0x1, -R0.reuse ;  /* 0x000000011515e824 */ /* 0x100fe200078e0a00 */
[----:B------:R-:W-:Y:S01]  /*0d80*/  ISETP.GT.U32.AND P6, PT, R0, R11, PT ;  /* 0x0000000b0000720c */ /* 0x000fe20003fc4070 */
[----:B------:R-:W-:Y:S01]  /*0d90*/  @!P4 IMAD.IADD R19, R19, 0x1, -R0 ;  /* 0x000000011313c824 */ /* 0x000fe200078e0a00 */
[----:B------:R-:W-:Y:S01]  /*0da0*/  ISETP.GE.AND P4, PT, R18, RZ, PT ;  /* 0x000000ff1200720c */ /* 0x000fe20003f86270 */
[----:B------:R-:W-:Y:S01]  /*0db0*/  IMAD.MOV R15, RZ, RZ, -R8 ;  /* 0x000000ffff0f7224 */ /* 0x000fe200078e0a08 */
[----:B------:R-:W-:Y:S01]  /*0dc0*/  IADD3 R18, R6, 0xd, RZ ;  /* 0x0000000d06127810 */ /* 0x000fe20007ffe0ff */
[----:B-1----:R-:W-:Y:S01]  /*0dd0*/  IMAD.MOV.U32 R7, RZ, RZ, R17 ;  /* 0x000000ffff077224 */ /* 0x002fe200078e0011 */
[----:B------:R-:W-:Y:S01]  /*0de0*/  MOV R4, R19 ;  /* 0x0000001300047202 */ /* 0x000fe20000000f00 */
[----:B------:R-:W-:Y:S01]  /*0df0*/  IMAD R15, R0, R15, R12 ;  /* 0x0000000f000f7224 */ /* 0x000fe200078e020c */
[----:B------:R-:W-:Y:S01]  /*0e00*/  IABS R27, R18 ;  /* 0x00000012001b7213 */ /* 0x000fe20000000000 */
[----:B------:R-:W-:-:S02]  /*0e10*/  VIADD R12, R6, 0xa ;  /* 0x0000000a060c7836 */ /* 0x000fc40000000000 */
[----:B------:R-:W-:Y:S01]  /*0e20*/  @!P0 IMAD.MOV R9, RZ, RZ, -R9 ;  /* 0x000000ffff098224 */ /* 0x000fe200078e0a09 */
[----:B------:R-:W-:Y:S01]  /*0e30*/  ISETP.GE.AND P0, PT, R16, RZ, PT ;  /* 0x000000ff1000720c */ /* 0x000fe20003f06270 */
[----:B------:R-:W-:Y:S01]  /*0e40*/  @!P2 IMAD.MOV R7, RZ, RZ, -R7 ;  /* 0x000000ffff07a224 */ /* 0x000fe200078e0a07 */
[----:B------:R-:W-:Y:S01]  /*0e50*/  IABS R17, R12 ;  /* 0x0000000c00117213 */ /* 0x000fe20000000000 */
[----:B------:R-:W-:Y:S01]  /*0e60*/  @!P1 IMAD.MOV R4, RZ, RZ, -R4 ;  /* 0x000000ffff049224 */ /* 0x000fe200078e0a04 */
[C---:B------:R-:W-:Y:S01]  /*0e70*/  ISETP.GT.U32.AND P1, PT, R0.reuse, R21, PT ;  /* 0x000000150000720c */ /* 0x040fe20003f24070 */
[--C-:B------:R-:W-:Y:S01]  /*0e80*/  @!P6 IMAD.IADD R11, R11, 0x1, -R0.reuse ;  /* 0x000000010b0be824 */ /* 0x100fe200078e0a00 */
[----:B------:R-:W-:Y:S01]  /*0e90*/  STL [R1+0x30], R9 ;  /* 0x0000300901007387 */ /* 0x000fe20000100800 */
[C---:B------:R-:W-:Y:S01]  /*0ea0*/  ISETP.GT.U32.AND P2, PT, R0.reuse, R23, PT ;  /* 0x000000170000720c */ /* 0x040fe20003f44070 */
[----:B------:R-:W-:Y:S02]  /*0eb0*/  @!P5 IMAD.IADD R5, R5, 0x1, -R0 ;  /* 0x000000010505d824 */ /* 0x000fe400078e0a00 */
[----:B------:R-:W-:Y:S01]  /*0ec0*/  STL [R1+0x2c], R7 ;  /* 0x00002c0701007387 */ /* 0x000fe20000100800 */
[----:B------:R-:W-:Y:S01]  /*0ed0*/  ISETP.GT.U32.AND P6, PT, R0, R11, PT ;  /* 0x0000000b0000720c */ /* 0x000fe20003fc4070 */
[----:B------:R-:W-:Y:S01]  /*0ee0*/  VIADD R14, R6, 0xb ;  /* 0x0000000b060e7836 */ /* 0x000fe20000000000 */
[----:B------:R-:W-:Y:S01]  /*0ef0*/  ISETP.GT.U32.AND P5, PT, R0, R5, PT ;  /* 0x000000050000720c */ /* 0x000fe20003fa4070 */
[----:B------:R1:W-:Y:S01]  /*0f00*/  STL [R1+0x28], R4 ;  /* 0x0000280401007387 */ /* 0x0003e20000100800 */
[----:B------:R-:W-:-:S02]  /*0f10*/  VIADD R16, R6, 0xc ;  /* 0x0000000c06107836 */ /* 0x000fc40000000000 */
[--C-:B------:R-:W-:Y:S01]  /*0f20*/  @!P1 IMAD.IADD R21, R21, 0x1, -R0.reuse ;  /* 0x0000000115159824 */ /* 0x100fe200078e0a00 */
[----:B------:R-:W-:Y:S01]  /*0f30*/  ISETP.GT.U32.AND P1, PT, R0, R15, PT ;  /* 0x0000000f0000720c */ /* 0x000fe20003f24070 */
[----:B------:R-:W-:Y:S01]  /*0f40*/  IMAD.HI.U32 R10, R3, R27, RZ ;  /* 0x0000001b030a7227 */ /* 0x000fe200078e00ff */
[----:B------:R-:W-:Y:S02]  /*0f50*/  IABS R19, R14 ;  /* 0x0000000e00137213 */ /* 0x000fe40000000000 */
[----:B------:R-:W-:Y:S01]  /*0f60*/  IABS R25, R16 ;  /* 0x0000001000197213 */ /* 0x000fe20000000000 */
[----:B------:R-:W-:Y:S01]  /*0f70*/  @!P2 IMAD.IADD R23, R23, 0x1, -R0 ;  /* 0x000000011717a824 */ /* 0x000fe200078e0a00 */
[----:B------:R-:W-:Y:S01]  /*0f80*/  IADD3 R10, -R10, RZ, RZ ;  /* 0x000000ff0a0a7210 */ /* 0x000fe20007ffe1ff */
[----:B-1----:R-:W-:Y:S01]  /*0f90*/  IMAD.HI.U32 R4, R3, R17, RZ ;  /* 0x0000001103047227 */ /* 0x002fe200078e00ff */
[----:B------:R-:W-:Y:S02]  /*0fa0*/  @!P5 IADD3 R5, R5, -R0, RZ ;  /* 0x800000000505d210 */ /* 0x000fe40007ffe0ff */
[----:B------:R-:W-:Y:S01]  /*0fb0*/  ISETP.GT.U32.AND P2, PT, R0, R23, PT ;  /* 0x000000170000720c */ /* 0x000fe20003f44070 */
[----:B------:R-:W-:Y:S01]  /*0fc0*/  IMAD.MOV R4, RZ, RZ, -R4 ;  /* 0x000000ffff047224 */ /* 0x000fe200078e0a04 */
[----:B------:R-:W-:Y:S01]  /*0fd0*/  MOV R9, R5 ;  /* 0x0000000500097202 */ /* 0x000fe20000000f00 */
[----:B------:R-:W-:Y:S01]  /*0fe0*/  @!P6 IMAD.IADD R11, R11, 0x1, -R0 ;  /* 0x000000010b0be824 */ /* 0x000fe200078e0a00 */
[----:B------:R-:W-:Y:S01]  /*0ff0*/  ISETP.GE.AND P5, PT, R20, RZ, PT ;  /* 0x000000ff1400720c */ /* 0x000fe20003fa6270 */
[----:B------:R-:W-:-:S02]  /*1000*/  IMAD R17, R0, R4, R17 ;  /* 0x0000000400117224 */ /* 0x000fc400078e0211 */
[----:B------:R-:W-:-:S03]  /*1010*/  IMAD.HI.U32 R4, R3, R19, RZ ;  /* 0x0000001303047227 */ /* 0x000fc600078e00ff */
[----:B------:R-:W-:Y:S01]  /*1020*/  ISETP.GT.U32.AND P6, PT, R0, R17, PT ;  /* 0x000000110000720c */ /* 0x000fe20003fc4070 */
[----:B------:R-:W-:Y:S01]  /*1030*/  @!P1 IMAD.IADD R15, R15, 0x1, -R0 ;  /* 0x000000010f0f9824 */ /* 0x000fe200078e0a00 */
[----:B------:R-:W-:Y:S01]  /*1040*/  ISETP.GE.AND P1, PT, R12, RZ, PT ;  /* 0x000000ff0c00720c */ /* 0x000fe20003f26270 */
[----:B------:R-:W-:Y:S01]  /*1050*/  IMAD.HI.U32 R8, R3, R25, RZ ;  /* 0x0000001903087227 */ /* 0x000fe200078e00ff */
[----:B------:R-:W-:Y:S02]  /*1060*/  @!P2 IADD3 R23, R23, -R0, RZ ;  /* 0x800000001717a210 */ /* 0x000fe40007ffe0ff */
[----:B------:R-:W-:Y:S01]  /*1070*/  ISETP.GE.AND P2, PT, R22, RZ, PT ;  /* 0x000000ff1600720c */ /* 0x000fe20003f46270 */
[----:B------:R-:W-:Y:S02]  /*1080*/  IMAD.MOV R4, RZ, RZ, -R4 ;  /* 0x000000ffff047224 */ /* 0x000fe400078e0a04 */
[----:B------:R-:W-:Y:S02]  /*1090*/  IMAD.MOV R8, RZ, RZ, -R8 ;  /* 0x000000ffff087224 */ /* 0x000fe400078e0a08 */
[----:B------:R-:W-:-:S02]  /*10a0*/  IMAD.MOV.U32 R7, RZ, RZ, R21 ;  /* 0x000000ffff077224 */ /* 0x000fc400078e0015 */
[----:B------:R-:W-:Y:S01]  /*10b0*/  @!P6 IMAD.IADD R17, R17, 0x1, -R0 ;  /* 0x000000011111e824 */ /* 0x000fe200078e0a00 */
[C---:B------:R-:W-:Y:S01]  /*10c0*/  ISETP.GT.U32.AND P6, PT, R0.reuse, R15, PT ;  /* 0x0000000f0000720c */ /* 0x040fe20003fc4070 */
[----:B------:R-:W-:Y:S01]  /*10d0*/  IMAD R19, R0, R4, R19 ;  /* 0x0000000400137224 */ /* 0x000fe200078e0213 */
[----:B------:R-:W-:Y:S01]  /*10e0*/  @!P0 IADD3 R7, -R7, RZ, RZ ;  /* 0x000000ff07078210 */ /* 0x000fe20007ffe1ff */
[----:B------:R-:W-:Y:S01]  /*10f0*/  VIADD R12, R6, 0xe ;  /* 0x0000000e060c7836 */ /* 0x000fe20000000000 */
[C---:B------:R-:W-:Y:S01]  /*1100*/  ISETP.GT.U32.AND P0, PT, R0.reuse, R17, PT ;  /* 0x000000110000720c */ /* 0x040fe20003f04070 */
[C---:B------:R-:W-:Y:S02]  /*1110*/  IMAD R25, R0.reuse, R8, R25 ;  /* 0x0000000800197224 */ /* 0x040fe400078e0219 */
[----:B------:R-:W-:Y:S01]  /*1120*/  IMAD.MOV.U32 R8, RZ, RZ, R23 ;  /* 0x000000ffff087224 */ /* 0x000fe200078e0017 */
[----:B------:R-:W-:Y:S01]  /*1130*/  IABS R5, R12 ;  /* 0x0000000c00057213 */ /* 0x000fe20000000000 */
[----:B------:R-:W-:Y:S01]  /*1140*/  @!P3 IMAD.MOV R9, RZ, RZ, -R9 ;  /* 0x000000ffff09b224 */ /* 0x000fe200078e0a09 */
[C---:B------:R-:W-:Y:S01]  /*1150*/  ISETP.GT.U32.AND P3, PT, R0.reuse, R19, PT ;  /* 0x000000130000720c */ /* 0x040fe20003f64070 */
[----:B------:R-:W-:-:S02]  /*1160*/  IMAD R27, R0, R10, R27 ;  /* 0x0000000a001b7224 */ /* 0x000fc400078e021b */
[----:B------:R-:W-:Y:S01]  /*1170*/  VIADD R10, R6, 0xf ;  /* 0x0000000f060a7836 */ /* 0x000fe20000000000 */
[----:B------:R-:W-:Y:S01]  /*1180*/  STL [R1+0x24], R9 ;  /* 0x0000240901007387 */ /* 0x000fe20000100800 */
[----:B------:R-:W-:Y:S01]  /*1190*/  @!P4 IMAD.MOV R8, RZ, RZ, -R8 ;  /* 0x000000ffff08c224 */ /* 0x000fe200078e0a08 */
[C---:B------:R-:W-:Y:S01]  /*11a0*/  ISETP.GT.U32.AND P4, PT, R0.reuse, R25, PT ;  /* 0x000000190000720c */ /* 0x040fe20003f84070 */
[--C-:B------:R-:W-:Y:S01]  /*11b0*/  @!P6 IMAD.IADD R15, R15, 0x1, -R0.reuse ;  /* 0x000000010f0fe824 */ /* 0x100fe200078e0a00 */
[----:B------:R-:W-:Y:S01]  /*11c0*/  IABS R252, R10 ;  /* 0x0000000a00fc7213 */ /* 0x000fe20000000000 */
[----:B------:R1:W-:Y:S01]  /*11d0*/  STL [R1+0x20], R7 ;  /* 0x0000200701007387 */ /* 0x0003e20000100800 */
[----:B------:R-:W-:Y:S01]  /*11e0*/  IMAD.HI.U32 R4, R3, R5, RZ ;  /* 0x0000000503047227 */ /* 0x000fe200078e00ff */
[----:B------:R-:W-:Y:S02]  /*11f0*/  ISETP.GT.U32.AND P6, PT, R0, R27, PT ;  /* 0x0000001b0000720c */ /* 0x000fe40003fc4070 */
[----:B------:R2:W-:Y:S01]  /*1200*/  STL [R1+0x1c], R8 ;  /* 0x00001c0801007387 */ /* 0x0005e20000100800 */
[--C-:B------:R-:W-:Y:S01]  /*1210*/  @!P0 IMAD.IADD R17, R17, 0x1, -R0.reuse ;  /* 0x0000000111118824 */ /* 0x100fe200078e0a00 */
[----:B------:R-:W-:Y:S01]  /*1220*/  @!P3 IADD3 R19, R19, -R0, RZ ;  /* 0x800000001313b210 */ /* 0x000fe20007ffe0ff */
[----:B------:R-:W-:Y:S01]  /*1230*/  VIADD R188, R6, 0xba ;  /* 0x000000ba06bc7836 */ /* 0x000fe20000000000 */
[----:B------:R-:W-:Y:S01]  /*1240*/  ISETP.GE.AND P0, PT, R16, RZ, PT ;  /* 0x000000ff1000720c */ /* 0x000fe20003f06270 */
[----:B------:R-:W-:Y:S01]  /*1250*/  VIADD R16, R6, 0x1c ;  /* 0x0000001c06107836 */ /* 0x000fe20000000000 */
[----:B------:R-:W-:Y:S01]  /*1260*/  ISETP.GE.AND P3, PT, R18, RZ, PT ;  /* 0x000000ff1200720c */ /* 0x000fe20003f66270 */
[----:B-1----:R-:W-:Y:S01]  /*1270*/  IMAD.MOV.U32 R7, RZ, RZ, R11 ;  /* 0x000000ffff077224 */ /* 0x002fe200078e000b */
[----:B------:R-:W-:Y:S01]  /*1280*/  IABS R183, R188 ;  /* 0x000000bc00b77213 */ /* 0x000fe20000000000 */
[----:B------:R-:W-:Y:S01]  /*1290*/  @!P4 IMAD.IADD R25, R25, 0x1, -R0 ;  /* 0x000000011919c824 */ /* 0x000fe200078e0a00 */
[----:B------:R-:W-:Y:S01]  /*12a0*/  ISETP.GT.U32.AND P4, PT, R0, R19, PT ;  /* 0x000000130000720c */ /* 0x000fe20003f84070 */
[----:B--2---:R-:W-:Y:S01]  /*12b0*/  IMAD.MOV R8, RZ, RZ, -R4 ;  /* 0x000000ffff087224 */ /* 0x004fe200078e0a04 */
[----:B------:R-:W-:Y:S01]  /*12c0*/  @!P5 IADD3 R7, -R7, RZ, RZ ;  /* 0x000000ff0707d210 */ /* 0x000fe20007ffe1ff */
[----:B------:R-:W-:Y:S01]  /*12d0*/  IMAD.HI.U32 R4, R3, R252, RZ ;  /* 0x000000fc03047227 */ /* 0x000fe200078e00ff */
[----:B------:R-:W-:-:S02]  /*12e0*/  @!P6 IADD3 R27, R27, -R0, RZ ;  /* 0x800000001b1be210 */ /* 0x000fc40007ffe0ff */
[----:B------:R-:W-:Y:S01]  /*12f0*/  ISETP.GE.AND P5, PT, R14, RZ, PT ;  /* 0x000000ff0e00720c */ /* 0x000fe20003fa6270 */
[----:B------:R-:W-:Y:S01]  /*1300*/  IMAD.MOV R11, RZ, RZ, -R4 ;  /* 0x000000ffff0b7224 */ /* 0x000fe200078e0a04 */
[----:B------:R1:W-:Y:S01]  /*1310*/  STL [R1+0x18], R7 ;  /* 0x0000180701007387 */ /* 0x0003e20000100800 */
[C---:B------:R-:W-:Y:S01]  /*1320*/  IMAD R5, R0.reuse, R8, R5 ;  /* 0x0000000800057224 */ /* 0x040fe200078e0205 */
[----:B------:R-:W-:Y:S01]  /*1330*/  ISETP.GT.U32.AND P6, PT, R0, R25, PT ;  /* 0x000000190000720c */ /* 0x000fe20003fc4070 */
[----:B------:R-:W-:Y:S01]  /*1340*/  IMAD.MOV.U32 R4, RZ, RZ, R17 ;  /* 0x000000ffff047224 */ /* 0x000fe200078e0011 */
[C---:B------:R-:W-:Y:S01]  /*1350*/  IADD3 R17, R6.reuse, 0x1d, RZ ;  /* 0x0000001d06117810 */ /* 0x040fe20007ffe0ff */
[----:B------:R-:W-:Y:S01]  /*1360*/  VIADD R14, R6, 0x10 ;  /* 0x00000010060e7836 */ /* 0x000fe20000000000 */
[----:B------:R-:W-:Y:S01]  /*1370*/  IABS R46, R16 ;  /* 0x00000010002e7213 */ /* 0x000fe20000000000 */
[----:B------:R-:W-:Y:S01]  /*1380*/  @!P1 IMAD.MOV R4, RZ, RZ, -R4 ;  /* 0x000000ffff049224 */ /* 0x000fe200078e0a04 */
[----:B------:R-:W-:Y:S01]  /*1390*/  ISETP.GT.U32.AND P1, PT, R0, R5, PT ;  /* 0x000000050000720c */ /* 0x000fe20003f24070 */
[----:B------:R-:W-:Y:S01]  /*13a0*/  @!P4 IMAD.IADD R19, R19, 0x1, -R0 ;  /* 0x000000011313c824 */ /* 0x000fe200078e0a00 */
[----:B------:R-:W-:Y:S01]  /*13b0*/  IABS R251, R14 ;  /* 0x0000000e00fb7213 */ /* 0x000fe20000000000 */
[----:B-1----:R-:W-:Y:S01]  /*13c0*/  IMAD.MOV.U32 R7, RZ, RZ, R15 ;  /* 0x000000ffff077224 */ /* 0x002fe200078e000f */
[----:B------:R-:W-:Y:S01]  /*13d0*/  ISETP.GE.AND P4, PT, R12, RZ, PT ;  /* 0x000000ff0c00720c */ /* 0x000fe20003f86270 */
[----:B------:R-:W-:Y:S01]  /*13e0*/  IMAD R252, R0, R11, R252 ;  /* 0x0000000b00fc7224 */ /* 0x000fe200078e02fc */
[----:B------:R-:W-:Y:S01]  /*13f0*/  IADD3 R15, R6, 0x11, RZ ;  /* 0x00000011060f7810 */ /* 0x000fe20007ffe0ff */
[----:B------:R-:W-:Y:S01]  /*1400*/  @!P2 IMAD.MOV R7, RZ, RZ, -R7 ;  /* 0x000000ffff07a224 */ /* 0x000fe200078e0a07 */
[C---:B------:R-:W-:Y:S01]  /*1410*/  ISETP.GT.U32.AND P2, PT, R0.reuse, R27, PT ;  /* 0x0000001b0000720c */ /* 0x040fe20003f44070 */
[--C-:B------:R-:W-:Y:S01]  /*1420*/  @!P6 IMAD.IADD R25, R25, 0x1, -R0.reuse ;  /* 0x000000011919e824 */ /* 0x100fe200078e0a00 */
[----:B------:R-:W-:Y:S01]  /*1430*/  ISETP.GT.U32.AND P6, PT, R0, R252, PT ;  /* 0x000000fc0000720c */ /* 0x000fe20003fc4070 */
[C---:B------:R-:W-:Y:S01]  /*1440*/  VIADD R12, R6.reuse, 0x15 ;  /* 0x00000015060c7836 */ /* 0x040fe20000000000 */
[----:B------:R1:W-:Y:S01]  /*1450*/  STL [R1+0x14], R7 ;  /* 0x0000140701007387 */ /* 0x0003e20000100800 */
[----:B------:R-:W-:Y:S01]  /*1460*/  @!P1 IMAD.IADD R5, R5, 0x1, -R0 ;  /* 0x0000000105059824 */ /* 0x000fe200078e0a00 */
[----:B------:R-:W-:Y:S01]  /*1470*/  IABS R36, R15 ;  /* 0x0000000f00247213 */ /* 0x000fe20000000000 */
[----:B------:R-:W-:Y:S01]  /*1480*/  VIADD R187, R6, 0xb9 ;  /* 0x000000b906bb7836 */ /* 0x000fe20000000000 */
[----:B------:R2:W-:Y:S01]  /*1490*/  STL [R1+0x10], R4 ;  /* 0x0000100401007387 */ /* 0x0005e20000100800 */
[----:B------:R-:W-:Y:S01]  /*14a0*/  ISETP.GE.AND P1, PT, R14, RZ, PT ;  /* 0x000000ff0e00720c */ /* 0x000fe20003f26270 */
[----:B------:R-:W-:Y:S01]  /*14b0*/  VIADD R14, R6, 0x19 ;  /* 0x00000019060e7836 */ /* 0x000fe20000000000 */
[----:B------:R-:W-:Y:S01]  /*14c0*/  IABS R40, R12 ;  /* 0x0000000c00287213 */ /* 0x000fe20000000000 */
[----:B------:R-:W-:Y:S01]  /*14d0*/  IMAD.HI.U32 R8, R3, R36, RZ ;  /* 0x0000002403087227 */ /* 0x000fe200078e00ff */
[----:B------:R-:W-:-:S02]  /*14e0*/  @!P2 IADD3 R27, R27, -R0, RZ ;  /* 0x800000001b1ba210 */ /* 0x000fc40007ffe0ff */
[----:B------:R-:W-:Y:S01]  /*14f0*/  ISETP.GE.AND P2, PT, R10, RZ, PT ;  /* 0x000000ff0a00720c */ /* 0x000fe20003f46270 */
[----:B-1----:R-:W-:Y:S01]  /*1500*/  IMAD.MOV.U32 R7, RZ, RZ, R19 ;  /* 0x000000ffff077224 */ /* 0x002fe200078e0013 */
[----:B------:R-:W-:Y:S01]  /*1510*/  IABS R35, R14 ;  /* 0x0000000e00237213 */ /* 0x000fe20000000000 */
[----:B--2---:R-:W-:Y:S01]  /*1520*/  IMAD.HI.U32 R4, R3, R251, RZ ;  /* 0x000000fb03047227 */ /* 0x004fe200078e00ff */
[----:B------:R-:W-:-:S03]  /*1530*/  IABS R47, R17 ;  /* 0x00000011002f7213 */ /* 0x000fc60000000000 */
[----:B------:R-:W-:Y:S01]  /*1540*/  VIADD R10, R6, 0x12 ;  /* 0x00000012060a7836 */ /* 0x000fe20000000000 */
[----:B------:R-:W-:Y:S01]  /*1550*/  IADD3 R4, -R4, RZ, RZ ;  /* 0x000000ff04047210 */ /* 0x000fe20007ffe1ff */
[----:B------:R-:W-:Y:S01]  /*1560*/  @!P5 IMAD.MOV R7, RZ, RZ, -R7 ;  /* 0x000000ffff07d224 */ /* 0x000fe200078e0a07 */
[----:B------:R-:W-:Y:S01]  /*1570*/  ISETP.GT.U32.AND P5, PT, R0, R5, PT ;  /* 0x000000050000720c */ /* 0x000fe20003fa4070 */
[----:B------:R-:W-:Y:S01]  /*1580*/  @!P6 IMAD.IADD R252, R252, 0x1, -R0 ;  /* 0x00000001fcfce824 */ /* 0x000fe200078e0a00 */
[----:B------:R-:W-:Y:S01]  /*1590*/  IABS R37, R10 ;  /* 0x0000000a00257213 */ /* 0x000fe20000000000 */
[C---:B------:R-:W-:Y:S01]  /*15a0*/  IMAD R251, R0.reuse, R4, R251 ;  /* 0x0000000400fb7224 */ /* 0x040fe200078e02fb */
[----:B------:R1:W-:Y:S01]  /*15b0*/  STL [R1+0xc], R7 ;  /* 0x00000c0701007387 */ /* 0x0003e20000100800 */
[----:B------:R-:W-:Y:S01]  /*15c0*/  IMAD.MOV R11, RZ, RZ, -R8 ;  /* 0x000000ffff0b7224 */ /* 0x000fe200078e0a08 */
[----:B------:R-:W-:Y:S01]  /*15d0*/  ISETP.GT.U32.AND P6, PT, R0, R252, PT ;  /* 0x000000fc0000720c */ /* 0x000fe20003fc4070 */
[----:B------:R-:W-:-:S04]  /*15e0*/  IMAD.HI.U32 R4, R3, R37, RZ ;  /* 0x0000002503047227 */ /* 0x000fc800078e00ff */
[----:B------:R-:W-:Y:S01]  /*15f0*/  IMAD R36, R0, R11, R36 ;  /* 0x0000000b00247224 */ /* 0x000fe200078e0224 */
[----:B------:R-:W-:Y:S01]  /*1600*/  IADD3 R4, -R4, RZ, RZ ;  /* 0x000000ff04047210 */ /* 0x000fe20007ffe1ff */
[--C-:B------:R-:W-:Y:S01]  /*1610*/  @!P5 IMAD.IADD R5, R5, 0x1, -R0.reuse ;  /* 0x000000010505d824 */ /* 0x100fe200078e0a00 */
[----:B-1----:R-:W-:Y:S01]  /*1620*/  MOV R7, R25 ;  /* 0x0000001900077202 */ /* 0x002fe20000000f00 */
[----:B------:R-:W-:Y:S01]  /*1630*/  VIADD R8, R6, 0x13 ;  /* 0x0000001306087836 */ /* 0x000fe20000000000 */
[C---:B------:R-:W-:Y:S01]  /*1640*/  ISETP.GT.U32.AND P5, PT, R0.reuse, R36, PT ;  /* 0x000000240000720c */ /* 0x040fe20003fa4070 */
[----:B------:R-:W-:Y:S01]  /*1650*/  IMAD R37, R0, R4, R37 ;  /* 0x0000000400257224 */ /* 0x000fe200078e0225 */
[----:B------:R-:W-:Y:S01]  /*1660*/  MOV R13, R5 ;  /* 0x00000005000d7202 */ /* 0x000fe20000000f00 */
[----:B------:R-:W-:Y:S01]  /*1670*/  @!P6 IMAD.IADD R252, R252, 0x1, -R0 ;  /* 0x00000001fcfce824 */ /* 0x000fe200078e0a00 */
[----:B------:R-:W-:Y:S01]  /*1680*/  ISETP.GE.AND P6, PT, R10, RZ, PT ;  /* 0x000000ff0a00720c */ /* 0x000fe20003fc6270 */
[----:B------:R-:W-:Y:S01]  /*1690*/  @!P0 IMAD.MOV R7, RZ, RZ, -R7 ;  /* 0x000000ffff078224 */ /* 0x000fe200078e0a07 */
[C---:B------:R-:W-:Y:S01]  /*16a0*/  ISETP.GT.U32.AND P0, PT, R0.reuse, R251, PT ;  /* 0x000000fb0000720c */ /* 0x040fe20003f04070 */
[----:B------:R-:W-:Y:S01]  /*16b0*/  @!P4 IMAD.MOV R13, RZ, RZ, -R13 ;  /* 0x000000ffff0dc224 */ /* 0x000fe200078e0a0d */
[----:B------:R-:W-:Y:S01]  /*16c0*/  ISETP.GT.U32.AND P4, PT, R0, R37, PT ;  /* 0x000000250000720c */ /* 0x000fe20003f84070 */
[----:B------:R-:W-:Y:S01]  /*16d0*/  IMAD.MOV.U32 R9, RZ, RZ, R27 ;  /* 0x000000ffff097224 */ /* 0x000fe200078e001b */
[----:B------:R-:W-:Y:S01]  /*16e0*/  IADD3 R10, R6, 0x14, RZ ;  /* 0x00000014060a7810 */ /* 0x000fe20007ffe0ff */
[----:B------:R-:W-:Y:S01]  /*16f0*/  @!P2 IMAD.MOV R252, RZ, RZ, -R252 ;  /* 0x000000fffffca224 */ /* 0x000fe200078e0afc */
[----:B------:R-:W-:Y:S01]  /*1700*/  IABS R38, R8 ;  /* 0x0000000800267213 */ /* 0x000fe20000000000 */
[----:B------:R-:W-:Y:S01]  /*1710*/  @!P5 IMAD.IADD R36, R36, 0x1, -R0 ;  /* 0x000000012424d824 */ /* 0x000fe200078e0a00 */
[----:B------:R-:W-:Y:S01]  /*1720*/  IABS R39, R10 ;  /* 0x0000000a00277213 */ /* 0x000fe20000000000 */
[----:B------:R-:W-:Y:S01]  /*1730*/  @!P3 IMAD.MOV R9, RZ, RZ, -R9 ;  /* 0x000000ffff09b224 */ /* 0x000fe200078e0a09 */
[----:B------:R-:W-:Y:S01]  /*1740*/  ISETP.GE.AND P3, PT, R15, RZ, PT ;  /* 0x000000ff0f00720c */ /* 0x000fe20003f66270 */
[----:B------:R-:W-:Y:S01]  /*1750*/  IMAD.HI.U32 R4, R3, R38, RZ ;  /* 0x0000002603047227 */ /* 0x000fe200078e00ff */
[----:B------:R-:W-:-:S02]  /*1760*/  ISETP.GT.U32.AND P5, PT, R0, R36, PT ;  /* 0x000000240000720c */ /* 0x000fc40003fa4070 */
[----:B------:R-:W-:Y:S01]  /*1770*/  ISETP.GE.AND P2, PT, R8, RZ, PT ;  /* 0x000000ff0800720c */ /* 0x000fe20003f46270 */
[----:B------:R-:W-:Y:S01]  /*1780*/  IMAD.HI.U32 R5, R3, R39, RZ ;  /* 0x0000002703057227 */ /* 0x000fe200078e00ff */
[----:B------:R-:W-:Y:S01]  /*1790*/  @!P4 IADD3 R37, R37, -R0, RZ ;  /* 0x800000002525c210 */ /* 0x000fe20007ffe0ff */
[----:B------:R-:W-:Y:S01]  /*17a0*/  STL [R1+0x2f40], R9 ;  /* 0x002f400901007387 */ /* 0x000fe20000100800 */
[----:B------:R-:W-:Y:S01]  /*17b0*/  IADD3 R11, -R4, RZ, RZ ;  /* 0x000000ff040b7210 */ /* 0x000fe20007ffe1ff */
[----:B------:R-:W-:Y:S01]  /*17c0*/  @!P0 IMAD.IADD R251, R251, 0x1, -R0 ;  /* 0x00000001fbfb8824 */ /* 0x000fe200078e0a00 */
[C---:B------:R-:W-:Y:S01]  /*17d0*/  ISETP.GT.U32.AND P4, PT, R0.reuse, R37, PT ;  /* 0x000000250000720c */ /* 0x040fe20003f84070 */
[----:B------:R-:W-:Y:S01]  /*17e0*/  IMAD.MOV R5, RZ, RZ, -R5 ;  /* 0x000000ffff057224 */ /* 0x000fe200078e0a05 */
[----:B------:R-:W-:Y:S01]  /*17f0*/  STL [R1+0x8], R7 ;  /* 0x0000080701007387 */ /* 0x000fe20000100800 */
[----:B------:R-:W-:Y:S01]  /*1800*/  IMAD.HI.U32 R8, R3, R40, RZ ;  /* 0x0000002803087227 */ /* 0x000fe200078e00ff */
[----:B------:R-:W-:-:S02]  /*1810*/  ISETP.GT.U32.AND P0, PT, R0, R251, PT ;  /* 0x000000fb0000720c */ /* 0x000fc40003f04070 */
[----:B------:R1:W-:Y:S01]  /*1820*/  STL [R1+0x2f44], R13 ;  /* 0x002f440d01007387 */ /* 0x0003e20000100800 */
[C---:B------:R-:W-:Y:S02]  /*1830*/  IMAD R39, R0.reuse, R5, R39 ;  /* 0x0000000500277224 */ /* 0x040fe400078e0227 */
[C---:B------:R-:W-:Y:S01]  /*1840*/  IMAD R38, R0.reuse, R11, R38 ;  /* 0x0000000b00267224 */ /* 0x040fe200078e0226 */
[----:B------:R2:W-:Y:S01]  /*1850*/  STL [R1+0x2f48], R252 ;  /* 0x002f48fc01007387 */ /* 0x0005e20000100800 */
[----:B------:R-:W-:Y:S02]  /*1860*/  IMAD.MOV R15, RZ, RZ, -R8 ;  /* 0x000000ffff0f7224 */ /* 0x000fe400078e0a08 */
[--C-:B------:R-:W-:Y:S01]  /*1870*/  @!P4 IMAD.IADD R37, R37, 0x1, -R0.reuse ;  /* 0x000000012525c824 */ /* 0x100fe200078e0a00 */
[----:B------:R-:W-:Y:S01]  /*1880*/  ISETP.GT.U32.AND P4, PT, R0, R39, PT ;  /* 0x000000270000720c */ /* 0x000fe20003f84070 */
[C---:B------:R-:W-:Y:S01]  /*1890*/  VIADD R4, R6.reuse, 0x16 ;  /* 0x0000001606047836 */ /* 0x040fe20000000000 */
[----:B-1----:R-:W-:Y:S01]  /*18a0*/  IADD3 R13, R6, 0x1ea, RZ ;  /* 0x000001ea060d7810 */ /* 0x002fe20007ffe0ff */
[--C-:B------:R-:W-:Y:S01]  /*18b0*/  @!P0 IMAD.IADD R251, R251, 0x1, -R0.reuse ;  /* 0x00000001fbfb8824 */ /* 0x100fe200078e0a00 */
[----:B------:R-:W-:Y:S01]  /*18c0*/  ISETP.GE.AND P0, PT, R10, RZ, PT ;  /* 0x000000ff0a00720c */ /* 0x000fe20003f06270 */
[----:B------:R-:W-:Y:S01]  /*18d0*/  VIADD R11, R6, 0x17 ;  /* 0x00000017060b7836 */ /* 0x000fe20000000000 */
[----:B------:R-:W-:Y:S01]  /*18e0*/  IABS R41, R4 ;  /* 0x0000000400297213 */ /* 0x000fe20000000000 */
[----:B------:R-:W-:Y:S01]  /*18f0*/  @!P5 IMAD.IADD R36, R36, 0x1, -R0 ;  /* 0x000000012424d824 */ /* 0x000fe200078e0a00 */
[----:B------:R-:W-:Y:S01]  /*1900*/  ISETP.GE.AND P5, PT, R12, RZ, PT ;  /* 0x000000ff0c00720c */ /* 0x000fe20003fa6270 */
[C---:B------:R-:W-:Y:S01]  /*1910*/  IMAD R40, R0.reuse, R15, R40 ;  /* 0x0000000f00287224 */ /* 0x040fe200078e0228 */
[----:B------:R-:W-:Y:S01]  /*1920*/  IABS R42, R11 ;  /* 0x0000000b002a7213 */ /* 0x000fe20000000000 */
[----:B------:R-:W-:Y:S01]  /*1930*/  @!P1 IMAD.MOV R251, RZ, RZ, -R251 ;  /* 0x000000fffffb9224 */ /* 0x000fe200078e0afb */
[----:B------:R-:W-:Y:S01]  /*1940*/  ISETP.GT.U32.AND P1, PT, R0, R38, PT ;  /* 0x000000260000720c */ /* 0x000fe20003f24070 */
[----:B------:R-:W-:Y:S01]  /*1950*/  @!P4 IMAD.IADD R39, R39, 0x1, -R0 ;  /* 0x000000012727c824 */ /* 0x000fe200078e0a00 */
[----:B------:R-:W-:Y:S01]  /*1960*/  IADD3 R12, R6, 0x18, RZ ;  /* 0x00000018060c7810 */ /* 0x000fe20007ffe0ff */
[----:B------:R-:W-:Y:S01]  /*1970*/  @!P3 IMAD.MOV R36, RZ, RZ, -R36 ;  /* 0x000000ffff24b224 */ /* 0x000fe200078e0a24 */
[----:B------:R-:W-:Y:S01]  /*1980*/  ISETP.GE.AND P3, PT, R4, RZ, PT ;  /* 0x000000ff0400720c */ /* 0x000fe20003f66270 */
[----:B------:R-:W-:Y:S01]  /*1990*/  @!P6 IMAD.MOV R37, RZ, RZ, -R37 ;  /* 0x000000ffff25e224 */ /* 0x000fe200078e0a25 */
[C---:B------:R-:W-:Y:S01]  /*19a0*/  ISETP.GT.U32.AND P4, PT, R0.reuse, R39, PT ;  /* 0x000000270000720c */ /* 0x040fe20003f84070 */
[C---:B------:R-:W-:Y:S01]  /*19b0*/  IMAD.HI.U32 R4, R3.reuse, R41, RZ ;  /* 0x0000002903047227 */ /* 0x040fe200078e00ff */
[----:B------:R-:W-:Y:S01]  /*19c0*/  ISETP.GT.U32.AND P6, PT, R0, R40, PT ;  /* 0x000000280000720c */ /* 0x000fe20003fc4070 */
[----:B------:R-:W-:Y:S01]  /*19d0*/  STL [R1+0x2f4c], R251 ;  /* 0x002f4cfb01007387 */ /* 0x000fe20000100800 */
[----:B------:R-:W-:Y:S01]  /*19e0*/  IABS R43, R12 ;  /* 0x0000000c002b7213 */ /* 0x000fe20000000000 */
[----:B------:R-:W-:Y:S01]  /*19f0*/  IMAD.HI.U32 R5, R3, R42, RZ ;  /* 0x0000002a03057227 */ /* 0x000fe200078e00ff */
[----:B--2---:R-:W-:Y:S01]  /*1a00*/  IADD3 R252, R6, 0x1f4, RZ ;  /* 0x000001f406fc7810 */ /* 0x004fe20007ffe0ff */
[----:B------:R-:W-:Y:S01]  /*1a10*/  STL [R1+0x2f50], R36 ;  /* 0x002f502401007387 */ /* 0x000fe20000100800 */
[----:B------:R-:W-:Y:S01]  /*1a20*/  @!P1 IADD3 R38, R38, -R0, RZ ;  /* 0x8000000026269210 */ /* 0x000fe20007ffe0ff */
[----:B------:R-:W-:-:S02]  /*1a30*/  IMAD.MOV R4, RZ, RZ, -R4 ;  /* 0x000000ffff047224 */ /* 0x000fc400078e0a04 */
[----:B------:R-:W-:Y:S01]  /*1a40*/  IMAD.MOV R5, RZ, RZ, -R5 ;  /* 0x000000ffff057224 */ /* 0x000fe200078e0a05 */
[C---:B------:R-:W-:Y:S01]  /*1a50*/  ISETP.GT.U32.AND P1, PT, R0.reuse, R38, PT ;  /* 0x000000260000720c */ /* 0x040fe20003f24070 */
[C---:B------:R-:W-:Y:S01]  /*1a60*/  IMAD R41, R0.reuse, R4, R41 ;  /* 0x0000000400297224 */ /* 0x040fe200078e0229 */
[----:B------:R-:W-:Y:S01]  /*1a70*/  STL [R1+0x2f54], R37 ;  /* 0x002f542501007387 */ /* 0x000fe20000100800 */
[C---:B------:R-:W-:Y:S02]  /*1a80*/  IMAD R42, R0.reuse, R5, R42 ;  /* 0x00000005002a7224 */ /* 0x040fe400078e022a */
[--C-:B------:R-:W-:Y:S01]  /*1a90*/  @!P4 IMAD.IADD R39, R39, 0x1, -R0.reuse ;  /* 0x000000012727c824 */ /* 0x100fe200078e0a00 */
[----:B------:R-:W-:Y:S01]  /*1aa0*/  ISETP.GT.U32.AND P4, PT, R0, R41, PT ;  /* 0x000000290000720c */ /* 0x000fe20003f84070 */
[----:B------:R-:W-:Y:S01]  /*1ab0*/  @!P6 IMAD.IADD R40, R40, 0x1, -R0 ;  /* 0x000000012828e824 */ /* 0x000fe200078e0a00 */
[----:B------:R-:W-:Y:S01]  /*1ac0*/  ISETP.GT.U32.AND P6, PT, R0, R42, PT ;  /* 0x0000002a0000720c */ /* 0x000fe20003fc4070 */
[----:B------:R-:W-:-:S04]  /*1ad0*/  IMAD.HI.U32 R10, R3, R35, RZ ;  /* 0x00000023030a7227 */ /* 0x000fc800078e00ff */
[----:B------:R-:W-:Y:S02]  /*1ae0*/  IMAD.MOV R10, RZ, RZ, -R10 ;  /* 0x000000ffff0a7224 */ /* 0x000fe400078e0a0a */
[----:B------:R-:W-:Y:S02]  /*1af0*/  VIADD R15, R6, 0x1b ;  /* 0x0000001b060f7836 */ /* 0x000fe40000000000 */
[----:B------:R-:W-:Y:S01]  /*1b00*/  IMAD R35, R0, R10, R35 ;  /* 0x0000000a00237224 */ /* 0x000fe200078e0223 */
[----:B------:R-:W-:Y:S01]  /*1b10*/  IADD3 R10, R6, 0x1a, RZ ;  /* 0x0000001a060a7810 */ /* 0x000fe20007ffe0ff */
[----:B------:R-:W-:Y:S01]  /*1b20*/  IMAD.HI.U32 R8, R3, R43, RZ ;  /* 0x0000002b03087227 */ /* 0x000fe200078e00ff */
[----:B------:R-:W-:Y:S02]  /*1b30*/  IABS R45, R15 ;  /* 0x0000000f002d7213 */ /* 0x000fe40000000000 */
[----:B------:R-:W-:Y:S01]  /*1b40*/  IABS R44, R10 ;  /* 0x0000000a002c7213 */ /* 0x000fe20000000000 */
[--C-:B------:R-:W-:Y:S01]  /*1b50*/  @!P1 IMAD.IADD R38, R38, 0x1, -R0.reuse ;  /* 0x0000000126269824 */ /* 0x100fe200078e0a00 */
[----:B------:R-:W-:Y:S01]  /*1b60*/  IADD3 R8, -R8, RZ, RZ ;  /* 0x000000ff08087210 */ /* 0x000fe20007ffe1ff */
[--C-:B------:R-:W-:Y:S01]  /*1b70*/  @!P4 IMAD.IADD R41, R41, 0x1, -R0.reuse ;  /* 0x000000012929c824 */ /* 0x100fe200078e0a00 */
[----:B------:R-:W-:Y:S01]  /*1b80*/  ISETP.GT.U32.AND P4, PT, R0, R40, PT ;  /* 0x000000280000720c */ /* 0x000fe20003f84070 */
[----:B------:R-:W-:Y:S01]  /*1b90*/  @!P6 IMAD.IADD R42, R42, 0x1, -R0 ;  /* 0x000000012a2ae824 */ /* 0x000fe200078e0a00 */
[----:B------:R-:W-:Y:S01]  /*1ba0*/  @!P2 IADD3 R38, -R38, RZ, RZ ;  /* 0x000000ff2626a210 */ /* 0x000fe20007ffe1ff */
[----:B------:R-:W-:Y:S01]  /*1bb0*/  IMAD.HI.U32 R4, R3, R44, RZ ;  /* 0x0000002c03047227 */ /* 0x000fe200078e00ff */
[----:B------:R-:W-:-:S02]  /*1bc0*/  ISETP.GT.U32.AND P2, PT, R0, R41, PT ;  /* 0x000000290000720c */ /* 0x000fc40003f44070 */
[C---:B------:R-:W-:Y:S01]  /*1bd0*/  ISETP.GT.U32.AND P6, PT, R0.reuse, R42, PT ;  /* 0x0000002a0000720c */ /* 0x040fe20003fc4070 */
[----:B------:R-:W-:Y:S01]  /*1be0*/  IMAD.HI.U32 R5, R3, R45, RZ ;  /* 0x0000002d03057227 */ /* 0x000fe200078e00ff */
[----:B------:R-:W-:Y:S01]  /*1bf0*/  ISETP.GE.AND P1, PT, R11, RZ, PT ;  /* 0x000000ff0b00720c */ /* 0x000fe20003f26270 */
[----:B------:R1:W-:Y:S02]  /*1c00*/  STL [R1+0x2f58], R38 ;  /* 0x002f582601007387 */ /* 0x0003e40000100800 */
[----:B------:R-:W-:Y:S02]  /*1c10*/  IMAD R43, R0, R8, R43 ;  /* 0x00000008002b7224 */ /* 0x000fe400078e022b */
[----:B------:R-:W-:Y:S01]  /*1c20*/  IMAD.MOV R11, RZ, RZ, -R4 ;  /* 0x000000ffff0b7224 */ /* 0x000fe200078e0a04 */
[-C--:B------:R-:W-:Y:S01]  /*1c30*/  @!P4 IADD3 R40, R40, -R0.reuse, RZ ;  /* 0x800000002828c210 */ /* 0x080fe20007ffe0ff */
[----:B------:R-:W-:Y:S01]  /*1c40*/  IMAD.MOV R8, RZ, RZ, -R5 ;  /* 0x000000ffff087224 */ /* 0x000fe200078e0a05 */
[C---:B------:R-:W-:Y:S01]  /*1c50*/  ISETP.GT.U32.AND P4, PT, R0.reuse, R35, PT ;  /* 0x000000230000720c */ /* 0x040fe20003f84070 */
[----:B------:R-:W-:Y:S01]  /*1c60*/  @!P0 IMAD.MOV R39, RZ, RZ, -R39 ;  /* 0x000000ffff278224 */ /* 0x000fe200078e0a27 */
[C---:B------:R-:W-:Y:S01]  /*1c70*/  ISETP.GT.U32.AND P0, PT, R0.reuse, R43, PT ;  /* 0x0000002b0000720c */ /* 0x040fe20003f04070 */
[----:B------:R-:W-:Y:S01]  /*1c80*/  IMAD R44, R0, R11, R44 ;  /* 0x0000000b002c7224 */ /* 0x000fe200078e022c */
[----:B------:R-:W-:Y:S01]  /*1c90*/  @!P6 IADD3 R42, R42, -R0, RZ ;  /* 0x800000002a2ae210 */ /* 0x000fe20007ffe0ff */
[C---:B------:R-:W-:Y:S01]  /*1ca0*/  IMAD R45, R0.reuse, R8, R45 ;  /* 0x00000008002d7224 */ /* 0x040fe200078e022d */
[----:B------:R-:W-:Y:S01]  /*1cb0*/  STL [R1+0x2f5c], R39 ;  /* 0x002f5c2701007387 */ /* 0x000fe20000100800 */
[----:B------:R-:W-:Y:S01]  /*1cc0*/  @!P2 IMAD.IADD R41, R41, 0x1, -R0 ;  /* 0x000000012929a824 */ /* 0x000fe200078e0a00 */
[C---:B------:R-:W-:Y:S01]  /*1cd0*/  ISETP.GT.U32.AND P2, PT, R0.reuse, R44, PT ;  /* 0x0000002c0000720c */ /* 0x040fe20003f44070 */
[----:B------:R-:W-:Y:S01]  /*1ce0*/  IMAD.HI.U32 R5, R3, R47, RZ ;  /* 0x0000002f03057227 */ /* 0x000fe200078e00ff */
[----:B------:R-:W-:-:S02]  /*1cf0*/  ISETP.GT.U32.AND P6, PT, R0, R45, PT ;  /* 0x0000002d0000720c */ /* 0x000fc40003fc4070 */
[----:B------:R-:W-:Y:S01]  /*1d00*/  @!P3 IADD3 R41, -R41, RZ, RZ ;  /* 0x000000ff2929b210 */ /* 0x000fe20007ffe1ff */
[--C-:B------:R-:W-:Y:S01]  /*1d10*/  @!P4 IMAD.IADD R35, R35, 0x1, -R0.reuse ;  /* 0x000000012323c824 */ /* 0x100fe200078e0a00 */
[----:B------:R-:W-:Y:S01]  /*1d20*/  ISETP.GE.AND P4, PT, R14, RZ, PT ;  /* 0x000000ff0e00720c */ /* 0x000fe20003f86270 */
[----:B------:R-:W-:Y:S01]  /*1d30*/  @!P0 IMAD.IADD R43, R43, 0x1, -R0 ;  /* 0x000000012b2b8824 */ /* 0x000fe200078e0a00 */
[----:B------:R-:W-:Y:S01]  /*1d40*/  ISETP.GE.AND P0, PT, R12, RZ, PT ;  /* 0x000000ff0c00720c */ /* 0x000fe20003f06270 */
[----:B------:R-:W-:Y:S01]  /*1d50*/  @!P5 IMAD.MOV R40, RZ, RZ, -R40 ;  /* 0x000000ffff28d224 */ /* 0x000fe200078e0a28 */
[C---:B------:R-:W-:Y:S01]  /*1d60*/  IADD3 R12, R6.reuse, 0x1f, RZ ;  /* 0x0000001f060c7810 */ /* 0x040fe20007ffe0ff */
[----:B------:R-:W-:Y:S01]  /*1d70*/  IMAD.MOV R5, RZ, RZ, -R5 ;  /* 0x000000ffff057224 */ /* 0x000fe200078e0a05 */
[----:B------:R-:W-:Y:S01]  /*1d80*/  IADD3 R14, R6, 0x28, RZ ;  /* 0x00000028060e7810 */ /* 0x000fe20007ffe0ff */
[--C-:B------:R-:W-:Y:S01]  /*1d90*/  @!P2 IMAD.IADD R44, R44, 0x1, -R0.reuse ;  /* 0x000000012c2ca824 */ /* 0x100fe200078e0a00 */
[C---:B------:R-:W-:Y:S01]  /*1da0*/  ISETP.GT.U32.AND P2, PT, R0.reuse, R43, PT ;  /* 0x0000002b0000720c */ /* 0x040fe20003f44070 */
[----:B------:R-:W-:Y:S01]  /*1db0*/  @!P6 IMAD.IADD R45, R45, 0x1, -R0 ;  /* 0x000000012d2de824 */ /* 0x000fe200078e0a00 */
[----:B------:R-:W-:Y:S01]  /*1dc0*/  ISETP.GT.U32.AND P6, PT, R0, R35, PT ;  /* 0x000000230000720c */ /* 0x000fe20003fc4070 */
[----:B------:R-:W-:Y:S01]  /*1dd0*/  VIADD R8, R6, 0x1e ;  /* 0x0000001e06087836 */ /* 0x000fe20000000000 */
[C---:B------:R-:W-:Y:S01]  /*1de0*/  ISETP.GT.U32.AND P5, PT, R0.reuse, R44, PT ;  /* 0x0000002c0000720c */ /* 0x040fe20003fa4070 */
[C---:B------:R-:W-:Y:S01]  /*1df0*/  IMAD R47, R0.reuse, R5, R47 ;  /* 0x00000005002f7224 */ /* 0x040fe200078e022f */
[----:B------:R-:W-:Y:S01]  /*1e00*/  IABS R49, R12 ;  /* 0x0000000c00317213 */ /* 0x000fe20000000000 */
[----:B------:R-:W-:Y:S01]  /*1e10*/  IMAD.HI.U32 R4, R3, R46, RZ ;  /* 0x0000002e03047227 */ /* 0x000fe200078e00ff */
[----:B------:R-:W-:Y:S01]  /*1e20*/  IABS R48, R8 ;  /* 0x0000000800307213 */ /* 0x000fe20000000000 */
[----:B------:R-:W-:Y:S01]  /*1e30*/  STL [R1+0x2f60], R40 ;  /* 0x002f602801007387 */ /* 0x000fe20000100800 */
[----:B------:R-:W-:Y:S01]  /*1e40*/  ISETP.GT.U32.AND P3, PT, R0, R45, PT ;  /* 0x0000002d0000720c */ /* 0x000fe20003f64070 */
[----:B------:R-:W-:Y:S01]  /*1e50*/  IMAD.MOV R11, RZ, RZ, -R4 ;  /* 0x000000ffff0b7224 */ /* 0x000fe200078e0a04 */
[----:B------:R-:W-:Y:S01]  /*1e60*/  IABS R56, R14 ;  /* 0x0000000e00387213 */ /* 0x000fe20000000000 */
[--C-:B------:R-:W-:Y:S01]  /*1e70*/  @!P2 IMAD.IADD R43, R43, 0x1, -R0.reuse ;  /* 0x000000012b2ba824 */ /* 0x100fe200078e0a00 */
[----:B------:R-:W-:Y:S01]  /*1e80*/  ISETP.GE.AND P2, PT, R10, RZ, PT ;  /* 0x000000ff0a00720c */ /* 0x000fe20003f46270 */
[----:B------:R-:W-:Y:S01]  /*1e90*/  @!P6 IMAD.IADD R35, R35, 0x1, -R0 ;  /* 0x000000012323e824 */ /* 0x000fe200078e0a00 */
[----:B------:R-:W-:Y:S01]  /*1ea0*/  ISETP.GT.U32.AND P6, PT, R0, R47, PT ;  /* 0x0000002f0000720c */ /* 0x000fe20003fc4070 */
[----:B------:R-:W-:Y:S01]  /*1eb0*/  IMAD.HI.U32 R4, R3, R48, RZ ;  /* 0x0000003003047227 */ /* 0x000fe200078e00ff */
[----:B------:R-:W-:Y:S01]  /*1ec0*/  @!P5 IADD3 R44, R44, -R0, RZ ;  /* 0x800000002c2cd210 */ /* 0x000fe20007ffe0ff */
[----:B------:R-:W-:Y:S01]  /*1ed0*/  STL [R1+0x2f64], R41 ;  /* 0x002f642901007387 */ /* 0x000fe20000100800 */
[----:B------:R-:W-:Y:S01]  /*1ee0*/  ISETP.GE.AND P5, PT, R15, RZ, PT ;  /* 0x000000ff0f00720c */ /* 0x000fe20003fa6270 */
[----:B------:R-:W-:Y:S01]  /*1ef0*/  IMAD.HI.U32 R5, R3, R49, RZ ;  /* 0x0000003103057227 */ /* 0x000fe200078e00ff */
[----:B-1----:R-:W-:-:S03]  /*1f00*/  IADD3 R38, R6, 0x1f8, RZ ;  /* 0x000001f806267810 */ /* 0x002fc60007ffe0ff */
[----:B------:R-:W-:Y:S01]  /*1f10*/  IMAD R46, R0, R11, R46 ;  /* 0x0000000b002e7224 */ /* 0x000fe200078e022e */
[----:B------:R-:W-:Y:S01]  /*1f20*/  IADD3 R5, -R5, RZ, RZ ;  /* 0x000000ff05057210 */ /* 0x000fe20007ffe1ff */
[----:B------:R-:W-:Y:S01]  /*1f30*/  IMAD.MOV R11, RZ, RZ, -R4 ;  /* 0x000000ffff0b7224 */ /* 0x000fe200078e0a04 */
[----:B------:R-:W-:Y:S01]  /*1f40*/  @!P2 IADD3 R44, -R44, RZ, RZ ;  /* 0x000000ff2c2ca210 */ /* 0x000fe20007ffe1ff */
[----:B------:R-:W-:Y:S01]  /*1f50*/  @!P1 IMAD.MOV R42, RZ, RZ, -R42 ;  /* 0x000000ffff2a9224 */ /* 0x000fe200078e0a2a */
[C---:B------:R-:W-:Y:S01]  /*1f60*/  ISETP.GT.U32.AND P1, PT, R0.reuse, R46, PT ;  /* 0x0000002e0000720c */ /* 0x040fe20003f24070 */
[----:B------:R-:W-:Y:S01]  /*1f70*/  IMAD R48, R0, R11, R48 ;  /* 0x0000000b00307224 */ /* 0x000fe200078e0230 */
[----:B------:R-:W-:Y:S01]  /*1f80*/  IABS R246, R38 ;  /* 0x0000002600f67213 */ /* 0x000fe20000000000 */
[--C-:B------:R-:W-:Y:S01]  /*1f90*/  @!P3 IMAD.IADD R45, R45, 0x1, -R0.reuse ;  /* 0x000000012d2db824 */ /* 0x100fe200078e0a00 */
[----:B------:R-:W-:Y:S01]  /*1fa0*/  ISETP.GE.AND P3, PT, R16, RZ, PT ;  /* 0x000000ff1000720c */ /* 0x000fe20003f66270 */
[--C-:B------:R-:W-:Y:S01]  /*1fb0*/  @!P6 IMAD.IADD R47, R47, 0x1, -R0.reuse ;  /* 0x000000012f2fe824 */ /* 0x100fe200078e0a00 */
[C---:B------:R-:W-:Y:S01]  /*1fc0*/  ISETP.GT.U32.AND P2, PT, R0.reuse, R48, PT ;  /* 0x000000300000720c */ /* 0x040fe20003f44070 */
[----:B------:R-:W-:Y:S01]  /*1fd0*/  IMAD R49, R0, R5, R49 ;  /* 0x0000000500317224 */ /* 0x000fe200078e0231 */
[----:B------:R-:W-:Y:S01]  /*1fe0*/  ISETP.GE.AND P6, PT, R8, RZ, PT ;  /* 0x000000ff0800720c */ /* 0x000fe20003fc6270 */
[----:B------:R-:W-:Y:S01]  /*1ff0*/  @!P4 IMAD.MOV R35, RZ, RZ, -R35 ;  /* 0x000000ffff23c224 */ /* 0x000fe200078e0a23 */
[C---:B------:R-:W-:Y:S01]  /*2000*/  ISETP.GT.U32.AND P4, PT, R0.reuse, R47, PT ;  /* 0x0000002f0000720c */ /* 0x040fe20003f84070 */
[----:B------:R-:W-:Y:S01]  /*2010*/  @!P5 IMAD.MOV R45, RZ, RZ, -R45 ;  /* 0x000000ffff2dd224 */ /* 0x000fe200078e0a2d */
[----:B------:R-:W-:Y:S01]  /*2020*/  ISETP.GT.U32.AND P5, PT, R0, R49, PT ;  /* 0x000000310000720c */ /* 0x000fe20003fa4070 */
[--C-:B------:R-:W-:Y:S01]  /*2030*/  @!P1 IMAD.IADD R46, R46, 0x1, -R0.reuse ;  /* 0x000000012e2e9824 */ /* 0x100fe200078e0a00 */
[----:B------:R-:W-:Y:S01]  /*2040*/  ISETP.GE.AND P1, PT, R17, RZ, PT ;  /* 0x000000ff1100720c */ /* 0x000fe20003f26270 */
[----:B------:R-:W-:Y:S01]  /*2050*/  VIADD R4, R6, 0x20 ;  /* 0x0000002006047836 */ /* 0x000fe20000000000 */
[----:B------:R-:W-:Y:S01]  /*2060*/  STL [R1+0x2f68], R42 ;  /* 0x002f682a01007387 */ /* 0x000fe20000100800 */
[----:B------:R-:W-:Y:S01]  /*2070*/  @!P0 IMAD.MOV R43, RZ, RZ, -R43 ;  /* 0x000000ffff2b8224 */ /* 0x000fe200078e0a2b */
[----:B------:R-:W-:Y:S01]  /*2080*/  ISETP.GT.U32.AND P0, PT, R0, R46, PT ;  /* 0x0000002e0000720c */ /* 0x000fe20003f04070 */
[--C-:B------:R-:W-:Y:S01]  /*2090*/  @!P2 IMAD.IADD R48, R48, 0x1, -R0.reuse ;  /* 0x000000013030a824 */ /* 0x100fe200078e0a00 */
[----:B------:R-:W-:Y:S01]  /*20a0*/  IABS R233, R4 ;  /* 0x0000000400e97213 */ /* 0x000fe20000000000 */
[----:B------:R-:W-:Y:S01]  /*20b0*/  VIADD R5, R6, 0x21 ;  /* 0x0000002106057836 */ /* 0x000fe20000000000 */
[----:B------:R1:W-:Y:S01]  /*20c0*/  STL [R1+0x2f6c], R43 ;  /* 0x002f6c2b01007387 */ /* 0x0003e20000100800 */
[--C-:B------:R-:W-:Y:S01]  /*20d0*/  @!P4 IMAD.IADD R47, R47, 0x1, -R0.reuse ;  /* 0x000000012f2fc824 */ /* 0x100fe200078e0a00 */
[----:B------:R-:W-:Y:S01]  /*20e0*/  ISETP.GE.AND P4, PT, R4, RZ, PT ;  /* 0x000000ff0400720c */ /* 0x000fe20003f86270 */
[----:B------:R-:W-:Y:S01]  /*20f0*/  @!P5 IMAD.IADD R49, R49, 0x1, -R0 ;  /* 0x000000013131d824 */ /* 0x000fe200078e0a00 */
[----:B------:R-:W-:Y:S01]  /*2100*/  ISETP.GT.U32.AND P5, PT, R0, R48, PT ;  /* 0x000000300000720c */ /* 0x000fe20003fa4070 */
[----:B------:R-:W-:Y:S01]  /*2110*/  IMAD.HI.U32 R4, R3, R233, RZ ;  /* 0x000000e903047227 */ /* 0x000fe200078e00ff */
[----:B------:R-:W-:Y:S01]  /*2120*/  IABS R34, R5 ;  /* 0x0000000500227213 */ /* 0x000fe20000000000 */
[----:B------:R-:W-:Y:S01]  /*2130*/  STL [R1+0x2f70], R35 ;  /* 0x002f702301007387 */ /* 0x000fe20000100800 */
[----:B------:R-:W-:Y:S01]  /*2140*/  ISETP.GE.AND P2, PT, R5, RZ, PT ;  /* 0x000000ff0500720c */ /* 0x000fe20003f46270 */
[----:B------:R-:W-:Y:S01]  /*2150*/  IMAD.MOV R4, RZ, RZ, -R4 ;  /* 0x000000ffff047224 */ /* 0x000fe200078e0a04 */
[----:B------:R-:W-:Y:S01]  /*2160*/  @!P0 IADD3 R46, R46, -R0, RZ ;  /* 0x800000002e2e8210 */ /* 0x000fe20007ffe0ff */
[----:B------:R-:W-:Y:S01]  /*2170*/  IMAD.HI.U32 R5, R3, R34, RZ ;  /* 0x0000002203057227 */ /* 0x000fe200078e00ff */
[----:B------:R-:W-:Y:S01]  /*2180*/  @!P1 IADD3 R47, -R47, RZ, RZ ;  /* 0x000000ff2f2f9210 */ /* 0x000fe20007ffe1ff */
[----:B------:R2:W-:Y:S01]  /*2190*/  STL.64 [R1+0x2f78], R44 ;  /* 0x002f782c01007387 */ /* 0x0005e20000100a00 */
[----:B------:R-:W-:Y:S01]  /*21a0*/  @!P3 IADD3 R46, -R46, RZ, RZ ;  /* 0x000000ff2e2eb210 */ /* 0x000fe20007ffe1ff */
[C---:B------:R-:W-:Y:S01]  /*21b0*/  IMAD R233, R0.reuse, R4, R233 ;  /* 0x0000000400e97224 */ /* 0x040fe200078e02e9 */
[----:B------:R-:W-:Y:S01]  /*21c0*/  ISETP.GT.U32.AND P3, PT, R0, R49, PT ;  /* 0x000000310000720c */ /* 0x000fe20003f64070 */
[----:B------:R-:W-:Y:S01]  /*21d0*/  @!P5 IMAD.IADD R48, R48, 0x1, -R0 ;  /* 0x000000013030d824 */ /* 0x000fe200078e0a00 */
[----:B------:R-:W-:Y:S01]  /*21e0*/  ISETP.GE.AND P0, PT, R12, RZ, PT ;  /* 0x000000ff0c00720c */ /* 0x000fe20003f06270 */
[----:B------:R-:W-:Y:S01]  /*21f0*/  IMAD.MOV R5, RZ, RZ, -R5 ;  /* 0x000000ffff057224 */ /* 0x000fe200078e0a05 */
[----:B------:R-:W-:Y:S01]  /*2200*/  ISETP.GT.U32.AND P5, PT, R0, R233, PT ;  /* 0x000000e90000720c */ /* 0x000fe20003fa4070 */
[C---:B------:R-:W-:Y:S01]  /*2210*/  VIADD R8, R6.reuse, 0x22 ;  /* 0x0000002206087836 */ /* 0x040fe20000000000 */
[----:B-1----:R-:W-:Y:S01]  /*2220*/  IADD3 R43, R6, 0x1fd, RZ ;  /* 0x000001fd062b7810 */ /* 0x002fe20007ffe0ff */
[----:B------:R-:W-:-:S02]  /*2230*/  IMAD R34, R0, R5, R34 ;  /* 0x0000000500227224 */ /* 0x000fc400078e0222 */
[----:B------:R-:W-:Y:S01]  /*2240*/  VIADD R4, R6, 0x23 ;  /* 0x0000002306047836 */ /* 0x000fe20000000000 */
[----:B------:R-:W-:Y:S01]  /*2250*/  IABS R50, R8 ;  /* 0x0000000800327213 */ /* 0x000fe20000000000 */
[----:B------:R-:W-:Y:S01]  /*2260*/  @!P6 IMAD.MOV R48, RZ, RZ, -R48 ;  /* 0x000000ffff30e224 */ /* 0x000fe200078e0a30 */
[----:B------:R-:W-:Y:S01]  /*2270*/  ISETP.GT.U32.AND P6, PT, R0, R34, PT ;  /* 0x000000220000720c */ /* 0x000fe20003fc4070 */
[----:B------:R-:W-:Y:S01]  /*2280*/  @!P3 IMAD.IADD R49, R49, 0x1, -R0 ;  /* 0x000000013131b824 */ /* 0x000fe200078e0a00 */
[----:B------:R-:W-:Y:S01]  /*2290*/  ISETP.GE.AND P3, PT, R4, RZ, PT ;  /* 0x000000ff0400720c */ /* 0x000fe20003f66270 */
[----:B------:R-:W-:Y:S01]  /*22a0*/  VIADD R10, R6, 0x25 ;  /* 0x00000025060a7836 */ /* 0x000fe20000000000 */
[----:B------:R-:W-:Y:S01]  /*22b0*/  IABS R51, R4 ;  /* 0x0000000400337213 */ /* 0x000fe20000000000 */
[----:B------:R-:W-:Y:S01]  /*22c0*/  IMAD.HI.U32 R4, R3, R50, RZ ;  /* 0x0000003203047227 */ /* 0x000fe200078e00ff */
[----:B------:R-:W-:Y:S02]  /*22d0*/  @!P5 IADD3 R233, R233, -R0, RZ ;  /* 0x80000000e9e9d210 */ /* 0x000fe40007ffe0ff */
[----:B------:R-:W-:Y:S01]  /*22e0*/  ISETP.GE.AND P1, PT, R8, RZ, PT ;  /* 0x000000ff0800720c */ /* 0x000fe20003f26270 */
[----:B------:R-:W-:Y:S01]  /*22f0*/  IMAD.MOV R5, RZ, RZ, -R4 ;  /* 0x000000ffff057224 */ /* 0x000fe200078e0a04 */
[----:B------:R-:W-:Y:S01]  /*2300*/  ISETP.GT.U32.AND P5, PT, R0, R233, PT ;  /* 0x000000e90000720c */ /* 0x000fe20003fa4070 */
[----:B------:R-:W-:Y:S01]  /*2310*/  IMAD.HI.U32 R4, R3, R51, RZ ;  /* 0x0000003303047227 */ /* 0x000fe200078e00ff */
[----:B------:R-:W-:-:S02]  /*2320*/  IADD3 R8, R6, 0x24, RZ ;  /* 0x0000002406087810 */ /* 0x000fc40007ffe0ff */
[----:B------:R-:W-:Y:S01]  /*2330*/  @!P6 IADD3 R34, R34, -R0, RZ ;  /* 0x800000002222e210 */ /* 0x000fe20007ffe0ff */
[----:B------:R-:W-:Y:S01]  /*2340*/  IMAD.MOV R4, RZ, RZ, -R4 ;  /* 0x000000ffff047224 */ /* 0x000fe200078e0a04 */
[----:B------:R-:W-:Y:S01]  /*2350*/  IABS R52, R8 ;  /* 0x0000000800347213 */ /* 0x000fe20000000000 */
[C---:B------:R-:W-:Y:S01]  /*2360*/  IMAD R50, R0.reuse, R5, R50 ;  /* 0x0000000500327224 */ /* 0x040fe200078e0232 */
[----:B------:R-:W-:Y:S01]  /*2370*/  IABS R53, R10 ;  /* 0x0000000a00357213 */ /* 0x000fe20000000000 */
[C---:B------:R-:W-:Y:S01]  /*2380*/  IMAD R51, R0.reuse, R4, R51 ;  /* 0x0000000400337224 */ /* 0x040fe200078e0233 */
[----:B------:R-:W-:Y:S01]  /*2390*/  ISETP.GT.U32.AND P6, PT, R0, R34, PT ;  /* 0x000000220000720c */ /* 0x000fe20003fc4070 */
[----:B------:R-:W-:Y:S01]  /*23a0*/  IMAD.HI.U32 R4, R3, R52, RZ ;  /* 0x0000003403047227 */ /* 0x000fe200078e00ff */
[----:B--2---:R-:W-:-:S03]  /*23b0*/  IADD3 R45, R6, 0x1ed, RZ ;  /* 0x000001ed062d7810 */ /* 0x004fc60007ffe0ff */
[----:B------:R-:W-:Y:S01]  /*23c0*/  @!P5 IMAD.IADD R233, R233, 0x1, -R0 ;  /* 0x00000001e9e9d824 */ /* 0x000fe200078e0a00 */
[----:B------:R-:W-:Y:S01]  /*23d0*/  ISETP.GT.U32.AND P5, PT, R0, R50, PT ;  /* 0x000000320000720c */ /* 0x000fe20003fa4070 */
[----:B------:R-:W-:-:S03]  /*23e0*/  IMAD.HI.U32 R5, R3, R53, RZ ;  /* 0x0000003503057227 */ /* 0x000fc600078e00ff */
[----:B------:R-:W-:Y:S01]  /*23f0*/  @!P4 IADD3 R233, -R233, RZ, RZ ;  /* 0x000000ffe9e9c210 */ /* 0x000fe20007ffe1ff */
[----:B------:R-:W-:Y:S01]  /*2400*/  IMAD.MOV R11, RZ, RZ, -R4 ;  /* 0x000000ffff0b7224 */ /* 0x000fe200078e0a04 */
[C---:B------:R-:W-:Y:S01]  /*2410*/  ISETP.GT.U32.AND P4, PT, R0.reuse, R51, PT ;  /* 0x000000330000720c */ /* 0x040fe20003f84070 */
[----:B------:R-:W-:Y:S02]  /*2420*/  IMAD.MOV R5, RZ, RZ, -R5 ;  /* 0x000000ffff057224 */ /* 0x000fe400078e0a05 */
[C---:B------:R-:W-:Y:S02]  /*2430*/  IMAD R52, R0.reuse, R11, R52 ;  /* 0x0000000b00347224 */ /* 0x040fe400078e0234 */
[----:B------:R-:W-:Y:S02]  /*2440*/  IMAD R53, R0, R5, R53 ;  /* 0x0000000500357224 */ /* 0x000fe400078e0235 */
[--C-:B------:R-:W-:Y:S01]  /*2450*/  @!P6 IMAD.IADD R34, R34, 0x1, -R0.reuse ;  /* 0x000000012222e824 */ /* 0x100fe200078e0a00 */
[----:B------:R-:W-:Y:S01]  /*2460*/  ISETP.GT.U32.AND P6, PT, R0, R52, PT ;  /* 0x000000340000720c */ /* 0x000fe20003fc4070 */
[----:B------:R-:W-:Y:S01]  /*2470*/  @!P0 IMAD.MOV R49, RZ, RZ, -R49 ;  /* 0x000000ffff318224 */ /* 0x000fe200078e0a31 */
[----:B------:R-:W-:Y:S01]  /*2480*/  ISETP.GE.AND P0, PT, R8, RZ, PT ;  /* 0x000000ff0800720c */ /* 0x000fe20003f06270 */
[----:B------:R-:W-:Y:S01]  /*2490*/  @!P5 IMAD.IADD R50, R50, 0x1, -R0 ;  /* 0x000000013232d824 */ /* 0x000fe200078e0a00 */
[----:B------:R-:W-:Y:S01]  /*24a0*/  ISETP.GT.U32.AND P5, PT, R0, R53, PT ;  /* 0x000000350000720c */ /* 0x000fe20003fa4070 */
[----:B------:R-:W-:-:S02]  /*24b0*/  VIADD R8, R6, 0x26 ;  /* 0x0000002606087836 */ /* 0x000fc40000000000 */
[C---:B------:R-:W-:Y:S02]  /*24c0*/  VIADD R12, R6.reuse, 0x27 ;  /* 0x00000027060c7836 */ /* 0x040fe40000000000 */
[----:B------:R-:W-:Y:S01]  /*24d0*/  @!P4 IMAD.IADD R51, R51, 0x1, -R0 ;  /* 0x000000013333c824 */ /* 0x000fe200078e0a00 */
[----:B------:R-:W-:Y:S01]  /*24e0*/  IABS R54, R8 ;  /* 0x0000000800367213 */ /* 0x000fe20000000000 */
[----:B------:R-:W-:Y:S01]  /*24f0*/  VIADD R15, R6, 0x29 ;  /* 0x00000029060f7836 */ /* 0x000fe20000000000 */
[----:B------:R-:W-:Y:S01]  /*2500*/  IABS R55, R12 ;  /* 0x0000000c00377213 */ /* 0x000fe20000000000 */
[----:B------:R-:W-:Y:S01]  /*2510*/  @!P2 IMAD.MOV R34, RZ, RZ, -R34 ;  /* 0x000000ffff22a224 */ /* 0x000fe200078e0a22 */
[----:B------:R-:W-:Y:S01]  /*2520*/  @!P6 IADD3 R52, R52, -R0, RZ ;  /* 0x800000003434e210 */ /* 0x000fe20007ffe0ff */
[----:B------:R-:W-:Y:S01]  /*2530*/  IMAD.HI.U32 R4, R3, R54, RZ ;  /* 0x0000003603047227 */ /* 0x000fe200078e00ff */
[C---:B------:R-:W-:Y:S02]  /*2540*/  ISETP.GT.U32.AND P6, PT, R0.reuse, R51, PT ;  /* 0x000000330000720c */ /* 0x040fe40003fc4070 */
[C---:B------:R-:W-:Y:S01]  /*2550*/  ISETP.GT.U32.AND P4, PT, R0.reuse, R50, PT ;  /* 0x000000320000720c */ /* 0x040fe20003f84070 */
[----:B------:R-:W-:Y:S01]  /*2560*/  @!P5 IMAD.IADD R53, R53, 0x1, -R0 ;  /* 0x000000013535d824 */ /* 0x000fe200078e0a00 */
[C---:B------:R-:W-:Y:S01]  /*2570*/  ISETP.GT.U32.AND P5, PT, R0.reuse, R52, PT ;  /* 0x000000340000720c */ /* 0x040fe20003fa4070 */
[----:B------:R-:W-:Y:S01]  /*2580*/  IMAD.MOV R5, RZ, RZ, -R4 ;  /* 0x000000ffff057224 */ /* 0x000fe200078e0a04 */
[----:B------:R-:W-:Y:S01]  /*2590*/  IABS R33, R15 ;  /* 0x0000000f00217213 */ /* 0x000fe20000000000 */
[----:B------:R-:W-:Y:S01]  /*25a0*/  IMAD.HI.U32 R4, R3, R55, RZ ;  /* 0x0000003703047227 */ /* 0x000fe200078e00ff */
[----:B------:R-:W-:-:S03]  /*25b0*/  ISETP.GT.U32.AND P2, PT, R0, R53, PT ;  /* 0x000000350000720c */ /* 0x000fc60003f44070 */
[----:B------:R-:W-:Y:S02]  /*25c0*/  IMAD.MOV R4, RZ, RZ, -R4 ;  /* 0x000000ffff047224 */ /* 0x000fe400078e0a04 */
[--C-:B------:R-:W-:Y:S01]  /*25d0*/  @!P6 IMAD.IADD R51, R51, 0x1, -R0.reuse ;  /* 0x000000013333e824 */ /* 0x100fe200078e0a00 */
[----:B------:R-:W-:Y:S01]  /*25e0*/  ISETP.GE.AND P6, PT, R10, RZ, PT ;  /* 0x000000ff0a00720c */ /* 0x000fe20003fc6270 */
[----:B------:R-:W-:Y:S01]  /*25f0*/  IMAD R55, R0, R4, R55 ;  /* 0x0000000400377224 */ /* 0x000fe200078e0237 */
[----:B------:R-:W-:Y:S01]  /*2600*/  @!P4 IADD3 R50, R50, -R0, RZ ;  /* 0x800000003232c210 */ /* 0x000fe20007ffe0ff */
[----:B------:R-:W-:Y:S01]  /*2610*/  @!P5 IMAD.IADD R52, R52, 0x1, -R0 ;  /* 0x000000013434d824 */ /* 0x000fe200078e0a00 */
[----:B------:R-:W-:Y:S01]  /*2620*/  @!P3 IADD3 R51, -R51, RZ, RZ ;  /* 0x000000ff3333b210 */ /* 0x000fe20007ffe1ff */
[----:B------:R-:W-:Y:S01]  /*2630*/  VIADD R10, R6, 0x2a ;  /* 0x0000002a060a7836 */ /* 0x000fe20000000000 */
[----:B------:R-:W-:Y:S01]  /*2640*/  ISETP.GT.U32.AND P5, PT, R0, R55, PT ;  /* 0x000000370000720c */ /* 0x000fe20003fa4070 */
[----:B------:R-:W-:Y:S01]  /*2650*/  IMAD.HI.U32 R4, R3, R56, RZ ;  /* 0x0000003803047227 */ /* 0x000fe200078e00ff */
[----:B------:R-:W-:-:S02]  /*2660*/  @!P2 IADD3 R53, R53, -R0, RZ ;  /* 0x800000003535a210 */ /* 0x000fc40007ffe0ff */
[----:B------:R-:W-:Y:S01]  /*2670*/  IABS R57, R10 ;  /* 0x0000000a00397213 */ /* 0x000fe20000000000 */
[----:B------:R-:W-:Y:S01]  /*2680*/  IMAD R54, R0, R5, R54 ;  /* 0x0000000500367224 */ /* 0x000fe200078e0236 */
[----:B------:R-:W-:Y:S01]  /*2690*/  ISETP.GE.AND P2, PT, R8, RZ, PT ;  /* 0x000000ff0800720c */ /* 0x000fe20003f46270 */
[----:B------:R-:W-:Y:S01]  /*26a0*/  IMAD.MOV R11, RZ, RZ, -R4 ;  /* 0x000000ffff0b7224 */ /* 0x000fe200078e0a04 */
[----:B------:R-:W-:Y:S01]  /*26b0*/  IADD3 R8, R6, 0x2b, RZ ;  /* 0x0000002b06087810 */ /* 0x000fe20007ffe0ff */
[----:B------:R-:W-:Y:S01]  /*26c0*/  IMAD.HI.U32 R4, R3, R57, RZ ;  /* 0x0000003903047227 */ /* 0x000fe200078e00ff */
[----:B------:R-:W-:Y:S02]  /*26d0*/  ISETP.GT.U32.AND P4, PT, R0, R54, PT ;  /* 0x000000360000720c */ /* 0x000fe40003f84070 */
[----:B------:R-:W-:Y:S01]  /*26e0*/  IABS R58, R8 ;  /* 0x00000008003a7213 */ /* 0x000fe20000000000 */
[----:B------:R-:W-:Y:S02]  /*26f0*/  @!P5 IMAD.IADD R55, R55, 0x1, -R0 ;  /* 0x000000013737d824 */ /* 0x000fe400078e0a00 */
[----:B------:R-:W-:-:S02]  /*2700*/  IMAD.MOV R4, RZ, RZ, -R4 ;  /* 0x000000ffff047224 */ /* 0x000fc400078e0a04 */
[----:B------:R-:W-:Y:S01]  /*2710*/  IMAD.HI.U32 R5, R3, R33, RZ ;  /* 0x0000002103057227 */ /* 0x000fe200078e00ff */
[----:B------:R-:W-:-:S03]  /*2720*/  ISETP.GT.U32.AND P5, PT, R0, R55, PT ;  /* 0x000000370000720c */ /* 0x000fc60003fa4070 */
[----:B------:R-:W-:Y:S02]  /*2730*/  IMAD R57, R0, R4, R57 ;  /* 0x0000000400397224 */ /* 0x000fe400078e0239 */
[----:B------:R-:W-:Y:S02]  /*2740*/  IMAD.MOV R5, RZ, RZ, -R5 ;  /* 0x000000ffff057224 */ /* 0x000fe400078e0a05 */
[----:B------:R-:W-:Y:S01]  /*2750*/  @!P4 IMAD.IADD R54, R54, 0x1, -R0 ;  /* 0x000000013636c824 */ /* 0x000fe200078e0a00 */
[----:B------:R-:W-:Y:S01]  /*2760*/  ISETP.GE.AND P4, PT, R12, RZ, PT ;  /* 0x000000ff0c00720c */ /* 0x000fe20003f86270 */
[----:B------:R-:W-:Y:S01]  /*2770*/  IMAD R33, R0, R5, R33 ;  /* 0x0000000500217224 */ /* 0x000fe200078e0221 */
[----:B------:R-:W-:Y:S01]  /*2780*/  IADD3 R12, R6, 0x2c, RZ ;  /* 0x0000002c060c7810 */ /* 0x000fe20007ffe0ff */
[----:B------:R-:W-:Y:S01]  /*2790*/  @!P1 IMAD.MOV R50, RZ, RZ, -R50 ;  /* 0x000000ffff329224 */ /* 0x000fe200078e0a32 */
[C---:B------:R-:W-:Y:S01]  /*27a0*/  ISETP.GT.U32.AND P1, PT, R0.reuse, R54, PT ;  /* 0x000000360000720c */ /* 0x040fe20003f24070 */
[----:B------:R-:W-:Y:S01]  /*27b0*/  @!P5 IMAD.IADD R55, R55, 0x1, -R0 ;  /* 0x000000013737d824 */ /* 0x000fe200078e0a00 */
[C---:B------:R-:W-:Y:S01]  /*27c0*/  ISETP.GT.U32.AND P5, PT, R0.reuse, R57, PT ;  /* 0x000000390000720c */ /* 0x040fe20003fa4070 */
[C---:B------:R-:W-:Y:S01]  /*27d0*/  IMAD R56, R0.reuse, R11, R56 ;  /* 0x0000000b00387224 */ /* 0x040fe200078e0238 */
[----:B------:R-:W-:Y:S01]  /*27e0*/  IABS R59, R12 ;  /* 0x0000000c003b7213 */ /* 0x000fe20000000000 */
[----:B------:R-:W-:Y:S01]  /*27f0*/  @!P6 IMAD.MOV R53, RZ, RZ, -R53 ;  /* 0x000000ffff35e224 */ /* 0x000fe200078e0a35 */
[C---:B------:R-:W-:Y:S01]  /*2800*/  ISETP.GT.U32.AND P6, PT, R0.reuse, R33, PT ;  /* 0x000000210000720c */ /* 0x040fe20003fc4070 */
[----:B------:R-:W-:Y:S01]  /*2810*/  IMAD.HI.U32 R4, R3, R58, RZ ;  /* 0x0000003a03047227 */ /* 0x000fe200078e00ff */
[----:B------:R-:W-:-:S03]  /*2820*/  ISETP.GT.U32.AND P3, PT, R0, R56, PT ;  /* 0x000000380000720c */ /* 0x000fc60003f64070 */
[----:B------:R-:W-:Y:S02]  /*2830*/  IMAD.MOV R5, RZ, RZ, -R4 ;  /* 0x000000ffff057224 */ /* 0x000fe400078e0a04 */
[----:B------:R-:W-:Y:S02]  /*2840*/  IMAD.HI.U32 R4, R3, R59, RZ ;  /* 0x0000003b03047227 */ /* 0x000fe400078e00ff */
[-C--:B------:R-:W-:Y:S02]  /*2850*/  @!P5 IADD3 R57, R57, -R0.reuse, RZ ;  /* 0x800000003939d210 */ /* 0x080fe40007ffe0ff */
[----:B------:R-:W-:Y:S01]  /*2860*/  @!P1 IMAD.IADD R54, R54, 0x1, -R0 ;  /* 0x0000000136369824 */ /* 0x000fe200078e0a00 */
[----:B------:R-:W-:Y:S01]  /*2870*/  ISETP.GE.AND P1, PT, R15, RZ, PT ;  /* 0x000000ff0f00720c */ /* 0x000fe20003f26270 */
[----:B------:R-:W-:Y:S01]  /*2880*/  IMAD.MOV R4, RZ, RZ, -R4 ;  /* 0x000000ffff047224 */ /* 0x000fe200078e0a04 */
[----:B------:R-:W-:Y:S01]  /*2890*/  ISETP.GT.U32.AND P5, PT, R0, R57, PT ;  /* 0x000000390000720c */ /* 0x000fe20003fa4070 */
[----:B------:R-:W-:Y:S01]  /*28a0*/  @!P2 IMAD.MOV R54, RZ, RZ, -R54 ;  /* 0x000000ffff36a224 */ /* 0x000fe200078e0a36 */
[----:B------:R-:W-:Y:S01]  /*28b0*/  @!P6 IADD3 R33, R33, -R0, RZ ;  /* 0x800000002121e210 */ /* 0x000fe20007ffe0ff */
[----:B------:R-:W-:Y:S01]  /*28c0*/  @!P3 IMAD.IADD R56, R56, 0x1, -R0 ;  /* 0x000000013838b824 */ /* 0x000fe200078e0a00 */
[----:B------:R-:W-:Y:S01]  /*28d0*/  ISETP.GE.AND P3, PT, R10, RZ, PT ;  /* 0x000000ff0a00720c */ /* 0x000fe20003f66270 */
[C---:B------:R-:W-:Y:S01]  /*28e0*/  IMAD R59, R0.reuse, R4, R59 ;  /* 0x00000004003b7224 */ /* 0x040fe200078e023b */
[C---:B------:R-:W-:Y:S01]  /*28f0*/  ISETP.GT.U32.AND P2, PT, R0.reuse, R33, PT ;  /* 0x000000210000720c */ /* 0x040fe20003f44070 */
[----:B------:R-:W-:Y:S01]  /*2900*/  @!P0 IMAD.MOV R52, RZ, RZ, -R52 ;  /* 0x000000ffff348224 */ /* 0x000fe200078e0a34 */
[----:B------:R-:W-:Y:S01]  /*2910*/  ISETP.GT.U32.AND P6, PT, R0, R56, PT ;  /* 0x000000380000720c */ /* 0x000fe20003fc4070 */
[----:B------:R-:W-:Y:S01]  /*2920*/  VIADD R10, R6, 0x2d ;  /* 0x0000002d060a7836 */ /* 0x000fe20000000000 */
[----:B------:R-:W-:Y:S01]  /*2930*/  ISETP.GE.AND P0, PT, R14, RZ, PT ;  /* 0x000000ff0e00720c */ /* 0x000fe20003f06270 */
[----:B------:R-:W-:-:S02]  /*2940*/  VIADD R14, R6, 0x2e ;  /* 0x0000002e060e7836 */ /* 0x000fc40000000000 */
[----:B------:R-:W-:Y:S01]  /*2950*/  @!P5 IMAD.IADD R57, R57, 0x1, -R0 ;  /* 0x000000013939d824 */ /* 0x000fe200078e0a00 */
[C---:B------:R-:W-:Y:S01]  /*2960*/  ISETP.GT.U32.AND P5, PT, R0.reuse, R59, PT ;  /* 0x0000003b0000720c */ /* 0x040fe20003fa4070 */
[----:B------:R-:W-:Y:S01]  /*2970*/  IMAD R58, R0, R5, R58 ;  /* 0x00000005003a7224 */ /* 0x000fe200078e023a */
[----:B------:R-:W-:Y:S01]  /*2980*/  IABS R60, R10 ;  /* 0x0000000a003c7213 */ /* 0x000fe20000000000 */
[----:B------:R-:W-:Y:S01]  /*2990*/  @!P4 IMAD.MOV R55, RZ, RZ, -R55 ;  /* 0x000000ffff37c224 */ /* 0x000fe200078e0a37 */
[----:B------:R-:W-:Y:S01]  /*29a0*/  IABS R61, R14 ;  /* 0x0000000e003d7213 */ /* 0x000fe20000000000 */
[--C-:B------:R-:W-:Y:S01]  /*29b0*/  @!P2 IMAD.IADD R33, R33, 0x1, -R0.reuse ;  /* 0x000000012121a824 */ /* 0x100fe200078e0a00 */
[----:B------:R-:W-:Y:S01]  /*29c0*/  ISETP.GE.AND P2, PT, R8, RZ, PT ;  /* 0x000000ff0800720c */ /* 0x000fe20003f46270 */
[----:B------:R-:W-:Y:S01]  /*29d0*/  @!P6 IMAD.IADD R56, R56, 0x1, -R0 ;  /* 0x000000013838e824 */ /* 0x000fe200078e0a00 */
[----:B------:R-:W-:Y:S01]  /*29e0*/  IADD3 R8, R6, 0x2f, RZ ;  /* 0x0000002f06087810 */ /* 0x000fe20007ffe0ff */
[----:B------:R-:W-:Y:S01]  /*29f0*/  IMAD.HI.U32 R4, R3, R60, RZ ;  /* 0x0000003c03047227 */ /* 0x000fe200078e00ff */
[----:B------:R-:W-:-:S02]  /*2a00*/  ISETP.GT.U32.AND P6, PT, R0, R58, PT ;  /* 0x0000003a0000720c */ /* 0x000fc40003fc4070 */
[----:B------:R-:W-:Y:S01]  /*2a10*/  IABS R62, R8 ;  /* 0x00000008003e7213 */ /* 0x000fe20000000000 */
[----:B------:R-:W-:-:S04]  /*2a20*/  IMAD.HI.U32 R5, R3, R61, RZ ;  /* 0x0000003d03057227 */ /* 0x000fc800078e00ff */
[----:B------:R-:W-:Y:S02]  /*2a30*/  @!P5 IMAD.IADD R59, R59, 0x1, -R0 ;  /* 0x000000013b3bd824 */ /* 0x000fe400078e0a00 */
[----:B------:R-:W-:Y:S02]  /*2a40*/  IMAD.MOV R11, RZ, RZ, -R4 ;  /* 0x000000ffff0b7224 */ /* 0x000fe400078e0a04 */
[----:B------:R-:W-:Y:S01]  /*2a50*/  IMAD.MOV R5, RZ, RZ, -R5 ;  /* 0x000000ffff057224 */ /* 0x000fe200078e0a05 */
[----:B------:R-:W-:Y:S01]  /*2a60*/  ISETP.GT.U32.AND P5, PT, R0, R59, PT ;  /* 0x0000003b0000720c */ /* 0x000fe20003fa4070 */
[----:B------:R-:W-:Y:S01]  /*2a70*/  IMAD.HI.U32 R4, R3, R62, RZ ;  /* 0x0000003e03047227 */ /* 0x000fe200078e00ff */
[----:B------:R-:W-:Y:S02]  /*2a80*/  @!P6 IADD3 R58, R58, -R0, RZ ;  /* 0x800000003a3ae210 */ /* 0x000fe40007ffe0ff */
[----:B------:R-:W-:Y:S01]  /*2a90*/  ISETP.GE.AND P6, PT, R12, RZ, PT ;  /* 0x000000ff0c00720c */ /* 0x000fe20003fc6270 */
[----:B------:R-:W-:Y:S01]  /*2aa0*/  IMAD R61, R0, R5, R61 ;  /* 0x00000005003d7224 */ /* 0x000fe200078e023d */
[----:B------:R-:W-:Y:S01]  /*2ab0*/  IADD3 R5, -R4, RZ, RZ ;  /* 0x000000ff04057210 */ /* 0x000fe20007ffe1ff */
[C---:B------:R-:W-:Y:S01]  /*2ac0*/  IMAD R60, R0.reuse, R11, R60 ;  /* 0x0000000b003c7224 */ /* 0x040fe200078e023c */
[----:B------:R-:W-:Y:S01]  /*2ad0*/  ISETP.GT.U32.AND P4, PT, R0, R58, PT ;  /* 0x0000003a0000720c */ /* 0x000fe20003f84070 */
[----:B------:R-:W-:-:S02]  /*2ae0*/  @!P0 IMAD.MOV R56, RZ, RZ, -R56 ;  /* 0x000000ffff388224 */ /* 0x000fc400078e0a38 */
[C---:B------:R-:W-:Y:S01]  /*2af0*/  IMAD R62, R0.reuse, R5, R62 ;  /* 0x00000005003e7224 */ /* 0x040fe200078e023e */
[----:B------:R-:W-:Y:S01]  /*2b00*/  ISETP.GT.U32.AND P0, PT, R0, R60, PT ;  /* 0x0000003c0000720c */ /* 0x000fe20003f04070 */
[----:B------:R-:W-:Y:S02]  /*2b10*/  VIADD R12, R6, 0x30 ;  /* 0x00000030060c7836 */ /* 0x000fe40000000000 */
[----:B------:R-:W-:Y:S01]  /*2b20*/  @!P5 IMAD.IADD R59, R59, 0x1, -R0 ;  /* 0x000000013b3bd824 */ /* 0x000fe200078e0a00 */
[----:B------:R-:W-:Y:S01]  /*2b30*/  ISETP.GT.U32.AND P5, PT, R0, R62, PT ;  /* 0x0000003e0000720c */ /* 0x000fe20003fa4070 */
[----:B------:R-:W-:Y:S01]  /*2b40*/  @!P1 IMAD.MOV R33, RZ, RZ, -R33 ;  /* 0x000000ffff219224 */ /* 0x000fe200078e0a21 */
[----:B------:R-:W-:Y:S01]  /*2b50*/  IABS R63, R12 ;  /* 0x0000000c003f7213 */ /* 0x000fe20000000000 */
[----:B------:R-:W-:Y:S01]  /*2b60*/  @!P3 IMAD.MOV R57, RZ, RZ, -R57 ;  /* 0x000000ffff39b224 */ /* 0x000fe200078e0a39 */
[----:B------:R-:W-:Y:S01]  /*2b70*/  ISETP.GE.AND P1, PT, R10, RZ, PT ;  /* 0x000000ff0a00720c */ /* 0x000fe20003f26270 */
[----:B------:R-:W-:Y:S01]  /*2b80*/  VIADD R10, R6, 0x31 ;  /* 0x00000031060a7836 */ /* 0x000fe20000000000 */
[----:B------:R-:W-:Y:S01]  /*2b90*/  ISETP.GT.U32.AND P3, PT, R0, R61, PT ;  /* 0x0000003d0000720c */ /* 0x000fe20003f64070 */
[----:B------:R-:W-:Y:S01]  /*2ba0*/  IMAD.HI.U32 R4, R3, R63, RZ ;  /* 0x0000003f03047227 */ /* 0x000fe200078e00ff */
[----:B------:R-:W-:-:S02]  /*2bb0*/  @!P4 IADD3 R58, R58, -R0, RZ ;  /* 0x800000003a3ac210 */ /* 0x000fc40007ffe0ff */
[----:B------:R-:W-:Y:S01]  /*2bc0*/  IABS R32, R10 ;  /* 0x0000000a00207213 */ /* 0x000fe20000000000 */
[----:B------:R-:W-:Y:S01]  /*2bd0*/  @!P0 IMAD.IADD R60, R60, 0x1, -R0 ;  /* 0x000000013c3c8824 */ /* 0x000fe200078e0a00 */
[----:B------:R-:W-:Y:S01]  /*2be0*/  ISETP.GE.AND P0, PT, R8, RZ, PT ;  /* 0x000000ff0800720c */ /* 0x000fe20003f06270 */
[----:B------:R-:W-:Y:S01]  /*2bf0*/  IMAD.MOV R4, RZ, RZ, -R4 ;  /* 0x000000ffff047224 */ /* 0x000fe200078e0a04 */
[----:B------:R-:W-:Y:S01]  /*2c00*/  @!P5 IADD3 R62, R62, -R0, RZ ;  /* 0x800000003e3ed210 */ /* 0x000fe20007ffe0ff */
[----:B------:R-:W-:Y:S01]  /*2c10*/  @!P2 IMAD.MOV R58, RZ, RZ, -R58 ;  /* 0x000000ffff3aa224 */ /* 0x000fe200078e0a3a */
[C---:B------:R-:W-:Y:S01]  /*2c20*/  ISETP.GT.U32.AND P2, PT, R0.reuse, R60, PT ;  /* 0x0000003c0000720c */ /* 0x040fe20003f44070 */
[C---:B------:R-:W-:Y:S01]  /*2c30*/  IMAD R63, R0.reuse, R4, R63 ;  /* 0x00000004003f7224 */ /* 0x040fe200078e023f */
[----:B------:R-:W-:Y:S01]  /*2c40*/  ISETP.GT.U32.AND P5, PT, R0, R62, PT ;  /* 0x0000003e0000720c */ /* 0x000fe20003fa4070 */
[----:B------:R-:W-:Y:S01]  /*2c50*/  IMAD.HI.U32 R4, R3, R32, RZ ;  /* 0x0000002003047227 */ /* 0x000fe200078e00ff */
[----:B------:R-:W-:-:S02]  /*2c60*/  IADD3 R8, R6, 0x32, RZ ;  /* 0x0000003206087810 */ /* 0x000fc40007ffe0ff */
[----:B------:R-:W-:Y:S01]  /*2c70*/  ISETP.GE.AND P4, PT, R14, RZ, PT ;  /* 0x000000ff0e00720c */ /* 0x000fe20003f86270 */
[----:B------:R-:W-:Y:S01]  /*2c80*/  @!P3 IMAD.IADD R61, R61, 0x1, -R0 ;  /* 0x000000013d3db824 */ /* 0x000fe200078e0a00 */
[----:B------:R-:W-:Y:S01]  /*2c90*/  IABS R64, R8 ;  /* 0x0000000800407213 */ /* 0x000fe20000000000 */
[----:B------:R-:W-:Y:S02]  /*2ca0*/  IMAD.MOV R5, RZ, RZ, -R4 ;  /* 0x000000ffff057224 */ /* 0x000fe400078e0a04 */
[----:B------:R-:W-:Y:S01]  /*2cb0*/  VIADD R11, R6, 0x34 ;  /* 0x00000034060b7836 */ /* 0x000fe20000000000 */
[C---:B------:R-:W-:Y:S01]  /*2cc0*/  ISETP.GT.U32.AND P3, PT, R0.reuse, R61, PT ;  /* 0x0000003d0000720c */ /* 0x040fe20003f64070 */
[----:B------:R-:W-:Y:S02]  /*2cd0*/  IMAD R32, R0, R5, R32 ;  /* 0x0000000500207224 */ /* 0x000fe400078e0220 */
[--C-:B------:R-:W-:Y:S01]  /*2ce0*/  @!P2 IMAD.IADD R60, R60, 0x1, -R0.reuse ;  /* 0x000000013c3ca824 */ /* 0x100fe200078e0a00 */
[----:B------:R-:W-:Y:S01]  /*2cf0*/  ISETP.GT.U32.AND P2, PT, R0, R63, PT ;  /* 0x0000003f0000720c */ /* 0x000fe20003f44070 */
[----:B------:R-:W-:Y:S01]  /*2d00*/  @!P5 IMAD.IADD R62, R62, 0x1, -R0 ;  /* 0x000000013e3ed824 */ /* 0x000fe200078e0a00 */
[----:B------:R-:W-:Y:S01]  /*2d10*/  ISETP.GT.U32.AND P5, PT, R0, R32, PT ;  /* 0x000000200000720c */ /* 0x000fe20003fa4070 */
[----:B------:R-:W-:Y:S01]  /*2d20*/  IMAD.HI.U32 R4, R3, R64, RZ ;  /* 0x0000004003047227 */ /* 0x000fe200078e00ff */
[----:B------:R-:W-:-:S03]  /*2d30*/  IABS R66, R11 ;  /* 0x0000000b00427213 */ /* 0x000fc60000000000 */
[----:B------:R-:W-:Y:S01]  /*2d40*/  @!P1 IMAD.MOV R60, RZ, RZ, -R60 ;  /* 0x000000ffff3c9224 */ /* 0x000fe200078e0a3c */
[----:B------:R-:W-:Y:S01]  /*2d50*/  IADD3 R5, -R4, RZ, RZ ;  /* 0x000000ff04057210 */ /* 0x000fe20007ffe1ff */
[----:B------:R-:W-:Y:S01]  /*2d60*/  @!P6 IMAD.MOV R59, RZ, RZ, -R59 ;  /* 0x000000ffff3be224 */ /* 0x000fe200078e0a3b */
[----:B------:R-:W-:Y:S01]  /*2d70*/  @!P3 IADD3 R61, R61, -R0, RZ ;  /* 0x800000003d3db210 */ /* 0x000fe20007ffe0ff */
[----:B------:R-:W-:Y:S01]  /*2d80*/  @!P0 IMAD.MOV R62, RZ, RZ, -R62 ;  /* 0x000000ffff3e8224 */ /* 0x000fe200078e0a3e */
[----:B------:R-:W-:Y:S01]  /*2d90*/  ISETP.GE.AND P3, PT, R10, RZ, PT ;  /* 0x000000ff0a00720c */ /* 0x000fe20003f66270 */
[----:B------:R-:W-:Y:S01]  /*2da0*/  VIADD R10, R6, 0x33 ;  /* 0x00000033060a7836 */ /* 0x000fe20000000000 */
[----:B------:R-:W-:Y:S01]  /*2db0*/  ISETP.GE.AND P6, PT, R12, RZ, PT ;  /* 0x000000ff0c00720c */ /* 0x000fe20003fc6270 */
[--C-:B------:R-:W-:Y:S01]  /*2dc0*/  @!P2 IMAD.IADD R63, R63, 0x1, -R0.reuse ;  /* 0x000000013f3fa824 */ /* 0x100fe200078e0a00 */
[----:B------:R-:W-:Y:S01]  /*2dd0*/  @!P4 IADD3 R61, -R61, RZ, RZ ;  /* 0x000000ff3d3dc210 */ /* 0x000fe20007ffe1ff */
[----:B------:R-:W-:Y:S01]  /*2de0*/  @!P5 IMAD.IADD R32, R32, 0x1, -R0 ;  /* 0x000000012020d824 */ /* 0x000fe200078e0a00 */
[----:B------:R-:W-:Y:S01]  /*2df0*/  IABS R65, R10 ;  /* 0x0000000a00417213 */ /* 0x000fe20000000000 */
[C---:B------:R-:W-:Y:S01]  /*2e00*/  IMAD R64, R0.reuse, R5, R64 ;  /* 0x0000000500407224 */ /* 0x040fe200078e0240 */
[C---:B------:R-:W-:Y:S01]  /*2e10*/  ISETP.GT.U32.AND P1, PT, R0.reuse, R63, PT ;  /* 0x0000003f0000720c */ /* 0x040fe20003f24070 */
[----:B------:R-:W-:Y:S01]  /*2e20*/  IMAD.HI.U32 R5, R3, R66, RZ ;  /* 0x0000004203057227 */ /* 0x000fe200078e00ff */
[----:B------:R-:W-:-:S02]  /*2e30*/  ISETP.GT.U32.AND P5, PT, R0, R32, PT ;  /* 0x000000200000720c */ /* 0x000fc40003fa4070 */
[----:B------:R-:W-:Y:S01]  /*2e40*/  ISETP.GT.U32.AND P4, PT, R0, R64, PT ;  /* 0x000000400000720c */ /* 0x000fe20003f84070 */
[----:B------:R-:W-:Y:S01]  /*2e50*/  IMAD.HI.U32 R4, R3, R65, RZ ;  /* 0x0000004103047227 */ /* 0x000fe200078e00ff */
[----:B------:R-:W-:Y:S02]  /*2e60*/  ISETP.GE.AND P2, PT, R8, RZ, PT ;  /* 0x000000ff0800720c */ /* 0x000fe40003f46270 */
[----:B------:R-:W-:Y:S01]  /*2e70*/  ISETP.GE.AND P0, PT, R10, RZ, PT ;  /* 0x000000ff0a00720c */ /* 0x000fe20003f06270 */
[----:B------:R-:W-:Y:S01]  /*2e80*/  IMAD.MOV R4, RZ, RZ, -R4 ;  /* 0x000000ffff047224 */ /* 0x000fe200078e0a04 */
[----:B------:R-:W-:Y:S01]  /*2e90*/  IADD3 R12, R6, 0x3b, RZ ;  /* 0x0000003b060c7810 */ /* 0x000fe20007ffe0ff */
[----:B------:R-:W-:Y:S02]  /*2ea0*/  IMAD.MOV R5, RZ, RZ, -R5 ;  /* 0x000000ffff057224 */ /* 0x000fe400078e0a05 */
[C---:B------:R-:W-:Y:S01]  /*2eb0*/  IMAD R65, R0.reuse, R4, R65 ;  /* 0x0000000400417224 */ /* 0x040fe200078e0241 */
[----:B------:R-:W-:Y:S01]  /*2ec0*/  @!P1 IADD3 R63, R63, -R0, RZ ;  /* 0x800000003f3f9210 */ /* 0x000fe20007ffe0ff */
[----:B------:R-:W-:Y:S01]  /*2ed0*/  IMAD R66, R0, R5, R66 ;  /* 0x0000000500427224 */ /* 0x000fe200078e0242 */
[----:B------:R-:W-:Y:S01]  /*2ee0*/  ISETP.GE.AND P1, PT, R11, RZ, PT ;  /* 0x000000ff0b00720c */ /* 0x000fe20003f26270 */
[----:B------:R-:W-:Y:S01]  /*2ef0*/  @!P5 IMAD.IADD R32, R32, 0x1, -R0 ;  /* 0x000000012020d824 */ /* 0x000fe200078e0a00 */
[C---:B------:R-:W-:Y:S01]  /*2f00*/  ISETP.GT.U32.AND P5, PT, R0.reuse, R65, PT ;  /* 0x000000410000720c */ /* 0x040fe20003fa4070 */
[----:B------:R-:W-:Y:S01]  /*2f10*/  @!P6 IMAD.MOV R63, RZ, RZ, -R63 ;  /* 0x000000ffff3fe224 */ /* 0x000fe200078e0a3f */
[----:B------:R-:W-:Y:S01]  /*2f20*/  ISETP.GT.U32.AND P6, PT, R0, R66, PT ;  /* 0x000000420000720c */ /* 0x000fe20003fc4070 */
[----:B------:R-:W-:Y:S01]  /*2f30*/  VIADD R8, R6, 0x35 ;  /* 0x0000003506087836 */ /* 0x000fe20000000000 */
[----:B------:R-:W-:Y:S01]  /*2f40*/  @!P4 IADD3 R64, R64, -R0, RZ ;  /* 0x800000004040c210 */ /* 0x000fe20007ffe0ff */
[C---:B------:R-:W-:Y:S01]  /*2f50*/  VIADD R10, R6.reuse, 0x37 ;  /* 0x00000037060a7836 */ /* 0x040fe20000000000 */
[----:B------:R-:W-:Y:S01]  /*2f60*/  IABS R72, R12 ;  /* 0x0000000c00487213 */ /* 0x000fe20000000000 */
[----:B------:R-:W-:Y:S01]  /*2f70*/  @!P3 IMAD.MOV R32, RZ, RZ, -R32 ;  /* 0x000000ffff20b224 */ /* 0x000fe200078e0a20 */
[----:B------:R-:W-:Y:S01]  /*2f80*/  IABS R67, R8 ;  /* 0x0000000800437213 */ /* 0x000fe20000000000 */
[----:B------:R-:W-:Y:S01]  /*2f90*/  VIADD R5, R6, 0x36 ;  /* 0x0000003606057836 */ /* 0x000fe20000000000 */
[----:B------:R-:W-:Y:S01]  /*2fa0*/  ISETP.GT.U32.AND P4, PT, R0, R64, PT ;  /* 0x000000400000720c */ /* 0x000fe20003f84070 */
[----:B------:R-:W-:Y:S01]  /*2fb0*/  VIADD R14, R6, 0x3e ;  /* 0x0000003e060e7836 */ /* 0x000fe20000000000 */
[----:B------:R-:W-:Y:S01]  /*2fc0*/  ISETP.GE.AND P3, PT, R8, RZ, PT ;  /* 0x000000ff0800720c */ /* 0x000fe20003f66270 */
[----:B------:R-:W-:Y:S01]  /*2fd0*/  IMAD.HI.U32 R4, R3, R67, RZ ;  /* 0x0000004303047227 */ /* 0x000fe200078e00ff */
[----:B------:R-:W-:-:S02]  /*2fe0*/  @!P5 IADD3 R65, R65, -R0, RZ ;  /* 0x800000004141d210 */ /* 0x000fc40007ffe0ff */
[----:B------:R-:W-:Y:S01]  /*2ff0*/  IABS R69, R10 ;  /* 0x0000000a00457213 */ /* 0x000fe20000000000 */
[----:B------:R-:W-:Y:S01]  /*3000*/  @!P6 IMAD.IADD R66, R66, 0x1, -R0 ;  /* 0x000000014242e824 */ /* 0x000fe200078e0a00 */
[----:B------:R-:W-:Y:S01]  /*3010*/  ISETP.GT.U32.AND P5, PT, R0, R65, PT ;  /* 0x000000410000720c */ /* 0x000fe20003fa4070 */
[----:B------:R-:W-:Y:S01]  /*3020*/  IMAD.MOV R8, RZ, RZ, -R4 ;  /* 0x000000ffff087224 */ /* 0x000fe200078e0a04 */
[----:B------:R-:W-:Y:S01]  /*3030*/  IABS R68, R5 ;  /* 0x0000000500447213 */ /* 0x000fe20000000000 */
[----:B------:R-:W-:Y:S01]  /*3040*/  VIADD R15, R6, 0x46 ;  /* 0x00000046060f7836 */ /* 0x000fe20000000000 */
[----:B------:R-:W-:Y:S01]  /*3050*/  ISETP.GT.U32.AND P6, PT, R0, R66, PT ;  /* 0x000000420000720c */ /* 0x000fe20003fc4070 */
[----:B------:R-:W-:Y:S01]  /*3060*/  @!P4 IMAD.IADD R64, R64, 0x1, -R0 ;  /* 0x000000014040c824 */ /* 0x000fe200078e0a00 */
[----:B------:R-:W-:Y:S01]  /*3070*/  ISETP.GE.AND P4, PT, R5, RZ, PT ;  /* 0x000000ff0500720c */ /* 0x000fe20003f86270 */
[----:B------:R-:W-:Y:S01]  /*3080*/  IMAD R67, R0, R8, R67 ;  /* 0x0000000800437224 */ /* 0x000fe200078e0243 */
[----:B------:R-:W-:Y:S01]  /*3090*/  IABS R75, R14 ;  /* 0x0000000e004b7213 */ /* 0x000fe20000000000 */
[----:B------:R-:W-:Y:S01]  /*30a0*/  IMAD.HI.U32 R5, R3, R69, RZ ;  /* 0x0000004503057227 */ /* 0x000fe200078e00ff */
[----:B------:R-:W-:-:S03]  /*30b0*/  IABS R82, R15 ;  /* 0x0000000f00527213 */ /* 0x000fc60000000000 */
[----:B------:R-:W-:Y:S01]  /*30c0*/  @!P5 IMAD.IADD R65, R65, 0x1, -R0 ;  /* 0x000000014141d824 */ /* 0x000fe200078e0a00 */
[----:B------:R-:W-:Y:S01]  /*30d0*/  ISETP.GT.U32.AND P5, PT, R0, R67, PT ;  /* 0x000000430000720c */ /* 0x000fe20003fa4070 */
[----:B------:R-:W-:Y:S02]  /*30e0*/  IMAD.MOV R5, RZ, RZ, -R5 ;  /* 0x000000ffff057224 */ /* 0x000fe400078e0a05 */
[----:B------:R-:W-:-:S04]  /*30f0*/  IMAD.HI.U32 R4, R3, R68, RZ ;  /* 0x0000004403047227 */ /* 0x000fc800078e00ff */
[----:B------:R-:W-:Y:S01]  /*3100*/  @!P6 IMAD.IADD R66, R66, 0x1, -R0 ;  /* 0x000000014242e824 */ /* 0x000fe200078e0a00 */
[----:B------:R-:W-:Y:S01]  /*3110*/  IADD3 R11, -R4, RZ, RZ ;  /* 0x000000ff040b7210 */ /* 0x000fe20007ffe1ff */
[----:B------:R-:W-:Y:S01]  /*3120*/  IMAD R69, R0, R5, R69 ;  /* 0x0000000500457224 */ /* 0x000fe200078e0245 */
[C---:B------:R-:W-:Y:S01]  /*3130*/  IADD3 R4, R6.reuse, 0x38, RZ ;  /* 0x0000003806047810 */ /* 0x040fe20007ffe0ff */
[----:B------:R-:W-:Y:S01]  /*3140*/  VIADD R8, R6, 0x39 ;  /* 0x0000003906087836 */ /* 0x000fe20000000000 */
[----:B------:R-:W-:Y:S01]  /*3150*/  @!P1 IADD3 R66, -R66, RZ, RZ ;  /* 0x000000ff42429210 */ /* 0x000fe20007ffe1ff */
[C---:B------:R-:W-:Y:S01]  /*3160*/  IMAD R68, R0.reuse, R11, R68 ;  /* 0x0000000b00447224 */ /* 0x040fe200078e0244 */
[C---:B------:R-:W-:Y:S01]  /*3170*/  ISETP.GT.U32.AND P1, PT, R0.reuse, R69, PT ;  /* 0x000000450000720c */ /* 0x040fe20003f24070 */
[----:B------:R-:W-:Y:S01]  /*3180*/  @!P5 IMAD.IADD R67, R67, 0x1, -R0 ;  /* 0x000000014343d824 */ /* 0x000fe200078e0a00 */
[----:B------:R-:W-:Y:S01]  /*3190*/  IABS R31, R8 ;  /* 0x00000008001f7213 */ /* 0x000fe20000000000 */
[----:B------:R-:W-:Y:S01]  /*31a0*/  @!P0 IMAD.MOV R65, RZ, RZ, -R65 ;  /* 0x000000ffff418224 */ /* 0x000fe200078e0a41 */
[C---:B------:R-:W-:Y:S01]  /*31b0*/  ISETP.GT.U32.AND P0, PT, R0.reuse, R68, PT ;  /* 0x000000440000720c */ /* 0x040fe20003f04070 */
[----:B------:R-:W-:Y:S01]  /*31c0*/  @!P2 IMAD.MOV R64, RZ, RZ, -R64 ;  /* 0x000000ffff40a224 */ /* 0x000fe200078e0a40 */
[----:B------:R-:W-:Y:S01]  /*31d0*/  ISETP.GT.U32.AND P5, PT, R0, R67, PT ;  /* 0x000000430000720c */ /* 0x000fe20003fa4070 */
[----:B------:R-:W-:Y:S01]  /*31e0*/  IMAD.HI.U32 R5, R3, R31, RZ ;  /* 0x0000001f03057227 */ /* 0x000fe200078e00ff */
[----:B------:R-:W-:-:S02]  /*31f0*/  ISETP.GE.AND P2, PT, R10, RZ, PT ;  /* 0x000000ff0a00720c */ /* 0x000fc40003f46270 */
[----:B------:R-:W-:Y:S01]  /*3200*/  IABS R70, R4 ;  /* 0x0000000400467213 */ /* 0x000fe20000000000 */
[----:B------:R-:W-:Y:S01]  /*3210*/  IMAD.MOV R5, RZ, RZ, -R5 ;  /* 0x000000ffff057224 */ /* 0x000fe200078e0a05 */
[----:B------:R-:W-:Y:S01]  /*3220*/  ISETP.GE.AND P6, PT, R4, RZ, PT ;  /* 0x000000ff0400720c */ /* 0x000fe20003fc6270 */
[--C-:B------:R-:W-:Y:S02]  /*3230*/  @!P1 IMAD.IADD R69, R69, 0x1, -R0.reuse ;  /* 0x0000000145459824 */ /* 0x100fe400078e0a00 */
[----:B------:R-:W-:Y:S02]  /*3240*/  IMAD R31, R0, R5, R31 ;  /* 0x00000005001f7224 */ /* 0x000fe400078e021f */
[--C-:B------:R-:W-:Y:S01]  /*3250*/  @!P0 IMAD.IADD R68, R68, 0x1, -R0.reuse ;  /* 0x0000000144448824 */ /* 0x100fe200078e0a00 */
[----:B------:R-:W-:Y:S01]  /*3260*/  ISETP.GT.U32.AND P1, PT, R0, R69, PT ;  /* 0x000000450000720c */ /* 0x000fe20003f24070 */
[----:B------:R-:W-:Y:S01]  /*3270*/  @!P5 IMAD.IADD R67, R67, 0x1, -R0 ;  /* 0x000000014343d824 */ /* 0x000fe200078e0a00 */
[----:B------:R-:W-:Y:S01]  /*3280*/  ISETP.GE.AND P5, PT, R8, RZ, PT ;  /* 0x000000ff0800720c */ /* 0x000fe20003fa6270 */
[----:B------:R-:W-:Y:S01]  /*3290*/  VIADD R10, R6, 0x3a ;  /* 0x0000003a060a7836 */ /* 0x000fe20000000000 */
[----:B------:R-:W-:Y:S01]  /*32a0*/  ISETP.GT.U32.AND P0, PT, R0, R68, PT ;  /* 0x000000440000720c */ /* 0x000fe20003f04070 */
[----:B------:R-:W-:Y:S01]  /*32b0*/  IMAD.HI.U32 R5, R3, R72, RZ ;  /* 0x0000004803057227 */ /* 0x000fe200078e00ff */
[----:B------:R-:W-:-:S02]  /*32c0*/  @!P3 IADD3 R67, -R67, RZ, RZ ;  /* 0x000000ff4343b210 */ /* 0x000fc40007ffe1ff */
[----:B------:R-:W-:Y:S01]  /*32d0*/  ISETP.GT.U32.AND P3, PT, R0, R31, PT ;  /* 0x0000001f0000720c */ /* 0x000fe20003f64070 */
[----:B------:R-:W-:Y:S01]  /*32e0*/  IMAD.MOV R5, RZ, RZ, -R5 ;  /* 0x000000ffff057224 */ /* 0x000fe200078e0a05 */
[----:B------:R-:W-:Y:S01]  /*32f0*/  IABS R71, R10 ;  /* 0x0000000a00477213 */ /* 0x000fe20000000000 */
[----:B------:R-:W-:-:S04]  /*3300*/  IMAD.HI.U32 R4, R3, R70, RZ ;  /* 0x0000004603047227 */ /* 0x000fc800078e00ff */
[----:B------:R-:W-:Y:S02]  /*3310*/  @!P1 IMAD.IADD R69, R69, 0x1, -R0 ;  /* 0x0000000145459824 */ /* 0x000fe400078e0a00 */
[C---:B------:R-:W-:Y:S02]  /*3320*/  IMAD R72, R0.reuse, R5, R72 ;  /* 0x0000000500487224 */ /* 0x040fe400078e0248 */
[----:B------:R-:W-:Y:S01]  /*3330*/  IMAD.MOV R11, RZ, RZ, -R4 ;  /* 0x000000ffff0b7224 */ /* 0x000fe200078e0a04 */
[----:B------:R-:W-:Y:S01]  /*3340*/  @!P2 IADD3 R69, -R69, RZ, RZ ;  /* 0x000000ff4545a210 */ /* 0x000fe20007ffe1ff */
[----:B------:R-:W-:Y:S01]  /*3350*/  IMAD.HI.U32 R4, R3, R71, RZ ;  /* 0x0000004703047227 */ /* 0x000fe200078e00ff */
[----:B------:R-:W-:-:S03]  /*3360*/  ISETP.GT.U32.AND P2, PT, R0, R72, PT ;  /* 0x000000480000720c */ /* 0x000fc60003f44070 */
[----:B------:R-:W-:Y:S01]  /*3370*/  VIADD R8, R6, 0x3c ;  /* 0x0000003c06087836 */ /* 0x000fe20000000000 */
[----:B------:R-:W-:Y:S01]  /*3380*/  IADD3 R4, -R4, RZ, RZ ;  /* 0x000000ff04047210 */ /* 0x000fe20007ffe1ff */
[--C-:B------:R-:W-:Y:S02]  /*3390*/  @!P0 IMAD.IADD R68, R68, 0x1, -R0.reuse ;  /* 0x0000000144448824 */ /* 0x100fe400078e0a00 */
[----:B------:R-:W-:Y:S01]  /*33a0*/  @!P3 IMAD.IADD R31, R31, 0x1, -R0 ;  /* 0x000000011f1fb824 */ /* 0x000fe200078e0a00 */
[----:B------:R-:W-:Y:S01]  /*33b0*/  IABS R73, R8 ;  /* 0x0000000800497213 */ /* 0x000fe20000000000 */
[----:B------:R-:W-:Y:S01]  /*33c0*/  @!P4 IMAD.MOV R68, RZ, RZ, -R68 ;  /* 0x000000ffff44c224 */ /* 0x000fe200078e0a44 */
[----:B------:R-:W-:Y:S01]  /*33d0*/  ISETP.GE.AND P4, PT, R10, RZ, PT ;  /* 0x000000ff0a00720c */ /* 0x000fe20003f86270 */
[----:B------:R-:W-:Y:S01]  /*33e0*/  IMAD R71, R0, R4, R71 ;  /* 0x0000000400477224 */ /* 0x000fe200078e0247 */
[----:B------:R-:W-:Y:S01]  /*33f0*/  IADD3 R10, R6, 0x3d, RZ ;  /* 0x0000003d060a7810 */ /* 0x000fe20007ffe0ff */
[----:B------:R-:W-:Y:S01]  /*3400*/  IMAD.HI.U32 R4, R3, R73, RZ ;  /* 0x0000004903047227 */ /* 0x000fe200078e00ff */
[----:B------:R-:W-:-:S02]  /*3410*/  ISETP.GT.U32.AND P3, PT, R0, R31, PT ;  /* 0x0000001f0000720c */ /* 0x000fc40003f64070 */
[----:B------:R-:W-:Y:S01]  /*3420*/  IABS R74, R10 ;  /* 0x0000000a004a7213 */ /* 0x000fe20000000000 */
[----:B------:R-:W-:Y:S01]  /*3430*/  IMAD.MOV R4, RZ, RZ, -R4 ;  /* 0x000000ffff047224 */ /* 0x000fe200078e0a04 */
[----:B------:R-:W-:Y:S01]  /*3440*/  ISETP.GT.U32.AND P1, PT, R0, R71, PT ;  /* 0x000000470000720c */ /* 0x000fe20003f24070 */
[----:B------:R-:W-:Y:S02]  /*3450*/  @!P2 IMAD.IADD R72, R72, 0x1, -R0 ;  /* 0x000000014848a824 */ /* 0x000fe400078e0a00 */
[C---:B------:R-:W-:Y:S02]  /*3460*/  IMAD R70, R0.reuse, R11, R70 ;  /* 0x0000000b00467224 */ /* 0x040fe400078e0246 */
[C---:B------:R-:W-:Y:S01]  /*3470*/  IMAD R73, R0.reuse, R4, R73 ;  /* 0x0000000400497224 */ /* 0x040fe200078e0249 */
[C---:B------:R-:W-:Y:S01]  /*3480*/  ISETP.GT.U32.AND P2, PT, R0.reuse, R72, PT ;  /* 0x000000480000720c */ /* 0x040fe20003f44070 */
[----:B------:R-:W-:Y:S01]  /*3490*/  IMAD.HI.U32 R4, R3, R74, RZ ;  /* 0x0000004a03047227 */ /* 0x000fe200078e00ff */
[----:B------:R-:W-:-:S02]  /*34a0*/  ISETP.GT.U32.AND P0, PT, R0, R70, PT ;  /* 0x000000460000720c */ /* 0x000fc40003f04070 */
[----:B------:R-:W-:Y:S01]  /*34b0*/  @!P3 IADD3 R31, R31, -R0, RZ ;  /* 0x800000001f1fb210 */ /* 0x000fe20007ffe0ff */
[----:B------:R-:W-:Y:S01]  /*34c0*/  IMAD.HI.U32 R5, R3, R75, RZ ;  /* 0x0000004b03057227 */ /* 0x000fe200078e00ff */
[----:B------:R-:W-:Y:S02]  /*34d0*/  ISETP.GT.U32.AND P3, PT, R0, R73, PT ;  /* 0x000000490000720c */ /* 0x000fe40003f64070 */
[----:B------:R-:W-:Y:S01]  /*34e0*/  IADD3 R11, -R4, RZ, RZ ;  /* 0x000000ff040b7210 */ /* 0x000fe20007ffe1ff */
[----:B------:R-:W-:Y:S01]  /*34f0*/  @!P1 IMAD.IADD R71, R71, 0x1, -R0 ;  /* 0x0000000147479824 */ /* 0x000fe200078e0a00 */
[----:B------:R-:W-:Y:S01]  /*3500*/  IADD3 R4, R6, 0x3f, RZ ;  /* 0x0000003f06047810 */ /* 0x000fe20007ffe0ff */
[----:B------:R-:W-:Y:S02]  /*3510*/  IMAD.MOV R5, RZ, RZ, -R5 ;  /* 0x000000ffff057224 */ /* 0x000fe400078e0a05 */
[C---:B------:R-:W-:Y:S01]  /*3520*/  IMAD R74, R0.reuse, R11, R74 ;  /* 0x0000000b004a7224 */ /* 0x040fe200078e024a */
[----:B------:R-:W-:Y:S01]  /*3530*/  ISETP.GT.U32.AND P1, PT, R0, R71, PT ;  /* 0x000000470000720c */ /* 0x000fe20003f24070 */
[--C-:B------:R-:W-:Y:S01]  /*3540*/  @!P2 IMAD.IADD R72, R72, 0x1, -R0.reuse ;  /* 0x000000014848a824 */ /* 0x100fe200078e0a00 */
[----:B------:R-:W-:Y:S01]  /*3550*/  IABS R76, R4 ;  /* 0x00000004004c7213 */ /* 0x000fe20000000000 */
[--C-:B------:R-:W-:Y:S01]  /*3560*/  @!P0 IMAD.IADD R70, R70, 0x1, -R0.reuse ;  /* 0x0000000146468824 */ /* 0x100fe200078e0a00 */
[----:B------:R-:W-:Y:S01]  /*3570*/  ISETP.GT.U32.AND P2, PT, R0, R74, PT ;  /* 0x0000004a0000720c */ /* 0x000fe20003f44070 */
[----:B------:R-:W-:-:S02]  /*3580*/  @!P3 IMAD.IADD R73, R73, 0x1, -R0 ;  /* 0x000000014949b824 */ /* 0x000fc400078e0a00 */
[C---:B------:R-:W-:Y:S01]  /*3590*/  IMAD R75, R0.reuse, R5, R75 ;  /* 0x00000005004b7224 */ /* 0x040fe200078e024b */
[----:B------:R-:W-:Y:S01]  /*35a0*/  ISETP.GT.U32.AND P0, PT, R0, R70, PT ;  /* 0x000000460000720c */ /* 0x000fe20003f04070 */
[----:B------:R-:W-:Y:S01]  /*35b0*/  VIADD R5, R6, 0x40 ;  /* 0x0000004006057836 */ /* 0x000fe20000000000 */
[----:B------:R-:W-:Y:S01]  /*35c0*/  ISETP.GT.U32.AND P3, PT, R0, R73, PT ;  /* 0x000000490000720c */ /* 0x000fe20003f64070 */
[----:B------:R-:W-:Y:S01]  /*35d0*/  @!P5 IMAD.MOV R31, RZ, RZ, -R31 ;  /* 0x000000ffff1fd224 */ /* 0x000fe200078e0a1f */
[----:B------:R-:W-:Y:S01]  /*35e0*/  ISETP.GE.AND P5, PT, R10, RZ, PT ;  /* 0x000000ff0a00720c */ /* 0x000fe20003fa6270 */
[--C-:B------:R-:W-:Y:S01]  /*35f0*/  @!P1 IMAD.IADD R71, R71, 0x1, -R0.reuse ;  /* 0x0000000147479824 */ /* 0x100fe200078e0a00 */
[----:B------:R-:W-:Y:S01]  /*3600*/  IABS R77, R5 ;  /* 0x00000005004d7213 */ /* 0x000fe20000000000 */
[C---:B------:R-:W-:Y:S01]  /*3610*/  VIADD R16, R6.reuse, 0x47 ;  /* 0x0000004706107836 */ /* 0x040fe20000000000 */
[----:B------:R-:W-:Y:S01]  /*3620*/  IADD3 R10, R6, 0x42, RZ ;  /* 0x00000042060a7810 */ /* 0x000fe20007ffe0ff */
[----:B------:R-:W-:Y:S01]  /*3630*/  @!P2 IMAD.IADD R74, R74, 0x1, -R0 ;  /* 0x000000014a4aa824 */ /* 0x000fe200078e0a00 */
[----:B------:R-:W-:Y:S01]  /*3640*/  ISETP.GE.AND P1, PT, R14, RZ, PT ;  /* 0x000000ff0e00720c */ /* 0x000fe20003f26270 */
[----:B------:R-:W-:Y:S01]  /*3650*/  @!P4 IMAD.MOV R71, RZ, RZ, -R71 ;  /* 0x000000ffff47c224 */ /* 0x000fe200078e0a47 */
[----:B------:R-:W-:Y:S01]  /*3660*/  ISETP.GE.AND P4, PT, R4, RZ, PT ;  /* 0x000000ff0400720c */ /* 0x000fe20003f86270 */
[----:B------:R-:W-:Y:S01]  /*3670*/  IMAD.HI.U32 R4, R3, R76, RZ ;  /* 0x0000004c03047227 */ /* 0x000fe200078e00ff */
[----:B------:R-:W-:-:S02]  /*3680*/  ISETP.GT.U32.AND P2, PT, R0, R74, PT ;  /* 0x0000004a0000720c */ /* 0x000fc40003f44070 */
[----:B------:R-:W-:Y:S01]  /*3690*/  IABS R78, R10 ;  /* 0x0000000a004e7213 */ /* 0x000fe20000000000 */
[--C-:B------:R-:W-:Y:S01]  /*36a0*/  @!P0 IMAD.IADD R70, R70, 0x1, -R0.reuse ;  /* 0x0000000146468824 */ /* 0x100fe200078e0a00 */
[----:B------:R-:W-:Y:S01]  /*36b0*/  ISETP.GE.AND P0, PT, R12, RZ, PT ;  /* 0x000000ff0c00720c */ /* 0x000fe20003f06270 */
[----:B------:R-:W-:Y:S01]  /*36c0*/  @!P3 IMAD.IADD R73, R73, 0x1, -R0 ;  /* 0x000000014949b824 */ /* 0x000fe200078e0a00 */
[----:B------:R-:W-:Y:S01]  /*36d0*/  ISETP.GT.U32.AND P3, PT, R0, R75, PT ;  /* 0x0000004b0000720c */ /* 0x000fe20003f64070 */
[----:B------:R-:W-:Y:S01]  /*36e0*/  IMAD.MOV R11, RZ, RZ, -R4 ;  /* 0x000000ffff0b7224 */ /* 0x000fe200078e0a04 */
[----:B------:R-:W-:Y:S01]  /*36f0*/  IADD3 R12, R6, 0x44, RZ ;  /* 0x00000044060c7810 */ /* 0x000fe20007ffe0ff */
[----:B------:R-:W-:Y:S01]  /*3700*/  @!P6 IMAD.MOV R70, RZ, RZ, -R70 ;  /* 0x000000ffff46e224 */ /* 0x000fe200078e0a46 */
[----:B------:R-:W-:Y:S01]  /*3710*/  ISETP.GE.AND P6, PT, R8, RZ, PT ;  /* 0x000000ff0800720c */ /* 0x000fe20003fc6270 */
[----:B------:R-:W-:Y:S01]  /*3720*/  IMAD R76, R0, R11, R76 ;  /* 0x0000000b004c7224 */ /* 0x000fe200078e024c */
[----:B------:R-:W-:Y:S01]  /*3730*/  IABS R80, R12 ;  /* 0x0000000c00507213 */ /* 0x000fe20000000000 */
[----:B------:R-:W-:Y:S01]  /*3740*/  VIADD R8, R6, 0x41 ;  /* 0x0000004106087836 */ /* 0x000fe20000000000 */
[----:B------:R-:W-:Y:S01]  /*3750*/  @!P2 IADD3 R74, R74, -R0, RZ ;  /* 0x800000004a4aa210 */ /* 0x000fe20007ffe0ff */
[----:B------:R-:W-:Y:S01]  /*3760*/  VIADD R14, R6, 0x45 ;  /* 0x00000045060e7836 */ /* 0x000fe20000000000 */
[----:B------:R-:W-:Y:S01]  /*3770*/  ISETP.GT.U32.AND P2, PT, R0, R76, PT ;  /* 0x0000004c0000720c */ /* 0x000fe20003f44070 */
[----:B------:R-:W-:Y:S01]  /*3780*/  VIADD R17, R6, 0x49 ;  /* 0x0000004906117836 */ /* 0x000fe20000000000 */
[----:B------:R-:W-:Y:S01]  /*3790*/  @!P0 IADD3 R72, -R72, RZ, RZ ;  /* 0x000000ff48488210 */ /* 0x000fe20007ffe1ff */
[----:B------:R-:W-:Y:S01]  /*37a0*/  @!P3 IMAD.IADD R75, R75, 0x1, -R0 ;  /* 0x000000014b4bb824 */ /* 0x000fe200078e0a00 */
[----:B------:R-:W-:Y:S01]  /*37b0*/  ISETP.GE.AND P0, PT, R5, RZ, PT ;  /* 0x000000ff0500720c */ /* 0x000fe20003f06270 */
[----:B------:R-:W-:Y:S01]  /*37c0*/  IMAD.HI.U32 R5, R3, R77, RZ ;  /* 0x0000004d03057227 */ /* 0x000fe200078e00ff */
[----:B------:R-:W-:-:S02]  /*37d0*/  IABS R30, R8 ;  /* 0x00000008001e7213 */ /* 0x000fc40000000000 */
[----:B------:R-:W-:Y:S01]  /*37e0*/  ISETP.GT.U32.AND P3, PT, R0, R75, PT ;  /* 0x0000004b0000720c */ /* 0x000fe20003f64070 */
[----:B------:R-:W-:Y:S01]  /*37f0*/  IMAD.MOV R5, RZ, RZ, -R5 ;  /* 0x000000ffff057224 */ /* 0x000fe200078e0a05 */
[----:B------:R-:W-:Y:S01]  /*3800*/  @!P5 IADD3 R74, -R74, RZ, RZ ;  /* 0x000000ff4a4ad210 */ /* 0x000fe20007ffe1ff */
[----:B------:R-:W-:Y:S01]  /*3810*/  @!P6 IMAD.MOV R73, RZ, RZ, -R73 ;  /* 0x000000ffff49e224 */ /* 0x000fe200078e0a49 */
[----:B------:R-:W-:Y:S01]  /*3820*/  ISETP.GE.AND P5, PT, R8, RZ, PT ;  /* 0x000000ff0800720c */ /* 0x000fe20003fa6270 */
[----:B------:R-:W-:Y:S01]  /*3830*/  IMAD R77, R0, R5, R77 ;  /* 0x00000005004d7224 */ /* 0x000fe200078e024d */
[----:B------:R-:W-:Y:S01]  /*3840*/  IABS R81, R14 ;  /* 0x0000000e00517213 */ /* 0x000fe20000000000 */
[----:B------:R-:W-:Y:S01]  /*3850*/  @!P2 IMAD.IADD R76, R76, 0x1, -R0 ;  /* 0x000000014c4ca824 */ /* 0x000fe200078e0a00 */
[----:B------:R-:W-:Y:S01]  /*3860*/  IABS R83, R16 ;  /* 0x0000001000537213 */ /* 0x000fe20000000000 */
[----:B------:R-:W-:Y:S01]  /*3870*/  IMAD.HI.U32 R4, R3, R30, RZ ;  /* 0x0000001e03047227 */ /* 0x000fe200078e00ff */
[----:B------:R-:W-:-:S02]  /*3880*/  ISETP.GT.U32.AND P6, PT, R0, R77, PT ;  /* 0x0000004d0000720c */ /* 0x000fc40003fc4070 */
[----:B------:R-:W-:Y:S01]  /*3890*/  ISETP.GT.U32.AND P2, PT, R0, R76, PT ;  /* 0x0000004c0000720c */ /* 0x000fe20003f44070 */
[----:B------:R-:W-:Y:S01]  /*38a0*/  @!P3 IMAD.IADD R75, R75, 0x1, -R0 ;  /* 0x000000014b4bb824 */ /* 0x000fe200078e0a00 */
[----:B------:R-:W-:Y:S01]  /*38b0*/  ISETP.GE.AND P3, PT, R10, RZ, PT ;  /* 0x000000ff0a00720c */ /* 0x000fe20003f66270 */
[----:B------:R-:W-:Y:S01]  /*38c0*/  IMAD.MOV R11, RZ, RZ, -R4 ;  /* 0x000000ffff0b7224 */ /* 0x000fe200078e0a04 */
[----:B------:R-:W-:Y:S01]  /*38d0*/  IABS R29, R17 ;  /* 0x00000011001d7213 */ /* 0x000fe20000000000 */
[----:B------:R-:W-:Y:S02]  /*38e0*/  VIADD R10, R6, 0x43 ;  /* 0x00000043060a7836 */ /* 0x000fe40000000000 */
[----:B------:R-:W-:Y:S02]  /*38f0*/  IMAD R30, R0, R11, R30 ;  /* 0x0000000b001e7224 */ /* 0x000fe400078e021e */
[----:B------:R-:W-:Y:S01]  /*3900*/  IMAD.HI.U32 R5, R3, R78, RZ ;  /* 0x0000004e03057227 */ /* 0x000fe200078e00ff */
[----:B------:R-:W-:-:S02]  /*3910*/  IABS R79, R10 ;  /* 0x0000000a004f7213 */ /* 0x000fc40000000000 */
[----:B------:R-:W-:Y:S01]  /*3920*/  @!P6 IADD3 R77, R77, -R0, RZ ;  /* 0x800000004d4de210 */ /* 0x000fe20007ffe0ff */
[----:B------:R-:W-:Y:S01]  /*3930*/  @!P2 IMAD.IADD R76, R76, 0x1, -R0 ;  /* 0x000000014c4ca824 */ /* 0x000fe200078e0a00 */
[C---:B------:R-:W-:Y:S01]  /*3940*/  ISETP.GT.U32.AND P2, PT, R0.reuse, R30, PT ;  /* 0x0000001e0000720c */ /* 0x040fe20003f44070 */
[----:B------:R-:W-:Y:S01]  /*3950*/  IMAD.HI.U32 R4, R3, R79, RZ ;  /* 0x0000004f03047227 */ /* 0x000fe200078e00ff */
[----:B------:R-:W-:-:S03]  /*3960*/  ISETP.GT.U32.AND P6, PT, R0, R77, PT ;  /* 0x0000004d0000720c */ /* 0x000fc60003fc4070 */
[----:B------:R-:W-:Y:S02]  /*3970*/  IMAD.MOV R8, RZ, RZ, -R4 ;  /* 0x000000ffff087224 */ /* 0x000fe400078e0a04 */
[----:B------:R-:W-:Y:S02]  /*3980*/  IMAD.MOV R5, RZ, RZ, -R5 ;  /* 0x000000ffff057224 */ /* 0x000fe400078e0a05 */
[C---:B------:R-:W-:Y:S02]  /*3990*/  IMAD R79, R0.reuse, R8, R79 ;  /* 0x00000008004f7224 */ /* 0x040fe400078e024f */
[----:B------:R-:W-:Y:S02]  /*39a0*/  IMAD R78, R0, R5, R78 ;  /* 0x00000005004e7224 */ /* 0x000fe400078e024e */
[----:B------:R-:W-:Y:S01]  /*39b0*/  @!P2 IMAD.IADD R30, R30, 0x1, -R0 ;  /* 0x000000011e1ea824 */ /* 0x000fe200078e0a00 */
[----:B------:R-:W-:Y:S01]  /*39c0*/  ISETP.GT.U32.AND P2, PT, R0, R79, PT ;  /* 0x0000004f0000720c */ /* 0x000fe20003f44070 */
[----:B------:R-:W-:-:S04]  /*39d0*/  IMAD.HI.U32 R4, R3, R80, RZ ;  /* 0x0000005003047227 */ /* 0x000fc800078e00ff */
[----:B------:R-:W-:Y:S01]  /*39e0*/  @!P6 IMAD.IADD R77, R77, 0x1, -R0 ;  /* 0x000000014d4de824 */ /* 0x000fe200078e0a00 */
[----:B------:R-:W-:Y:S01]  /*39f0*/  ISETP.GT.U32.AND P6, PT, R0, R78, PT ;  /* 0x0000004e0000720c */ /* 0x000fe20003fc4070 */
[----:B------:R-:W-:Y:S01]  /*3a00*/  IMAD.HI.U32 R5, R3, R81, RZ ;  /* 0x0000005103057227 */ /* 0x000fe200078e00ff */
[----:B------:R-:W-:Y:S02]  /*3a10*/  IADD3 R11, -R4, RZ, RZ ;  /* 0x000000ff040b7210 */ /* 0x000fe40007ffe1ff */
[----:B------:R-:W-:Y:S01]  /*3a20*/  @!P0 IADD3 R77, -R77, RZ, RZ ;  /* 0x000000ff4d4d8210 */ /* 0x000fe20007ffe1ff */
[----:B------:R-:W-:Y:S02]  /*3a30*/  IMAD.MOV R5, RZ, RZ, -R5 ;  /* 0x000000ffff057224 */ /* 0x000fe400078e0a05 */
[C---:B------:R-:W-:Y:S01]  /*3a40*/  IMAD R80, R0.reuse, R11, R80 ;  /* 0x0000000b00507224 */ /* 0x040fe200078e0250 */
[----:B------:R-:W-:Y:S01]  /*3a50*/  @!P2 IADD3 R79, R79, -R0, RZ ;  /* 0x800000004f4fa210 */ /* 0x000fe20007ffe0ff */
[C---:B------:R-:W-:Y:S01]  /*3a60*/  IMAD R81, R0.reuse, R5, R81 ;  /* 0x0000000500517224 */ /* 0x040fe200078e0251 */
[----:B------:R-:W-:Y:S01]  /*3a70*/  ISETP.GT.U32.AND P2, PT, R0, R30, PT ;  /* 0x0000001e0000720c */ /* 0x000fe20003f44070 */
[----:B------:R-:W-:-:S02]  /*3a80*/  @!P1 IMAD.MOV R75, RZ, RZ, -R75 ;  /* 0x000000ffff4b9224 */ /* 0x000fc400078e0a4b */
[----:B------:R-:W-:Y:S01]  /*3a90*/  @!P6 IMAD.IADD R78, R78, 0x1, -R0 ;  /* 0x000000014e4ee824 */ /* 0x000fe200078e0a00 */
[C---:B------:R-:W-:Y:S01]  /*3aa0*/  ISETP.GT.U32.AND P0, PT, R0.reuse, R81, PT ;  /* 0x000000510000720c */ /* 0x040fe20003f04070 */
[C---:B------:R-:W-:Y:S01]  /*3ab0*/  IMAD.HI.U32 R8, R3.reuse, R82, RZ ;  /* 0x0000005203087227 */ /* 0x040fe200078e00ff */
[C---:B------:R-:W-:Y:S02]  /*3ac0*/  ISETP.GT.U32.AND P6, PT, R0.reuse, R80, PT ;  /* 0x000000500000720c */ /* 0x040fe40003fc4070 */
[----:B------:R-:W-:Y:S01]  /*3ad0*/  ISETP.GT.U32.AND P1, PT, R0, R78, PT ;  /* 0x0000004e0000720c */ /* 0x000fe20003f24070 */
[----:B------:R-:W-:-:S04]  /*3ae0*/  IMAD.HI.U32 R4, R3, R83, RZ ;  /* 0x0000005303047227 */ /* 0x000fc800078e00ff */
[----:B------:R-:W-:Y:S01]  /*3af0*/  IMAD.MOV R11, RZ, RZ, -R8 ;  /* 0x000000ffff0b7224 */ /* 0x000fe200078e0a08 */
[----:B------:R-:W-:Y:S01]  /*3b00*/  IADD3 R4, -R4, RZ, RZ ;  /* 0x000000ff04047210 */ /* 0x000fe20007ffe1ff */
[----:B------:R-:W-:Y:S02]  /*3b10*/  VIADD R8, R6, 0x48 ;  /* 0x0000004806087836 */ /* 0x000fe40000000000 */
[--C-:B------:R-:W-:Y:S02]  /*3b20*/  @!P2 IMAD.IADD R30, R30, 0x1, -R0.reuse ;  /* 0x000000011e1ea824 */ /* 0x100fe400078e0a00 */
[--C-:B------:R-:W-:Y:S01]  /*3b30*/  @!P0 IMAD.IADD R81, R81, 0x1, -R0.reuse ;  /* 0x0000000151518824 */ /* 0x100fe200078e0a00 */
[----:B------:R-:W-:Y:S01]  /*3b40*/  IABS R84, R8 ;  /* 0x0000000800547213 */ /* 0x000fe20000000000 */
[----:B------:R-:W-:Y:S01]  /*3b50*/  @!P6 IMAD.IADD R80, R80, 0x1, -R0 ;  /* 0x000000015050e824 */ /* 0x000fe200078e0a00 */
[C---:B------:R-:W-:Y:S01]  /*3b60*/  ISETP.GT.U32.AND P6, PT, R0.reuse, R79, PT ;  /* 0x0000004f0000720c */ /* 0x040fe20003fc4070 */
[----:B------:R-:W-:Y:S01]  /*3b70*/  @!P5 IMAD.MOV R30, RZ, RZ, -R30 ;  /* 0x000000ffff1ed224 */ /* 0x000fe200078e0a1e */
[----:B------:R-:W-:Y:S01]  /*3b80*/  ISETP.GT.U32.AND P5, PT, R0, R81, PT ;  /* 0x000000510000720c */ /* 0x000fe20003fa4070 */
[----:B------:R-:W-:Y:S01]  /*3b90*/  IMAD.HI.U32 R5, R3, R29, RZ ;  /* 0x0000001d03057227 */ /* 0x000fe200078e00ff */
[----:B------:R-:W-:-:S03]  /*3ba0*/  ISETP.GE.AND P0, PT, R14, RZ, PT ;  /* 0x000000ff0e00720c */ /* 0x000fc60003f06270 */
[----:B------:R-:W-:Y:S01]  /*3bb0*/  @!P1 IMAD.IADD R78, R78, 0x1, -R0 ;  /* 0x000000014e4e9824 */ /* 0x000fe200078e0a00 */
[----:B------:R-:W-:Y:S01]  /*3bc0*/  ISETP.GE.AND P1, PT, R10, RZ, PT ;  /* 0x000000ff0a00720c */ /* 0x000fe20003f26270 */
[C---:B------:R-:W-:Y:S02]  /*3bd0*/  IMAD R83, R0.reuse, R4, R83 ;  /* 0x0000000400537224 */ /* 0x040fe400078e0253 */
[----:B------:R-:W-:Y:S01]  /*3be0*/  @!P4 IMAD.MOV R76, RZ, RZ, -R76 ;  /* 0x000000ffff4cc224 */ /* 0x000fe200078e0a4c */
[----:B------:R-:W-:Y:S01]  /*3bf0*/  ISETP.GT.U32.AND P4, PT, R0, R80, PT ;  /* 0x000000500000720c */ /* 0x000fe20003f84070 */
[----:B------:R-:W-:Y:S01]  /*3c00*/  IMAD.HI.U32 R4, R3, R84, RZ ;  /* 0x0000005403047227 */ /* 0x000fe200078e00ff */
[----:B------:R-:W-:Y:S02]  /*3c10*/  @!P3 IADD3 R78, -R78, RZ, RZ ;  /* 0x000000ff4e4eb210 */ /* 0x000fe40007ffe1ff */
[----:B------:R-:W-:Y:S01]  /*3c20*/  @!P5 IADD3 R81, R81, -R0, RZ ;  /* 0x800000005151d210 */ /* 0x000fe20007ffe0ff */
[----:B------:R-:W-:-:S02]  /*3c30*/  IMAD.MOV R5, RZ, RZ, -R5 ;  /* 0x000000ffff057224 */ /* 0x000fc400078e0a05 */
[C---:B------:R-:W-:Y:S02]  /*3c40*/  IMAD R82, R0.reuse, R11, R82 ;  /* 0x0000000b00527224 */ /* 0x040fe400078e0252 */
[----:B------:R-:W-:Y:S02]  /*3c50*/  IMAD.MOV R11, RZ, RZ, -R4 ;  /* 0x000000ffff0b7224 */ /* 0x000fe400078e0a04 */
[C---:B------:R-:W-:Y:S01]  /*3c60*/  IMAD R29, R0.reuse, R5, R29 ;  /* 0x00000005001d7224 */ /* 0x040fe200078e021d */
[C---:B------:R-:W-:Y:S01]  /*3c70*/  ISETP.GT.U32.AND P2, PT, R0.reuse, R82, PT ;  /* 0x000000520000720c */ /* 0x040fe20003f44070 */
[----:B------:R-:W-:Y:S01]  /*3c80*/  @!P6 IMAD.IADD R79, R79, 0x1, -R0 ;  /* 0x000000014f4fe824 */ /* 0x000fe200078e0a00 */
[C---:B------:R-:W-:Y:S01]  /*3c90*/  ISETP.GT.U32.AND P6, PT, R0.reuse, R83, PT ;  /* 0x000000530000720c */ /* 0x040fe20003fc4070 */
[C---:B------:R-:W-:Y:S01]  /*3ca0*/  IMAD R84, R0.reuse, R11, R84 ;  /* 0x0000000b00547224 */ /* 0x040fe200078e0254 */
[----:B------:R-:W-:Y:S01]  /*3cb0*/  ISETP.GT.U32.AND P5, PT, R0, R29, PT ;  /* 0x0000001d0000720c */ /* 0x000fe20003fa4070 */
[----:B------:R-:W-:Y:S01]  /*3cc0*/  @!P1 IMAD.MOV R79, RZ, RZ, -R79 ;  /* 0x000000ffff4f9224 */ /* 0x000fe200078e0a4f */
[----:B------:R-:W-:Y:S01]  /*3cd0*/  @!P4 IADD3 R80, R80, -R0, RZ ;  /* 0x800000005050c210 */ /* 0x000fe20007ffe0ff */
[----:B------:R-:W-:Y:S01]  /*3ce0*/  VIADD R5, R6, 0x4a ;  /* 0x0000004a06057836 */ /* 0x000fe20000000000 */
[----:B------:R-:W-:Y:S01]  /*3cf0*/  ISETP.GT.U32.AND P1, PT, R0, R84, PT ;  /* 0x000000540000720c */ /* 0x000fe20003f24070 */
[----:B------:R-:W-:Y:S01]  /*3d00*/  VIADD R10, R6, 0x4b ;  /* 0x0000004b060a7836 */ /* 0x000fe20000000000 */
[----:B------:R-:W-:Y:S01]  /*3d10*/  ISETP.GE.AND P4, PT, R12, RZ, PT ;  /* 0x000000ff0c00720c */ /* 0x000fe20003f86270 */
[----:B------:R-:W-:Y:S01]  /*3d20*/  @!P0 IMAD.MOV R81, RZ, RZ, -R81 ;  /* 0x000000ffff518224 */ /* 0x000fe200078e0a51 */
[----:B------:R-:W-:Y:S01]  /*3d30*/  IABS R85, R5 ;  /* 0x0000000500557213 */ /* 0x000fe20000000000 */
[----:B------:R-:W-:Y:S01]  /*3d40*/  VIADD R12, R6, 0x51 ;  /* 0x00000051060c7836 */ /* 0x000fe20000000000 */
[----:B------:R-:W-:Y:S01]  /*3d50*/  IABS R86, R10 ;  /* 0x0000000a00567213 */ /* 0x000fe20000000000 */
[--C-:B------:R-:W-:Y:S01]  /*3d60*/  @!P6 IMAD.IADD R83, R83, 0x1, -R0.reuse ;  /* 0x000000015353e824 */ /* 0x100fe200078e0a00 */
[----:B------:R-:W-:Y:S01]  /*3d70*/  @!P2 IADD3 R82, R82, -R0, RZ ;  /* 0x800000005252a210 */ /* 0x000fe20007ffe0ff */
[----:B------:R-:W-:Y:S01]  /*3d80*/  @!P5 IMAD.IADD R29, R29, 0x1, -R0 ;  /* 0x000000011d1dd824 */ /* 0x000fe200078e0a00 */
[----:B------:R-:W-:Y:S01]  /*3d90*/  ISETP.GE.AND P2, PT, R15, RZ, PT ;  /* 0x000000ff0f00720c */ /* 0x000fe20003f46270 */
[----:B------:R-:W-:Y:S01]  /*3da0*/  IMAD.HI.U32 R4, R3, R85, RZ ;  /* 0x0000005503047227 */ /* 0x000fe200078e00ff */
[----:B------:R-:W-:-:S02]  /*3db0*/  ISETP.GT.U32.AND P6, PT, R0, R83, PT ;  /* 0x000000530000720c */ /* 0x000fc40003fc4070 */
[----:B------:R-:W-:Y:S01]  /*3dc0*/  ISETP.GT.U32.AND P5, PT, R0, R29, PT ;  /* 0x0000001d0000720c */ /* 0x000fe20003fa4070 */
[----:B------:R-:W-:Y:S01]  /*3dd0*/  @!P1 IMAD.IADD R84, R84, 0x1, -R0 ;  /* 0x0000000154549824 */ /* 0x000fe200078e0a00 */
[----:B------:R-:W-:Y:S01]  /*3de0*/  ISETP.GE.AND P1, PT, R5, RZ, PT ;  /* 0x000000ff0500720c */ /* 0x000fe20003f26270 */
[----:B------:R-:W-:Y:S01]  /*3df0*/  @!P4 IMAD.MOV R80, RZ, RZ, -R80 ;  /* 0x000000ffff50c224 */ /* 0x000fe200078e0a50 */
[----:B------:R-:W-:Y:S01]  /*3e00*/  ISETP.GE.AND P4, PT, R16, RZ, PT ;  /* 0x000000ff1000720c */ /* 0x000fe20003f86270 */
[----:B------:R-:W-:Y:S01]  /*3e10*/  IMAD.HI.U32 R5, R3, R86, RZ ;  /* 0x0000005603057227 */ /* 0x000fe200078e00ff */
[----:B------:R-:W-:Y:S02]  /*3e20*/  ISETP.GT.U32.AND P3, PT, R0, R82, PT ;  /* 0x000000520000720c */ /* 0x000fe40003f64070 */
[----:B------:R-:W-:Y:S01]  /*3e30*/  IADD3 R4, -R4, RZ, RZ ;  /* 0x000000ff04047210 */ /* 0x000fe20007ffe1ff */
[----:B------:R-:W-:Y:S01]  /*3e40*/  IMAD.MOV R5, RZ, RZ, -R5 ;  /* 0x000000ffff057224 */ /* 0x000fe200078e0a05 */
[C---:B------:R-:W-:Y:S01]  /*3e50*/  ISETP.GT.U32.AND P0, PT, R0.reuse, R84, PT ;  /* 0x000000540000720c */ /* 0x040fe20003f04070 */
[----:B------:R-:W-:Y:S01]  /*3e60*/  @!P6 IMAD.IADD R83, R83, 0x1, -R0 ;  /* 0x000000015353e824 */ /* 0x000fe200078e0a00 */
[----:B------:R-:W-:Y:S01]  /*3e70*/  ISETP.GE.AND P6, PT, R17, RZ, PT ;  /* 0x000000ff1100720c */ /* 0x000fe20003fc6270 */
[C---:B------:R-:W-:Y:S01]  /*3e80*/  IMAD R86, R0.reuse, R5, R86 ;  /* 0x0000000500567224 */ /* 0x040fe200078e0256 */
[----:B------:R-:W-:Y:S01]  /*3e90*/  IABS R28, R12 ;  /* 0x0000000c001c7213 */ /* 0x000fe20000000000 */
[----:B------:R-:W-:Y:S01]  /*3ea0*/  IMAD R85, R0, R4, R85 ;  /* 0x0000000400557224 */ /* 0x000fe200078e0255 */
[----:B------:R-:W-:Y:S01]  /*3eb0*/  IADD3 R11, R6, 0x50, RZ ;  /* 0x00000050060b7810 */ /* 0x000fe20007ffe0ff */
[--C-:B------:R-:W-:Y:S01]  /*3ec0*/  @!P5 IMAD.IADD R29, R29, 0x1, -R0.reuse ;  /* 0x000000011d1dd824 */ /* 0x100fe200078e0a00 */
[C---:B------:R-:W-:Y:S01]  /*3ed0*/  ISETP.GT.U32.AND P5, PT, R0.reuse, R86, PT ;  /* 0x000000560000720c */ /* 0x040fe20003fa4070 */
[----:B------:R-:W-:Y:S01]  /*3ee0*/  @!P4 IMAD.MOV R83, RZ, RZ, -R83 ;  /* 0x000000ffff53c224 */ /* 0x000fe200078e0a53 */
[----:B------:R-:W-:Y:S01]  /*3ef0*/  ISETP.GT.U32.AND P4, PT, R0, R85, PT ;  /* 0x000000550000720c */ /* 0x000fe20003f84070 */
[--C-:B------:R-:W-:Y:S01]  /*3f00*/  @!P3 IMAD.IADD R82, R82, 0x1, -R0.reuse ;  /* 0x000000015252b824 */ /* 0x100fe200078e0a00 */
[----:B------:R-:W-:Y:S01]  /*3f10*/  ISETP.GE.AND P3, PT, R8, RZ, PT ;  /* 0x000000ff0800720c */ /* 0x000fe20003f66270 */
[----:B------:R-:W-:Y:S01]  /*3f20*/  VIADD R5, R6, 0x4d ;  /* 0x0000004d06057836 */ /* 0x000fe20000000000 */
[----:B------:R-:W-:Y:S01]  /*3f30*/  IABS R91, R11 ;  /* 0x0000000b005b7213 */ /* 0x000fe20000000000 */
[--C-:B------:R-:W-:Y:S01]  /*3f40*/  @!P0 IMAD.IADD R84, R84, 0x1, -R0.reuse ;  /* 0x0000000154548824 */ /* 0x100fe200078e0a00 */
[----:B------:R-:W-:Y:S01]  /*3f50*/  @!P2 IADD3 R82, -R82, RZ, RZ ;  /* 0x000000ff5252a210 */ /* 0x000fe20007ffe1ff */
[C---:B------:R-:W-:Y:S01]  /*3f60*/  VIADD R4, R6.reuse, 0x4c ;  /* 0x0000004c06047836 */ /* 0x040fe20000000000 */
[----:B------:R-:W-:Y:S01]  /*3f70*/  IABS R88, R5 ;  /* 0x0000000500587213 */ /* 0x000fe20000000000 */
[----:B------:R-:W-:Y:S01]  /*3f80*/  VIADD R14, R6, 0x52 ;  /* 0x00000052060e7836 */ /* 0x000fe20000000000 */
[----:B------:R-:W-:Y:S01]  /*3f90*/  ISETP.GE.AND P2, PT, R10, RZ, PT ;  /* 0x000000ff0a00720c */ /* 0x000fe20003f46270 */
[--C-:B------:R-:W-:Y:S01]  /*3fa0*/  @!P5 IMAD.IADD R86, R86, 0x1, -R0.reuse ;  /* 0x000000015656d824 */ /* 0x100fe200078e0a00 */
[C---:B------:R-:W-:Y:S01]  /*3fb0*/  IADD3 R10, R6.reuse, 0x4e, RZ ;  /* 0x0000004e060a7810 */ /* 0x040fe20007ffe0ff */
[----:B------:R-:W-:Y:S01]  /*3fc0*/  @!P4 IMAD.IADD R85, R85, 0x1, -R0 ;  /* 0x000000015555c824 */ /* 0x000fe200078e0a00 */
[----:B------:R-:W-:Y:S01]  /*3fd0*/  IABS R87, R4 ;  /* 0x0000000400577213 */ /* 0x000fe20000000000 */
[----:B------:R-:W-:Y:S01]  /*3fe0*/  VIADD R15, R6, 0x6f ;  /* 0x0000006f060f7836 */ /* 0x000fe20000000000 */
[----:B------:R-:W-:Y:S01]  /*3ff0*/  @!P3 IADD3 R84, -R84, RZ, RZ ;  /* 0x000000ff5454b210 */ /* 0x000fe20007ffe1ff */
[----:B------:R-:W-:Y:S01]  /*4000*/  VIADD R17, R6, 0x90 ;  /* 0x0000009006117836 */ /* 0x000fe20000000000 */
[----:B------:R-:W-:Y:S01]  /*4010*/  ISETP.GE.AND P3, PT, R5, RZ, PT ;  /* 0x000000ff0500720c */ /* 0x000fe20003f66270 */
[----:B------:R-:W-:Y:S01]  /*4020*/  IMAD.HI.U32 R5, R3, R88, RZ ;  /* 0x0000005803057227 */ /* 0x000fe200078e00ff */
[----:B------:R-:W-:-:S02]  /*4030*/  ISETP.GT.U32.AND P5, PT, R0, R86, PT ;  /* 0x000000560000720c */ /* 0x000fc40003fa4070 */
[----:B------:R-:W-:Y:S01]  /*4040*/  IABS R89, R10 ;  /* 0x0000000a00597213 */ /* 0x000fe20000000000 */
[----:B------:R-:W-:Y:S01]  /*4050*/  IMAD.MOV R5, RZ, RZ, -R5 ;  /* 0x000000ffff057224 */ /* 0x000fe200078e0a05 */
[----:B------:R-:W-:Y:S01]  /*4060*/  ISETP.GT.U32.AND P4, PT, R0, R85, PT ;  /* 0x000000550000720c */ /* 0x000fe20003f84070 */
[----:B------:R-:W-:Y:S01]  /*4070*/  VIADD R16, R6, 0x8f ;  /* 0x0000008f06107836 */ /* 0x000fe20000000000 */
[----:B------:R-:W-:Y:S01]  /*4080*/  ISETP.GE.AND P0, PT, R4, RZ, PT ;  /* 0x000000ff0400720c */ /* 0x000fe20003f06270 */
[----:B------:R-:W-:Y:S01]  /*4090*/  IMAD.HI.U32 R4, R3, R87, RZ ;  /* 0x0000005703047227 */ /* 0x000fe200078e00ff */
[----:B------:R-:W-:Y:S02]  /*40a0*/  @!P6 IADD3 R29, -R29, RZ, RZ ;  /* 0x000000ff1d1de210 */ /* 0x000fe40007ffe1ff */
[----:B------:R-:W-:Y:S01]  /*40b0*/  ISETP.GE.AND P6, PT, R10, RZ, PT ;  /* 0x000000ff0a00720c */ /* 0x000fe20003fc6270 */
[----:B------:R-:W-:Y:S01]  /*40c0*/  IMAD.HI.U32 R8, R3, R89, RZ ;  /* 0x0000005903087227 */ /* 0x000fe200078e00ff */
[----:B------:R-:W-:-:S02]  /*40d0*/  IABS R92, R14 ;  /* 0x0000000e005c7213 */ /* 0x000fc40000000000 */
[----:B------:R-:W-:Y:S01]  /*40e0*/  IABS R118, R15 ;  /* 0x0000000f00767213 */ /* 0x000fe20000000000 */
[----:B------:R-:W-:Y:S01]  /*40f0*/  IMAD R88, R0, R5, R88 ;  /* 0x0000000500587224 */ /* 0x000fe200078e0258 */
[----:B------:R-:W-:Y:S01]  /*4100*/  IABS R147, R17 ;  /* 0x0000001100937213 */ /* 0x000fe20000000000 */
[----:B------:R-:W-:Y:S01]  /*4110*/  IMAD.MOV R4, RZ, RZ, -R4 ;  /* 0x000000ffff047224 */ /* 0x000fe200078e0a04 */
[----:B------:R-:W-:Y:S01]  /*4120*/  IABS R146, R16 ;  /* 0x0000001000927213 */ /* 0x000fe20000000000 */
[----:B------:R-:W-:Y:S02]  /*4130*/  IMAD.MOV R8, RZ, RZ, -R8 ;  /* 0x000000ffff087224 */ /* 0x000fe400078e0a08 */
[--C-:B------:R-:W-:Y:S01]  /*4140*/  @!P5 IMAD.IADD R86, R86, 0x1, -R0.reuse ;  /* 0x000000015656d824 */ /* 0x100fe200078e0a00 */
[C---:B------:R-:W-:Y:S01]  /*4150*/  ISETP.GT.U32.AND P5, PT, R0.reuse, R88, PT ;  /* 0x000000580000720c */ /* 0x040fe20003fa4070 */
[----:B------:R-:W-:Y:S02]  /*4160*/  IMAD R87, R0, R4, R87 ;  /* 0x0000000400577224 */ /* 0x000fe400078e0257 */
[----:B------:R-:W-:Y:S01]  /*4170*/  @!P4 IMAD.IADD R85, R85, 0x1, -R0 ;  /* 0x000000015555c824 */ /* 0x000fe200078e0a00 */
[----:B------:R-:W-:Y:S01]  /*4180*/  @!P2 IADD3 R86, -R86, RZ, RZ ;  /* 0x000000ff5656a210 */ /* 0x000fe20007ffe1ff */
[C---:B------:R-:W-:Y:S01]  /*4190*/  IMAD R89, R0.reuse, R8, R89 ;  /* 0x0000000800597224 */ /* 0x040fe200078e0259 */
[----:B------:R-:W-:Y:S01]  /*41a0*/  ISETP.GT.U32.AND P4, PT, R0, R87, PT ;  /* 0x000000570000720c */ /* 0x000fe20003f84070 */
[----:B------:R-:W-:-:S02]  /*41b0*/  VIADD R10, R6, 0x4f ;  /* 0x0000004f060a7836 */ /* 0x000fc40000000000 */
[----:B------:R-:W-:Y:S01]  /*41c0*/  @!P1 IMAD.MOV R85, RZ, RZ, -R85 ;  /* 0x000000ffff559224 */ /* 0x000fe200078e0a55 */
[----:B------:R-:W-:Y:S01]  /*41d0*/  ISETP.GT.U32.AND P1, PT, R0, R89, PT ;  /* 0x000000590000720c */ /* 0x000fe20003f24070 */
[C---:B------:R-:W-:Y:S01]  /*41e0*/  IMAD.HI.U32 R8, R3.reuse, R92, RZ ;  /* 0x0000005c03087227 */ /* 0x040fe200078e00ff */
[----:B------:R-:W-:Y:S02]  /*41f0*/  IABS R90, R10 ;  /* 0x0000000a005a7213 */ /* 0x000fe40000000000 */
[----:B------:R-:W-:Y:S01]  /*4200*/  ISETP.GE.AND P2, PT, R10, RZ, PT ;  /* 0x000000ff0a00720c */ /* 0x000fe20003f46270 */
[----:B------:R-:W-:Y:S01]  /*4210*/  @!P5 IMAD.IADD R88, R88, 0x1, -R0 ;  /* 0x000000015858d824 */ /* 0x000fe200078e0a00 */
[----:B------:R-:W-:Y:S01]  /*4220*/  IADD3 R10, R6, 0x55, RZ ;  /* 0x00000055060a7810 */ /* 0x000fe20007ffe0ff */
[----:B------:R-:W-:Y:S02]  /*4230*/  IMAD.HI.U32 R4, R3, R90, RZ ;  /* 0x0000005a03047227 */ /* 0x000fe400078e00ff */
[----:B------:R-:W-:-:S02]  /*4240*/  @!P4 IADD3 R87, R87, -R0, RZ ;  /* 0x800000005757c210 */ /* 0x000fc40007ffe0ff */
[----:B------:R-:W-:Y:S01]  /*4250*/  IMAD.MOV R5, RZ, RZ, -R4 ;  /* 0x000000ffff057224 */ /* 0x000fe200078e0a04 */
[C---:B------:R-:W-:Y:S01]  /*4260*/  ISETP.GT.U32.AND P5, PT, R0.reuse, R88, PT ;  /* 0x000000580000720c */ /* 0x040fe20003fa4070 */
[----:B------:R-:W-:Y:S01]  /*4270*/  @!P1 IMAD.IADD R89, R89, 0x1, -R0 ;  /* 0x0000000159599824 */ /* 0x000fe200078e0a00 */
[C---:B------:R-:W-:Y:S01]  /*4280*/  ISETP.GT.U32.AND P4, PT, R0.reuse, R87, PT ;  /* 0x000000570000720c */ /* 0x040fe20003f84070 */
[C---:B------:R-:W-:Y:S01]  /*4290*/  IMAD R90, R0.reuse, R5, R90 ;  /* 0x00000005005a7224 */ /* 0x040fe200078e025a */
[----:B------:R-:W-:Y:S01]  /*42a0*/  IABS R95, R10 ;  /* 0x0000000a005f7213 */ /* 0x000fe20000000000 */
[----:B------:R-:W-:Y:S01]  /*42b0*/  IMAD.HI.U32 R5, R3, R28, RZ ;  /* 0x0000001c03057227 */ /* 0x000fe200078e00ff */
[----:B------:R-:W-:-:S03]  /*42c0*/  ISETP.GT.U32.AND P1, PT, R0, R89, PT ;  /* 0x000000590000720c */ /* 0x000fc60003f24070 */
[----:B------:R-:W-:Y:S01]  /*42d0*/  IMAD.HI.U32 R4, R3, R91, RZ ;  /* 0x0000005b03047227 */ /* 0x000fe200078e00ff */
[----:B------:R-:W-:-:S03]  /*42e0*/  IADD3 R5, -R5, RZ, RZ ;  /* 0x000000ff05057210 */ /* 0x000fc60007ffe1ff */
[----:B------:R-:W-:Y:S01]  /*42f0*/  @!P5 IMAD.IADD R88, R88, 0x1, -R0 ;  /* 0x000000015858d824 */ /* 0x000fe200078e0a00 */
[----:B------:R-:W-:Y:S01]  /*4300*/  ISETP.GE.AND P5, PT, R11, RZ, PT ;  /* 0x000000ff0b00720c */ /* 0x000fe20003fa6270 */
[----:B------:R-:W-:Y:S01]  /*4310*/  IMAD.MOV R11, RZ, RZ, -R8 ;  /* 0x000000ffff0b7224 */ /* 0x000fe200078e0a08 */
[----:B------:R-:W-:Y:S01]  /*4320*/  IADD3 R8, R6, 0x54, RZ ;  /* 0x0000005406087810 */ /* 0x000fe20007ffe0ff */
[C---:B------:R-:W-:Y:S02]  /*4330*/  IMAD R28, R0.reuse, R5, R28 ;  /* 0x00000005001c7224 */ /* 0x040fe400078e021c */
[----:B------:R-:W-:Y:S01]  /*4340*/  @!P4 IMAD.IADD R87, R87, 0x1, -R0 ;  /* 0x000000015757c824 */ /* 0x000fe200078e0a00 */
[----:B------:R-:W-:Y:S01]  /*4350*/  ISETP.GT.U32.AND P4, PT, R0, R90, PT ;  /* 0x0000005a0000720c */ /* 0x000fe20003f84070 */
[----:B------:R-:W-:Y:S01]  /*4360*/  VIADD R5, R6, 0x53 ;  /* 0x0000005306057836 */ /* 0x000fe20000000000 */
[----:B------:R-:W-:Y:S01]  /*4370*/  IABS R94, R8 ;  /* 0x00000008005e7213 */ /* 0x000fe20000000000 */
[----:B------:R-:W-:-:S02]  /*4380*/  IMAD.MOV R4, RZ, RZ, -R4 ;  /* 0x000000ffff047224 */ /* 0x000fc400078e0a04 */
[C---:B------:R-:W-:Y:S01]  /*4390*/  IMAD R92, R0.reuse, R11, R92 ;  /* 0x0000000b005c7224 */ /* 0x040fe200078e025c */
[----:B------:R-:W-:Y:S01]  /*43a0*/  IABS R93, R5 ;  /* 0x00000005005d7213 */ /* 0x000fe20000000000 */
[----:B------:R-:W-:Y:S01]  /*43b0*/  @!P1 IMAD.IADD R89, R89, 0x1, -R0 ;  /* 0x0000000159599824 */ /* 0x000fe200078e0a00 */
[C---:B------:R-:W-:Y:S01]  /*43c0*/  ISETP.GT.U32.AND P1, PT, R0.reuse, R28, PT ;  /* 0x0000001c0000720c */ /* 0x040fe20003f24070 */
[C---:B------:R-:W-:Y:S02]  /*43d0*/  IMAD R91, R0.reuse, R4, R91 ;  /* 0x00000004005b7224 */ /* 0x040fe400078e025b */
[----:B------:R-:W-:Y:S01]  /*43e0*/  @!P6 IMAD.MOV R89, RZ, RZ, -R89 ;  /* 0x000000ffff59e224 */ /* 0x000fe200078e0a59 */
[C---:B------:R-:W-:Y:S01]  /*43f0*/  ISETP.GT.U32.AND P6, PT, R0.reuse, R92, PT ;  /* 0x0000005c0000720c */ /* 0x040fe20003fc4070 */
[----:B------:R-:W-:Y:S01]  /*4400*/  @!P0 IMAD.MOV R87, RZ, RZ, -R87 ;  /* 0x000000ffff578224 */ /* 0x000fe200078e0a57 */
[----:B------:R-:W-:Y:S01]  /*4410*/  ISETP.GT.U32.AND P0, PT, R0, R91, PT ;  /* 0x0000005b0000720c */ /* 0x000fe20003f04070 */
[----:B------:R-:W-:Y:S01]  /*4420*/  IMAD.HI.U32 R4, R3, R93, RZ ;  /* 0x0000005d03047227 */ /* 0x000fe200078e00ff */
[----:B------:R-:W-:-:S03]  /*4430*/  @!P4 IADD3 R90, R90, -R0, RZ ;  /* 0x800000005a5ac210 */ /* 0x000fc60007ffe0ff */
[----:B------:R-:W-:Y:S01]  /*4440*/  @!P3 IMAD.MOV R88, RZ, RZ, -R88 ;  /* 0x000000ffff58b224 */ /* 0x000fe200078e0a58 */
[----:B------:R-:W-:Y:S01]  /*4450*/  IADD3 R4, -R4, RZ, RZ ;  /* 0x000000ff04047210 */ /* 0x000fe20007ffe1ff */
[--C-:B------:R-:W-:Y:S01]  /*4460*/  @!P1 IMAD.IADD R28, R28, 0x1, -R0.reuse ;  /* 0x000000011c1c9824 */ /* 0x100fe200078e0a00 */
[----:B------:R-:W-:Y:S01]  /*4470*/  ISETP.GT.U32.AND P4, PT, R0, R90, PT ;  /* 0x0000005a0000720c */ /* 0x000fe20003f84070 */
[----:B------:R-:W-:Y:S01]  /*4480*/  VIADD R11, R6, 0x56 ;  /* 0x00000056060b7836 */ /* 0x000fe20000000000 */
[----:B------:R-:W-:Y:S01]  /*4490*/  ISETP.GE.AND P3, PT, R12, RZ, PT ;  /* 0x000000ff0c00720c */ /* 0x000fe20003f66270 */
[----:B------:R-:W-:Y:S01]  /*44a0*/  @!P6 IMAD.IADD R92, R92, 0x1, -R0 ;  /* 0x000000015c5ce824 */ /* 0x000fe200078e0a00 */
[C---:B------:R-:W-:Y:S01]  /*44b0*/  ISETP.GT.U32.AND P6, PT, R0.reuse, R28, PT ;  /* 0x0000001c0000720c */ /* 0x040fe20003fc4070 */
[----:B------:R-:W-:Y:S01]  /*44c0*/  IMAD R93, R0, R4, R93 ;  /* 0x00000004005d7224 */ /* 0x000fe200078e025d */
[----:B------:R-:W-:Y:S01]  /*44d0*/  IABS R96, R11 ;  /* 0x0000000b00607213 */ /* 0x000fe20000000000 */
[----:B------:R-:W-:-:S04]  /*44e0*/  IMAD.HI.U32 R4, R3, R94, RZ ;  /* 0x0000005e03047227 */ /* 0x000fc800078e00ff */
[----:B------:R-:W-:Y:S01]  /*44f0*/  @!P0 IMAD.IADD R91, R91, 0x1, -R0 ;  /* 0x000000015b5b8824 */ /* 0x000fe200078e0a00 */
[----:B------:R-:W-:Y:S01]  /*4500*/  ISETP.GE.AND P0, PT, R5, RZ, PT ;  /* 0x000000ff0500720c */ /* 0x000fe20003f06270 */
[----:B------:R-:W-:Y:S02]  /*4510*/  IMAD.MOV R5, RZ, RZ, -R4 ;  /* 0x000000ffff057224 */ /* 0x000fe400078e0a04 */
[----:B------:R-:W-:Y:S01]  /*4520*/  @!P4 IMAD.IADD R90, R90, 0x1, -R0 ;  /* 0x000000015a5ac824 */ /* 0x000fe200078e0a00 */
[C---:B------:R-:W-:Y:S01]  /*4530*/  ISETP.GT.U32.AND P1, PT, R0.reuse, R91, PT ;  /* 0x0000005b0000720c */ /* 0x040fe20003f24070 */
[----:B------:R-:W-:Y:S01]  /*4540*/  IMAD R94, R0, R5, R94 ;  /* 0x00000005005e7224 */ /* 0x000fe200078e025e */
[----:B------:R-:W-:Y:S01]  /*4550*/  ISETP.GE.AND P4, PT, R14, RZ, PT ;  /* 0x000000ff0e00720c */ /* 0x000fe20003f86270 */
[----:B------:R-:W-:Y:S01]  /*4560*/  @!P6 IMAD.IADD R28, R28, 0x1, -R0 ;  /* 0x000000011c1ce824 */ /* 0x000fe200078e0a00 */
[----:B------:R-:W-:Y:S01]  /*4570*/  IADD3 R14, R6, 0x5c, RZ ;  /* 0x0000005c060e7810 */ /* 0x000fe20007ffe0ff */
[----:B------:R-:W-:Y:S01]  /*4580*/  @!P2 IMAD.MOV R90, RZ, RZ, -R90 ;  /* 0x000000ffff5aa224 */ /* 0x000fe200078e0a5a */
[----:B------:R-:W-:Y:S01]  /*4590*/  ISETP.GT.U32.AND P6, PT, R0, R94, PT ;  /* 0x0000005e0000720c */ /* 0x000fe20003fc4070 */
[----:B------:R-:W-:Y:S01]  /*45a0*/  VIADD R12, R6, 0x57 ;  /* 0x00000057060c7836 */ /* 0x000fe20000000000 */
[----:B------:R-:W-:Y:S01]  /*45b0*/  ISETP.GT.U32.AND P2, PT, R0, R92, PT ;  /* 0x0000005c0000720c */ /* 0x000fe20003f44070 */
[----:B------:R-:W-:Y:S01]  /*45c0*/  IMAD.HI.U32 R4, R3, R95, RZ ;  /* 0x0000005f03047227 */ /* 0x000fe200078e00ff */
[----:B------:R-:W-:-:S02]  /*45d0*/  IABS R101, R14 ;  /* 0x0000000e00657213 */ /* 0x000fc40000000000 */
[----:B------:R-:W-:Y:S01]  /*45e0*/  IABS R97, R12 ;  /* 0x0000000c00617213 */ /* 0x000fe20000000000 */
[----:B------:R-:W-:Y:S01]  /*45f0*/  IMAD.HI.U32 R5, R3, R96, RZ ;  /* 0x0000006003057227 */ /* 0x000fe200078e00ff */
[----:B------:R-:W-:Y:S02]  /*4600*/  IADD3 R4, -R4, RZ, RZ ;  /* 0x000000ff04047210 */ /* 0x000fe40007ffe1ff */
[----:B------:R-:W-:Y:S01]  /*4610*/  @!P1 IADD3 R91, R91, -R0, RZ ;  /* 0x800000005b5b9210 */ /* 0x000fe20007ffe0ff */
[----:B------:R-:W-:Y:S01]  /*4620*/  IMAD.MOV R5, RZ, RZ, -R5 ;  /* 0x000000ffff057224 */ /* 0x000fe200078e0a05 */
[----:B------:R-:W-:Y:S01]  /*4630*/  ISETP.GT.U32.AND P1, PT, R0, R93, PT ;  /* 0x0000005d0000720c */ /* 0x000fe20003f24070 */
[--C-:B------:R-:W-:Y:S02]  /*4640*/  @!P6 IMAD.IADD R94, R94, 0x1, -R0.reuse ;  /* 0x000000015e5ee824 */ /* 0x100fe400078e0a00 */
[----:B------:R-:W-:Y:S01]  /*4650*/  @!P2 IMAD.IADD R92, R92, 0x1, -R0 ;  /* 0x000000015c5ca824 */ /* 0x000fe200078e0a00 */
[----:B------:R-:W-:Y:S01]  /*4660*/  ISETP.GE.AND P2, PT, R8, RZ, PT ;  /* 0x000000ff0800720c */ /* 0x000fe20003f46270 */
[----:B------:R-:W-:Y:S01]  /*4670*/  IMAD.HI.U32 R8, R3, R97, RZ ;  /* 0x0000006103087227 */ /* 0x000fe200078e00ff */
[----:B------:R-:W-:-:S03]  /*4680*/  ISETP.GT.U32.AND P6, PT, R0, R94, PT ;  /* 0x0000005e0000720c */ /* 0x000fc60003fc4070 */
[----:B------:R-:W-:Y:S01]  /*4690*/  IMAD R95, R0, R4, R95 ;  /* 0x00000004005f7224 */ /* 0x000fe200078e025f */
[----:B------:R-:W-:Y:S01]  /*46a0*/  IADD3 R8, -R8, RZ, RZ ;  /* 0x000000ff08087210 */ /* 0x000fe20007ffe1ff */
[C---:B------:R-:W-:Y:S02]  /*46b0*/  IMAD R96, R0.reuse, R5, R96 ;  /* 0x0000000500607224 */ /* 0x040fe400078e0260 */
[----:B------:R-:W-:Y:S01]  /*46c0*/  @!P3 IMAD.MOV R28, RZ, RZ, -R28 ;  /* 0x000000ffff1cb224 */ /* 0x000fe200078e0a1c */
[C---:B------:R-:W-:Y:S01]  /*46d0*/  ISETP.GT.U32.AND P3, PT, R0.reuse, R95, PT ;  /* 0x0000005f0000720c */ /* 0x040fe20003f64070 */
[C---:B------:R-:W-:Y:S02]  /*46e0*/  IMAD R97, R0.reuse, R8, R97 ;  /* 0x0000000800617224 */ /* 0x040fe400078e0261 */
[----:B------:R-:W-:Y:S01]  /*46f0*/  @!P4 IMAD.MOV R92, RZ, RZ, -R92 ;  /* 0x000000ffff5cc224 */ /* 0x000fe200078e0a5c */
[----:B------:R-:W-:Y:S01]  /*4700*/  ISETP.GT.U32.AND P4, PT, R0, R96, PT ;  /* 0x000000600000720c */ /* 0x000fe20003f84070 */
[----:B------:R-:W-:Y:S01]  /*4710*/  @!P6 IMAD.IADD R94, R94, 0x1, -R0 ;  /* 0x000000015e5ee824 */ /* 0x000fe200078e0a00 */
[----:B------:R-:W-:Y:S01]  /*4720*/  ISETP.GT.U32.AND P6, PT, R0, R97, PT ;  /* 0x000000610000720c */ /* 0x000fe20003fc4070 */
[----:B------:R-:W-:-:S02]  /*4730*/  VIADD R8, R6, 0x58 ;  /* 0x0000005806087836 */ /* 0x000fc40000000000 */
[--C-:B------:R-:W-:Y:S01]  /*4740*/  @!P1 IMAD.IADD R93, R93, 0x1, -R0.reuse ;  /* 0x000000015d5d9824 */ /* 0x100fe200078e0a00 */
[----:B------:R-:W-:Y:S01]  /*4750*/  ISETP.GE.AND P1, PT, R10, RZ, PT ;  /* 0x000000ff0a00720c */ /* 0x000fe20003f26270 */
[----:B------:R-:W-:Y:S01]  /*4760*/  VIADD R10, R6, 0x59 ;  /* 0x00000059060a7836 */ /* 0x000fe20000000000 */
[----:B------:R-:W-:Y:S01]  /*4770*/  IABS R98, R8 ;  /* 0x0000000800627213 */ /* 0x000fe20000000000 */
[--C-:B------:R-:W-:Y:S01]  /*4780*/  @!P3 IMAD.IADD R95, R95, 0x1, -R0.reuse ;  /* 0x000000015f5fb824 */ /* 0x100fe200078e0a00 */
[----:B------:R-:W-:Y:S01]  /*4790*/  ISETP.GE.AND P3, PT, R12, RZ, PT ;  /* 0x000000ff0c00720c */ /* 0x000fe20003f66270 */
[----:B------:R-:W-:Y:S01]  /*47a0*/  @!P5 IMAD.MOV R91, RZ, RZ, -R91 ;  /* 0x000000ffff5bd224 */ /* 0x000fe200078e0a5b */
[----:B------:R-:W-:Y:S01]  /*47b0*/  IABS R27, R10 ;  /* 0x0000000a001b7213 */ /* 0x000fe20000000000 */
[----:B------:R-:W-:Y:S01]  /*47c0*/  @!P4 IMAD.IADD R96, R96, 0x1, -R0 ;  /* 0x000000016060c824 */ /* 0x000fe200078e0a00 */
[C---:B------:R-:W-:Y:S01]  /*47d0*/  ISETP.GT.U32.AND P4, PT, R0.reuse, R95, PT ;  /* 0x0000005f0000720c */ /* 0x040fe20003f84070 */
[----:B------:R-:W-:Y:S01]  /*47e0*/  IMAD.HI.U32 R4, R3, R98, RZ ;  /* 0x0000006203047227 */ /* 0x000fe200078e00ff */
[----:B------:R-:W-:-:S03]  /*47f0*/  ISETP.GT.U32.AND P5, PT, R0, R93, PT ;  /* 0x0000005d0000720c */ /* 0x000fc60003fa4070 */
[----:B------:R-:W-:Y:S01]  /*4800*/  @!P6 IMAD.IADD R97, R97, 0x1, -R0 ;  /* 0x000000016161e824 */ /* 0x000fe200078e0a00 */
[----:B------:R-:W-:Y:S01]  /*4810*/  ISETP.GT.U32.AND P6, PT, R0, R96, PT ;  /* 0x000000600000720c */ /* 0x000fe20003fc4070 */
[----:B------:R-:W-:Y:S02]  /*4820*/  IMAD.MOV R5, RZ, RZ, -R4 ;  /* 0x000000ffff057224 */ /* 0x000fe400078e0a04 */
[----:B------:R-:W-:-:S04]  /*4830*/  IMAD.HI.U32 R4, R3, R27, RZ ;  /* 0x0000001b03047227 */ /* 0x000fc800078e00ff */
[----:B------:R-:W-:Y:S02]  /*4840*/  IMAD.MOV R4, RZ, RZ, -R4 ;  /* 0x000000ffff047224 */ /* 0x000fe400078e0a04 */
[C---:B------:R-:W-:Y:S01]  /*4850*/  IMAD R98, R0.reuse, R5, R98 ;  /* 0x0000000500627224 */ /* 0x040fe200078e0262 */
[----:B------:R-:W-:Y:S01]  /*4860*/  @!P5 IADD3 R93, R93, -R0, RZ ;  /* 0x800000005d5dd210 */ /* 0x000fe20007ffe0ff */
[C---:B------:R-:W-:Y:S01]  /*4870*/  IMAD R27, R0.reuse, R4, R27 ;  /* 0x00000004001b7224 */ /* 0x040fe200078e021b */
[----:B------:R-:W-:Y:S01]  /*4880*/  ISETP.GE.AND P5, PT, R11, RZ, PT ;  /* 0x000000ff0b00720c */ /* 0x000fe20003fa6270 */
[--C-:B------:R-:W-:Y:S01]  /*4890*/  @!P4 IMAD.IADD R95, R95, 0x1, -R0.reuse ;  /* 0x000000015f5fc824 */ /* 0x100fe200078e0a00 */
[----:B------:R-:W-:Y:S01]  /*48a0*/  ISETP.GT.U32.AND P4, PT, R0, R98, PT ;  /* 0x000000620000720c */ /* 0x000fe20003f84070 */
[----:B------:R-:W-:Y:S01]  /*48b0*/  @!P6 IMAD.IADD R96, R96, 0x1, -R0 ;  /* 0x000000016060e824 */ /* 0x000fe200078e0a00 */
[----:B------:R-:W-:Y:S01]  /*48c0*/  ISETP.GT.U32.AND P6, PT, R0, R27, PT ;  /* 0x0000001b0000720c */ /* 0x000fe20003fc4070 */
[C---:B------:R-:W-:Y:S01]  /*48d0*/  VIADD R12, R6.reuse, 0x5b ;  /* 0x0000005b060c7836 */ /* 0x040fe20000000000 */
[C---:B------:R-:W-:Y:S01]  /*48e0*/  IADD3 R11, R6.reuse, 0x5a, RZ ;  /* 0x0000005a060b7810 */ /* 0x040fe20007ffe0ff */
[----:B------:R-:W-:Y:S01]  /*48f0*/  @!P2 IMAD.MOV R94, RZ, RZ, -R94 ;  /* 0x000000ffff5ea224 */ /* 0x000fe200078e0a5e */
[----:B------:R-:W-:Y:S01]  /*4900*/  @!P0 IADD3 R93, -R93, RZ, RZ ;  /* 0x000000ff5d5d8210 */ /* 0x000fe20007ffe1ff */
[C---:B------:R-:W-:Y:S01]  /*4910*/  VIADD R200, R6.reuse, 0xca ;  /* 0x000000ca06c87836 */ /* 0x040fe20000000000 */
[----:B------:R-:W-:Y:S01]  /*4920*/  IABS R99, R11 ;  /* 0x0000000b00637213 */ /* 0x000fe20000000000 */
[----:B------:R-:W-:Y:S01]  /*4930*/  VIADD R203, R6, 0xce ;  /* 0x000000ce06cb7836 */ /* 0x000fe20000000000 */
[----:B------:R-:W-:Y:S01]  /*4940*/  IABS R100, R12 ;  /* 0x0000000c00647213 */ /* 0x000fe20000000000 */
[----:B------:R-:W-:Y:S01]  /*4950*/  @!P5 IMAD.MOV R96, RZ, RZ, -R96 ;  /* 0x000000ffff60d224 */ /* 0x000fe200078e0a60 */
[----:B------:R-:W-:Y:S01]  /*4960*/  ISETP.GT.U32.AND P0, PT, R0, R97, PT ;  /* 0x000000610000720c */ /* 0x000fe20003f04070 */
[----:B------:R-:W-:Y:S01]  /*4970*/  IMAD.HI.U32 R4, R3, R99, RZ ;  /* 0x0000006303047227 */ /* 0x000fe200078e00ff */
[----:B------:R-:W-:-:S02]  /*4980*/  @!P4 IADD3 R98, R98, -R0, RZ ;  /* 0x800000006262c210 */ /* 0x000fc40007ffe0ff */
[----:B------:R-:W-:Y:S01]  /*4990*/  @!P1 IADD3 R95, -R95, RZ, RZ ;  /* 0x000000ff5f5f9210 */ /* 0x000fe20007ffe1ff */
[----:B------:R-:W-:Y:S01]  /*49a0*/  @!P6 IMAD.IADD R27, R27, 0x1, -R0 ;  /* 0x000000011b1be824 */ /* 0x000fe200078e0a00 */
[----:B------:R-:W-:Y:S01]  /*49b0*/  ISETP.GT.U32.AND P6, PT, R0, R98, PT ;  /* 0x000000620000720c */ /* 0x000fe20003fc4070 */
[----:B------:R-:W-:Y:S01]  /*49c0*/  IMAD.MOV R5, RZ, RZ, -R4 ;  /* 0x000000ffff057224 */ /* 0x000fe200078e0a04 */
[----:B------:R-:W-:Y:S01]  /*49d0*/  ISETP.GE.AND P4, PT, R10, RZ, PT ;  /* 0x000000ff0a00720c */ /* 0x000fe20003f86270 */
[----:B------:R-:W-:Y:S01]  /*49e0*/  IMAD.HI.U32 R4, R3, R100, RZ ;  /* 0x0000006403047227 */ /* 0x000fe200078e00ff */
[C---:B------:R-:W-:Y:S02]  /*49f0*/  ISETP.GT.U32.AND P1, PT, R0.reuse, R27, PT ;  /* 0x0000001b0000720c */ /* 0x040fe40003f24070 */
[----:B------:R-:W-:Y:S01]  /*4a00*/  ISETP.GE.AND P5, PT, R11, RZ, PT ;  /* 0x000000ff0b00720c */ /* 0x000fe20003fa6270 */
[C---:B------:R-:W-:Y:S01]  /*4a10*/  IMAD R99, R0.reuse, R5, R99 ;  /* 0x0000000500637224 */ /* 0x040fe200078e0263 */
[----:B------:R-:W-:Y:S01]  /*4a20*/  IABS R197, R200 ;  /* 0x000000c800c57213 */ /* 0x000fe20000000000 */
[----:B------:R-:W-:Y:S01]  /*4a30*/  IMAD.MOV R5, RZ, RZ, -R4 ;  /* 0x000000ffff057224 */ /* 0x000fe200078e0a04 */
[----:B------:R-:W-:Y:S01]  /*4a40*/  IABS R201, R203 ;  /* 0x000000cb00c97213 */ /* 0x000fe20000000000 */
[----:B------:R-:W-:Y:S01]  /*4a50*/  IMAD.HI.U32 R4, R3, R101, RZ ;  /* 0x0000006503047227 */ /* 0x000fe200078e00ff */
[----:B------:R-:W-:-:S03]  /*4a60*/  ISETP.GT.U32.AND P2, PT, R0, R99, PT ;  /* 0x000000630000720c */ /* 0x000fc60003f44070 */
[----:B------:R-:W-:Y:S01]  /*4a70*/  IMAD R100, R0, R5, R100 ;  /* 0x0000000500647224 */ /* 0x000fe200078e0264 */
[----:B------:R-:W-:Y:S01]  /*4a80*/  IADD3 R4, -R4, RZ, RZ ;  /* 0x000000ff04047210 */ /* 0x000fe20007ffe1ff */
[--C-:B------:R-:W-:Y:S02]  /*4a90*/  @!P6 IMAD.IADD R98, R98, 0x1, -R0.reuse ;  /* 0x000000016262e824 */ /* 0x100fe400078e0a00 */
[--C-:B------:R-:W-:Y:S01]  /*4aa0*/  @!P0 IMAD.IADD R97, R97, 0x1, -R0.reuse ;  /* 0x0000000161618824 */ /* 0x100fe200078e0a00 */
[----:B------:R-:W-:Y:S01]  /*4ab0*/  ISETP.GT.U32.AND P6, PT, R0, R100, PT ;  /* 0x000000640000720c */ /* 0x000fe20003fc4070 */
[----:B------:R-:W-:Y:S01]  /*4ac0*/  VIADD R5, R6, 0x5d ;  /* 0x0000005d06057836 */ /* 0x000fe20000000000 */
[----:B------:R-:W-:Y:S01]  /*4ad0*/  ISETP.GE.AND P0, PT, R8, RZ, PT ;  /* 0x000000ff0800720c */ /* 0x000fe20003f06270 */
[--C-:B------:R-:W-:Y:S01]  /*4ae0*/  @!P1 IMAD.IADD R27, R27, 0x1, -R0.reuse ;  /* 0x000000011b1b9824 */ /* 0x100fe200078e0a00 */
[----:B------:R-:W-:Y:S01]  /*4af0*/  IADD3 R8, R6, 0x5e, RZ ;  /* 0x0000005e06087810 */ /* 0x000fe20007ffe0ff */
[----:B------:R-:W-:Y:S01]  /*4b00*/  @!P2 IMAD.IADD R99, R99, 0x1, -R0 ;  /* 0x000000016363a824 */ /* 0x000fe200078e0a00 */
[----:B------:R-:W-:Y:S01]  /*4b10*/  IABS R102, R5 ;  /* 0x0000000500667213 */ /* 0x000fe20000000000 */
[C---:B------:R-:W-:Y:S01]  /*4b20*/  IMAD R101, R0.reuse, R4, R101 ;  /* 0x0000000400657224 */ /* 0x040fe200078e0265 */
[----:B------:R-:W-:Y:S01]  /*4b30*/  ISETP.GE.AND P2, PT, R5, RZ, PT ;  /* 0x000000ff0500720c */ /* 0x000fe20003f46270 */
[----:B------:R-:W-:Y:S01]  /*4b40*/  @!P4 IMAD.MOV R27, RZ, RZ, -R27 ;  /* 0x000000ffff1bc224 */ /* 0x000fe200078e0a1b */
[----:B------:R-:W-:Y:S01]  /*4b50*/  IABS R103, R8 ;  /* 0x0000000800677213 */ /* 0x000fe20000000000 */
[----:B------:R-:W-:Y:S01]  /*4b60*/  IMAD.HI.U32 R4, R3, R102, RZ ;  /* 0x0000006603047227 */ /* 0x000fe200078e00ff */
[----:B------:R-:W-:-:S02]  /*4b70*/  ISETP.GT.U32.AND P4, PT, R0, R101, PT ;  /* 0x000000650000720c */ /* 0x000fc40003f84070 */
[----:B------:R-:W-:Y:S01]  /*4b80*/  ISETP.GE.AND P1, PT, R14, RZ, PT ;  /* 0x000000ff0e00720c */ /* 0x000fe20003f26270 */
[----:B------:R-:W-:Y:S01]  /*4b90*/  @!P6 IMAD.IADD R100, R100, 0x1, -R0 ;  /* 0x000000016464e824 */ /* 0x000fe200078e0a00 */
[----:B------:R-:W-:Y:S01]  /*4ba0*/  ISETP.GT.U32.AND P6, PT, R0, R99, PT ;  /* 0x000000630000720c */ /* 0x000fe20003fc4070 */
[----:B------:R-:W-:Y:S01]  /*4bb0*/  IMAD.MOV R5, RZ, RZ, -R4 ;  /* 0x000000ffff057224 */ /* 0x000fe200078e0a04 */
[----:B------:R-:W-:Y:S01]  /*4bc0*/  @!P0 IADD3 R98, -R98, RZ, RZ ;  /* 0x000000ff62628210 */ /* 0x000fe20007ffe1ff */
[----:B------:R-:W-:Y:S01]  /*4bd0*/  VIADD R10, R6, 0x5f ;  /* 0x0000005f060a7836 */ /* 0x000fe20000000000 */
[C---:B------:R-:W-:Y:S01]  /*4be0*/  ISETP.GT.U32.AND P0, PT, R0.reuse, R100, PT ;  /* 0x000000640000720c */ /* 0x040fe20003f04070 */
[----:B------:R-:W-:Y:S02]  /*4bf0*/  IMAD R102, R0, R5, R102 ;  /* 0x0000000500667224 */ /* 0x000fe400078e0266 */
[----:B------:R-:W-:Y:S01]  /*4c00*/  @!P3 IMAD.MOV R97, RZ, RZ, -R97 ;  /* 0x000000ffff61b224 */ /* 0x000fe200078e0a61 */
[----:B------:R-:W-:Y:S01]  /*4c10*/  ISETP.GE.AND P3, PT, R12, RZ, PT ;  /* 0x000000ff0c00720c */ /* 0x000fe20003f66270 */
[----:B------:R-:W-:Y:S01]  /*4c20*/  @!P4 IMAD.IADD R101, R101, 0x1, -R0 ;  /* 0x000000016565c824 */ /* 0x000fe200078e0a00 */
[----:B------:R-:W-:Y:S01]  /*4c30*/  IABS R104, R10 ;  /* 0x0000000a00687213 */ /* 0x000fe20000000000 */
[----:B------:R-:W-:Y:S01]  /*4c40*/  IMAD.HI.U32 R4, R3, R103, RZ ;  /* 0x0000006703047227 */ /* 0x000fe200078e00ff */
[----:B------:R-:W-:-:S02]  /*4c50*/  ISETP.GE.AND P4, PT, R10, RZ, PT ;  /* 0x000000ff0a00720c */ /* 0x000fc40003f86270 */
[----:B------:R-:W-:Y:S01]  /*4c60*/  IADD3 R10, R6, 0x62, RZ ;  /* 0x00000062060a7810 */ /* 0x000fe20007ffe0ff */
[----:B------:R-:W-:Y:S01]  /*4c70*/  @!P6 IMAD.IADD R99, R99, 0x1, -R0 ;  /* 0x000000016363e824 */ /* 0x000fe200078e0a00 */
[----:B------:R-:W-:Y:S01]  /*4c80*/  ISETP.GT.U32.AND P6, PT, R0, R102, PT ;  /* 0x000000660000720c */ /* 0x000fe20003fc4070 */
[----:B------:R-:W-:Y:S01]  /*4c90*/  VIADD R11, R6, 0x60 ;  /* 0x00000060060b7836 */ /* 0x000fe20000000000 */
[----:B------:R-:W-:Y:S01]  /*4ca0*/  @!P0 IADD3 R100, R100, -R0, RZ ;  /* 0x8000000064648210 */ /* 0x000fe20007ffe0ff */
[----:B------:R-:W-:Y:S01]  /*4cb0*/  @!P5 IMAD.MOV R99, RZ, RZ, -R99 ;  /* 0x000000ffff63d224 */ /* 0x000fe200078e0a63 */
[----:B------:R-:W-:Y:S01]  /*4cc0*/  ISETP.GE.AND P0, PT, R8, RZ, PT ;  /* 0x000000ff0800720c */ /* 0x000fe20003f06270 */
[----:B------:R-:W-:Y:S01]  /*4cd0*/  IMAD.HI.U32 R5, R3, R104, RZ ;  /* 0x0000006803057227 */ /* 0x000fe200078e00ff */
[----:B------:R-:W-:Y:S02]  /*4ce0*/  ISETP.GT.U32.AND P5, PT, R0, R101, PT ;  /* 0x000000650000720c */ /* 0x000fe40003fa4070 */
[----:B------:R-:W-:Y:S01]  /*4cf0*/  IABS R105, R11 ;  /* 0x0000000b00697213 */ /* 0x000fe20000000000 */
[----:B------:R-:W-:Y:S01]  /*4d00*/  IMAD.MOV R8, RZ, RZ, -R4 ;  /* 0x000000ffff087224 */ /* 0x000fe200078e0a04 */
[----:B------:R-:W-:Y:S01]  /*4d10*/  IABS R106, R10 ;  /* 0x0000000a006a7213 */ /* 0x000fe20000000000 */
[----:B------:R-:W-:-:S02]  /*4d20*/  IMAD.MOV R5, RZ, RZ, -R5 ;  /* 0x000000ffff057224 */ /* 0x000fc400078e0a05 */
[----:B------:R-:W-:Y:S02]  /*4d30*/  IMAD R103, R0, R8, R103 ;  /* 0x0000000800677224 */ /* 0x000fe400078e0267 */
[----:B------:R-:W-:Y:S02]  /*4d40*/  @!P6 IMAD.IADD R102, R102, 0x1, -R0 ;  /* 0x000000016666e824 */ /* 0x000fe400078e0a00 */
[C---:B------:R-:W-:Y:S02]  /*4d50*/  IMAD R104, R0.reuse, R5, R104 ;  /* 0x0000000500687224 */ /* 0x040fe400078e0268 */
[----:B------:R-:W-:Y:S01]  /*4d60*/  @!P3 IMAD.MOV R100, RZ, RZ, -R100 ;  /* 0x000000ffff64b224 */ /* 0x000fe200078e0a64 */
[C---:B------:R-:W-:Y:S01]  /*4d70*/  ISETP.GT.U32.AND P3, PT, R0.reuse, R103, PT ;  /* 0x000000670000720c */ /* 0x040fe20003f64070 */
[----:B------:R-:W-:Y:S01]  /*4d80*/  IMAD.HI.U32 R4, R3, R105, RZ ;  /* 0x0000006903047227 */ /* 0x000fe200078e00ff */
[----:B------:R-:W-:Y:S02]  /*4d90*/  ISETP.GT.U32.AND P6, PT, R0, R102, PT ;  /* 0x000000660000720c */ /* 0x000fe40003fc4070 */
[----:B------:R-:W-:Y:S01]  /*4da0*/  @!P5 IADD3 R101, R101, -R0, RZ ;  /* 0x800000006565d210 */ /* 0x000fe20007ffe0ff */
[----:B------:R-:W-:Y:S01]  /*4db0*/  VIADD R8, R6, 0x61 ;  /* 0x0000006106087836 */ /* 0x000fe20000000000 */
[----:B------:R-:W-:Y:S01]  /*4dc0*/  ISETP.GT.U32.AND P5, PT, R0, R104, PT ;  /* 0x000000680000720c */ /* 0x000fe20003fa4070 */
[----:B------:R-:W-:Y:S01]  /*4dd0*/  VIADD R14, R6, 0x64 ;  /* 0x00000064060e7836 */ /* 0x000fe20000000000 */
[----:B------:R-:W-:Y:S01]  /*4de0*/  IADD3 R4, -R4, RZ, RZ ;  /* 0x000000ff04047210 */ /* 0x000fe20007ffe1ff */
[----:B------:R-:W-:Y:S01]  /*4df0*/  IMAD.HI.U32 R5, R3, R106, RZ ;  /* 0x0000006a03057227 */ /* 0x000fe200078e00ff */
[----:B------:R-:W-:-:S02]  /*4e00*/  IABS R26, R8 ;  /* 0x00000008001a7213 */ /* 0x000fc40000000000 */
[----:B------:R-:W-:Y:S01]  /*4e10*/  IABS R108, R14 ;  /* 0x0000000e006c7213 */ /* 0x000fe20000000000 */
[----:B------:R-:W-:Y:S02]  /*4e20*/  IMAD R105, R0, R4, R105 ;  /* 0x0000000400697224 */ /* 0x000fe400078e0269 */
[--C-:B------:R-:W-:Y:S01]  /*4e30*/  @!P3 IMAD.IADD R103, R103, 0x1, -R0.reuse ;  /* 0x000000016767b824 */ /* 0x100fe200078e0a00 */
[----:B------:R-:W-:Y:S01]  /*4e40*/  ISETP.GE.AND P3, PT, R11, RZ, PT ;  /* 0x000000ff0b00720c */ /* 0x000fe20003f66270 */
[----:B------:R-:W-:Y:S01]  /*4e50*/  @!P6 IMAD.IADD R102, R102, 0x1, -R0 ;  /* 0x000000016666e824 */ /* 0x000fe200078e0a00 */
[----:B------:R-:W-:Y:S01]  /*4e60*/  ISETP.GT.U32.AND P6, PT, R0, R105, PT ;  /* 0x000000690000720c */ /* 0x000fe20003fc4070 */
[----:B------:R-:W-:Y:S01]  /*4e70*/  IMAD.HI.U32 R4, R3, R26, RZ ;  /* 0x0000001a03047227 */ /* 0x000fe200078e00ff */
[----:B------:R-:W-:Y:S02]  /*4e80*/  @!P5 IADD3 R104, R104, -R0, RZ ;  /* 0x800000006868d210 */ /* 0x000fe40007ffe0ff */
[----:B------:R-:W-:Y:S01]  /*4e90*/  ISETP.GT.U32.AND P5, PT, R0, R103, PT ;  /* 0x000000670000720c */ /* 0x000fe20003fa4070 */
[----:B------:R-:W-:Y:S01]  /*4ea0*/  IMAD.MOV R11, RZ, RZ, -R4 ;  /* 0x000000ffff0b7224 */ /* 0x000fe200078e0a04 */
[----:B------:R-:W-:Y:S01]  /*4eb0*/  @!P2 IADD3 R102, -R102, RZ, RZ ;  /* 0x000000ff6666a210 */ /* 0x000fe20007ffe1ff */
[----:B------:R-:W-:Y:S01]  /*4ec0*/  IMAD.MOV R5, RZ, RZ, -R5 ;  /* 0x000000ffff057224 */ /* 0x000fe200078e0a05 */
[----:B------:R-:W-:Y:S01]  /*4ed0*/  ISETP.GE.AND P2, PT, R8, RZ, PT ;  /* 0x000000ff0800720c */ /* 0x000fe20003f46270 */
[----:B------:R-:W-:-:S02]  /*4ee0*/  IMAD R26, R0, R11, R26 ;  /* 0x0000000b001a7224 */ /* 0x000fc400078e021a */
[C---:B------:R-:W-:Y:S02]  /*4ef0*/  IMAD R106, R0.reuse, R5, R106 ;  /* 0x00000005006a7224 */ /* 0x040fe400078e026a */
[----:B------:R-:W-:Y:S01]  /*4f00*/  @!P6 IMAD.IADD R105, R105, 0x1, -R0 ;  /* 0x000000016969e824 */ /* 0x000fe200078e0a00 */
[----:B------:R-:W-:Y:S01]  /*4f10*/  ISETP.GT.U32.AND P6, PT, R0, R104, PT ;  /* 0x000000680000720c */ /* 0x000fe20003fc4070 */
[----:B------:R-:W-:-:S04]  /*4f20*/  IMAD.HI.U32 R5, R3, R108, RZ ;  /* 0x0000006c03057227 */ /* 0x000fc800078e00ff */
[--C-:B------:R-:W-:Y:S01]  /*4f30*/  @!P5 IMAD.IADD R103, R103, 0x1, -R0.reuse ;  /* 0x000000016767d824 */ /* 0x100fe200078e0a00 */
[----:B------:R-:W-:Y:S01]  /*4f40*/  ISETP.GT.U32.AND P5, PT, R0, R26, PT ;  /* 0x0000001a0000720c */ /* 0x000fe20003fa4070 */
[----:B------:R-:W-:Y:S01]  /*4f50*/  VIADD R12, R6, 0x63 ;  /* 0x00000063060c7836 */ /* 0x000fe20000000000 */
[----:B------:R-:W-:Y:S01]  /*4f60*/  IADD3 R5, -R5, RZ, RZ ;  /* 0x000000ff05057210 */ /* 0x000fe20007ffe1ff */
[----:B------:R-:W-:Y:S01]  /*4f70*/  @!P1 IMAD.MOV R101, RZ, RZ, -R101 ;  /* 0x000000ffff659224 */ /* 0x000fe200078e0a65 */
[----:B------:R-:W-:Y:S01]  /*4f80*/  ISETP.GT.U32.AND P1, PT, R0, R105, PT ;  /* 0x000000690000720c */ /* 0x000fe20003f24070 */
[----:B------:R-:W-:Y:S01]  /*4f90*/  @!P0 IMAD.MOV R103, RZ, RZ, -R103 ;  /* 0x000000ffff678224 */ /* 0x000fe200078e0a67 */
[----:B------:R-:W-:Y:S01]  /*4fa0*/  IABS R107, R12 ;  /* 0x0000000c006b7213 */ /* 0x000fe20000000000 */
[----:B------:R-:W-:Y:S01]  /*4fb0*/  @!P6 IMAD.IADD R104, R104, 0x1, -R0 ;  /* 0x000000016868e824 */ /* 0x000fe200078e0a00 */
[C---:B------:R-:W-:Y:S01]  /*4fc0*/  ISETP.GT.U32.AND P6, PT, R0.reuse, R106, PT ;  /* 0x0000006a0000720c */ /* 0x040fe20003fc4070 */
[----:B------:R-:W-:-:S02]  /*4fd0*/  IMAD R108, R0, R5, R108 ;  /* 0x00000005006c7224 */ /* 0x000fc400078e026c */
[----:B------:R-:W-:Y:S01]  /*4fe0*/  VIADD R8, R6, 0x65 ;  /* 0x0000006506087836 */ /* 0x000fe20000000000 */
[----:B------:R-:W-:Y:S01]  /*4ff0*/  @!P4 IADD3 R104, -R104, RZ, RZ ;  /* 0x000000ff6868c210 */ /* 0x000fe20007ffe1ff */
[----:B------:R-:W-:Y:S01]  /*5000*/  IMAD.HI.U32 R4, R3, R107, RZ ;  /* 0x0000006b03047227 */ /* 0x000fe200078e00ff */
[----:B------:R-:W-:Y:S02]  /*5010*/  @!P5 IADD3 R26, R26, -R0, RZ ;  /* 0x800000001a1ad210 */ /* 0x000fe40007ffe0ff */
[C---:B------:R-:W-:Y:S01]  /*5020*/  ISETP.GT.U32.AND P4, PT, R0.reuse, R108, PT ;  /* 0x0000006c0000720c */ /* 0x040fe20003f84070 */
[----:B------:R-:W-:Y:S01]  /*5030*/  IMAD.MOV R4, RZ, RZ, -R4 ;  /* 0x000000ffff047224 */ /* 0x000fe200078e0a04 */
[C---:B------:R-:W-:Y:S01]  /*5040*/  ISETP.GT.U32.AND P0, PT, R0.reuse, R26, PT ;  /* 0x0000001a0000720c */ /* 0x040fe20003f04070 */
[----:B------:R-:W-:Y:S01]  /*5050*/  @!P1 IMAD.IADD R105, R105, 0x1, -R0 ;  /* 0x0000000169699824 */ /* 0x000fe200078e0a00 */
[----:B------:R-:W-:Y:S01]  /*5060*/  IABS R109, R8 ;  /* 0x00000008006d7213 */ /* 0x000fe20000000000 */
[----:B------:R-:W-:Y:S01]  /*5070*/  IMAD R107, R0, R4, R107 ;  /* 0x00000004006b7224 */ /* 0x000fe200078e026b */
[----:B------:R-:W-:Y:S01]  /*5080*/  ISETP.GE.AND P1, PT, R10, RZ, PT ;  /* 0x000000ff0a00720c */ /* 0x000fe20003f26270 */
[----:B------:R-:W-:-:S02]  /*5090*/  VIADD R10, R6, 0x66 ;  /* 0x00000066060a7836 */ /* 0x000fc40000000000 */
[----:B------:R-:W-:Y:S01]  /*50a0*/  IMAD.HI.U32 R4, R3, R109, RZ ;  /* 0x0000006d03047227 */ /* 0x000fe200078e00ff */
[----:B------:R-:W-:Y:S02]  /*50b0*/  ISETP.GT.U32.AND P5, PT, R0, R107, PT ;  /* 0x0000006b0000720c */ /* 0x000fe40003fa4070 */
[----:B------:R-:W-:Y:S01]  /*50c0*/  IABS R110, R10 ;  /* 0x0000000a006e7213 */ /* 0x000fe20000000000 */
[--C-:B------:R-:W-:Y:S02]  /*50d0*/  @!P6 IMAD.IADD R106, R106, 0x1, -R0.reuse ;  /* 0x000000016a6ae824 */ /* 0x100fe400078e0a00 */
[--C-:B------:R-:W-:Y:S01]  /*50e0*/  @!P0 IMAD.IADD R26, R26, 0x1, -R0.reuse ;  /* 0x000000011a1a8824 */ /* 0x100fe200078e0a00 */
[----:B------:R-:W-:Y:S01]  /*50f0*/  ISETP.GE.AND P0, PT, R14, RZ, PT ;  /* 0x000000ff0e00720c */ /* 0x000fe20003f06270 */
[----:B------:R-:W-:Y:S01]  /*5100*/  @!P4 IMAD.IADD R108, R108, 0x1, -R0 ;  /* 0x000000016c6cc824 */ /* 0x000fe200078e0a00 */
[----:B------:R-:W-:Y:S01]  /*5110*/  ISETP.GT.U32.AND P6, PT, R0, R106, PT ;  /* 0x0000006a0000720c */ /* 0x000fe20003fc4070 */
[----:B------:R-:W-:Y:S01]  /*5120*/  IMAD.MOV R4, RZ, RZ, -R4 ;  /* 0x000000ffff047224 */ /* 0x000fe200078e0a04 */
[----:B------:R-:W-:Y:S01]  /*5130*/  ISETP.GE.AND P4, PT, R8, RZ, PT ;  /* 0x000000ff0800720c */ /* 0x000fe20003f86270 */
[----:B------:R-:W-:Y:S01]  /*5140*/  @!P2 IMAD.MOV R26, RZ, RZ, -R26 ;  /* 0x000000ffff1aa224 */ /* 0x000fe200078e0a1a */
[C---:B------:R-:W-:Y:S01]  /*5150*/  ISETP.GT.U32.AND P2, PT, R0.reuse, R108, PT ;  /* 0x0000006c0000720c */ /* 0x040fe20003f44070 */
[----:B------:R-:W-:-:S02]  /*5160*/  IMAD R109, R0, R4, R109 ;  /* 0x00000004006d7224 */ /* 0x000fc400078e026d */
[----:B------:R-:W-:-:S04]  /*5170*/  IMAD.HI.U32 R4, R3, R110, RZ ;  /* 0x0000006e03047227 */ /* 0x000fc800078e00ff */
[----:B------:R-:W-:Y:S02]  /*5180*/  IMAD.MOV R5, RZ, RZ, -R4 ;  /* 0x000000ffff057224 */ /* 0x000fe400078e0a04 */
[----:B------:R-:W-:Y:S01]  /*5190*/  @!P6 IADD3 R106, R106, -R0, RZ ;  /* 0x800000006a6ae210 */ /* 0x000fe20007ffe0ff */
[----:B------:R-:W-:Y:S01]  /*51a0*/  @!P5 IMAD.IADD R107, R107, 0x1, -R0 ;  /* 0x000000016b6bd824 */ /* 0x000fe200078e0a00 */
[C---:B------:R-:W-:Y:S01]  /*51b0*/  ISETP.GT.U32.AND P6, PT, R0.reuse, R109, PT ;  /* 0x0000006d0000720c */ /* 0x040fe20003fc4070 */
[----:B------:R-:W-:Y:S02]  /*51c0*/  IMAD R110, R0, R5, R110 ;  /* 0x00000005006e7224 */ /* 0x000fe400078e026e */
[----:B------:R-:W-:Y:S01]  /*51d0*/  @!P2 IMAD.IADD R108, R108, 0x1, -R0 ;  /* 0x000000016c6ca824 */ /* 0x000fe200078e0a00 */
[C---:B------:R-:W-:Y:S01]  /*51e0*/  ISETP.GT.U32.AND P5, PT, R0.reuse, R107, PT ;  /* 0x0000006b0000720c */ /* 0x040fe20003fa4070 */
[----:B------:R-:W-:Y:S01]  /*51f0*/  @!P3 IMAD.MOV R105, RZ, RZ, -R105 ;  /* 0x000000ffff69b224 */ /* 0x000fe200078e0a69 */
[----:B------:R-:W-:Y:S01]  /*5200*/  ISETP.GT.U32.AND P2, PT, R0, R110, PT ;  /* 0x0000006e0000720c */ /* 0x000fe20003f44070 */
[----:B------:R-:W-:Y:S01]  /*5210*/  VIADD R4, R6, 0x67 ;  /* 0x0000006706047836 */ /* 0x000fe20000000000 */
[----:B------:R-:W-:Y:S01]  /*5220*/  ISETP.GE.AND P3, PT, R12, RZ, PT ;  /* 0x000000ff0c00720c */ /* 0x000fe20003f66270 */
[----:B------:R-:W-:-:S02]  /*5230*/  VIADD R8, R6, 0x69 ;  /* 0x0000006906087836 */ /* 0x000fc40000000000 */
[----:B------:R-:W-:Y:S01]  /*5240*/  @!P1 IMAD.MOV R106, RZ, RZ, -R106 ;  /* 0x000000ffff6a9224 */ /* 0x000fe200078e0a6a */
[----:B------:R-:W-:Y:S01]  /*5250*/  IABS R111, R4 ;  /* 0x00000004006f7213 */ /* 0x000fe20000000000 */
[----:B------:R-:W-:Y:S01]  /*5260*/  VIADD R5, R6, 0x68 ;  /* 0x0000006806057836 */ /* 0x000fe20000000000 */
[-C--:B------:R-:W-:Y:S01]  /*5270*/  @!P6 IADD3 R109, R109, -R0.reuse, RZ ;  /* 0x800000006d6de210 */ /* 0x080fe20007ffe0ff */
[----:B------:R-:W-:Y:S01]  /*5280*/  @!P0 IMAD.MOV R108, RZ, RZ, -R108 ;  /* 0x000000ffff6c8224 */ /* 0x000fe200078e0a6c */
[----:B------:R-:W-:Y:S01]  /*5290*/  ISETP.GE.AND P1, PT, R4, RZ, PT ;  /* 0x000000ff0400720c */ /* 0x000fe20003f26270 */
[----:B------:R-:W-:Y:S01]  /*52a0*/  IMAD.HI.U32 R4, R3, R111, RZ ;  /* 0x0000006f03047227 */ /* 0x000fe200078e00ff */
[----:B------:R-:W-:Y:S02]  /*52b0*/  ISETP.GT.U32.AND P6, PT, R0, R109, PT ;  /* 0x0000006d0000720c */ /* 0x000fe40003fc4070 */
[----:B------:R-:W-:Y:S01]  /*52c0*/  @!P5 IADD3 R107, R107, -R0, RZ ;  /* 0x800000006b6bd210 */ /* 0x000fe20007ffe0ff */
[--C-:B------:R-:W-:Y:S01]  /*52d0*/  @!P2 IMAD.IADD R110, R110, 0x1, -R0.reuse ;  /* 0x000000016e6ea824 */ /* 0x100fe200078e0a00 */
[----:B------:R-:W-:Y:S01]  /*52e0*/  IABS R25, R8 ;  /* 0x0000000800197213 */ /* 0x000fe20000000000 */
[C---:B------:R-:W-:Y:S01]  /*52f0*/  VIADD R12, R6.reuse, 0x6d ;  /* 0x0000006d060c7836 */ /* 0x040fe20000000000 */
[----:B------:R-:W-:Y:S01]  /*5300*/  @!P3 IADD3 R107, -R107, RZ, RZ ;  /* 0x000000ff6b6bb210 */ /* 0x000fe20007ffe1ff */
[----:B------:R-:W-:Y:S01]  /*5310*/  VIADD R14, R6, 0x6e ;  /* 0x0000006e060e7836 */ /* 0x000fe20000000000 */
[----:B------:R-:W-:Y:S01]  /*5320*/  ISETP.GT.U32.AND P2, PT, R0, R110, PT ;  /* 0x0000006e0000720c */ /* 0x000fe20003f44070 */
[----:B------:R-:W-:Y:S01]  /*5330*/  VIADD R204, R6, 0xcf ;  /* 0x000000cf06cc7836 */ /* 0x000fe20000000000 */
[----:B------:R-:W-:Y:S01]  /*5340*/  ISETP.GE.AND P5, PT, R10, RZ, PT ;  /* 0x000000ff0a00720c */ /* 0x000fe20003fa6270 */
[----:B------:R-:W-:Y:S01]  /*5350*/  VIADD R10, R6, 0x6a ;  /* 0x0000006a060a7836 */ /* 0x000fe20000000000 */
[----:B------:R-:W-:Y:S01]  /*5360*/  ISETP.GE.AND P3, PT, R5, RZ, PT ;  /* 0x000000ff0500720c */ /* 0x000fe20003f66270 */
[----:B------:R-:W-:Y:S01]  /*5370*/  @!P6 IMAD.IADD R109, R109, 0x1, -R0 ;  /* 0x000000016d6de824 */ /* 0x000fe200078e0a00 */
[----:B------:R-:W-:Y:S01]  /*5380*/  IABS R112, R5 ;  /* 0x0000000500707213 */ /* 0x000fe20000000000 */
[----:B------:R-:W-:Y:S01]  /*5390*/  IMAD.HI.U32 R5, R3, R25, RZ ;  /* 0x0000001903057227 */ /* 0x000fe200078e00ff */
[----:B------:R-:W-:-:S02]  /*53a0*/  ISETP.GE.AND P0, PT, R8, RZ, PT ;  /* 0x000000ff0800720c */ /* 0x000fc40003f06270 */
[----:B------:R-:W-:Y:S01]  /*53b0*/  IADD3 R8, -R4, RZ, RZ ;  /* 0x000000ff04087210 */ /* 0x000fe20007ffe1ff */
[----:B------:R-:W-:Y:S01]  /*53c0*/  IMAD.MOV R5, RZ, RZ, -R5 ;  /* 0x000000ffff057224 */ /* 0x000fe200078e0a05 */
[----:B------:R-:W-:Y:S01]  /*53d0*/  ISETP.GE.AND P6, PT, R10, RZ, PT ;  /* 0x000000ff0a00720c */ /* 0x000fe20003fc6270 */
[----:B------:R-:W-:Y:S01]  /*53e0*/  @!P2 IMAD.IADD R110, R110, 0x1, -R0 ;  /* 0x000000016e6ea824 */ /* 0x000fe200078e0a00 */
[----:B------:R-:W-:Y:S01]  /*53f0*/  IABS R113, R10 ;  /* 0x0000000a00717213 */ /* 0x000fe20000000000 */
[C---:B------:R-:W-:Y:S01]  /*5400*/  IMAD R111, R0.reuse, R8, R111 ;  /* 0x00000008006f7224 */ /* 0x040fe200078e026f */
[----:B------:R-:W-:Y:S01]  /*5410*/  IABS R116, R12 ;  /* 0x0000000c00747213 */ /* 0x000fe20000000000 */
[----:B------:R-:W-:Y:S01]  /*5420*/  IMAD R25, R0, R5, R25 ;  /* 0x0000000500197224 */ /* 0x000fe200078e0219 */
[----:B------:R-:W-:Y:S01]  /*5430*/  @!P5 IADD3 R110, -R110, RZ, RZ ;  /* 0x000000ff6e6ed210 */ /* 0x000fe20007ffe1ff */
[----:B------:R-:W-:Y:S01]  /*5440*/  @!P4 IMAD.MOV R109, RZ, RZ, -R109 ;  /* 0x000000ffff6dc224 */ /* 0x000fe200078e0a6d */
[C---:B------:R-:W-:Y:S01]  /*5450*/  ISETP.GT.U32.AND P4, PT, R0.reuse, R111, PT ;  /* 0x0000006f0000720c */ /* 0x040fe20003f84070 */
[----:B------:R-:W-:Y:S01]  /*5460*/  IMAD.HI.U32 R4, R3, R112, RZ ;  /* 0x0000007003047227 */ /* 0x000fe200078e00ff */
[----:B------:R-:W-:-:S02]  /*5470*/  ISETP.GT.U32.AND P5, PT, R0, R25, PT ;  /* 0x000000190000720c */ /* 0x000fc40003fa4070 */
[----:B------:R-:W-:Y:S01]  /*5480*/  IABS R117, R14 ;  /* 0x0000000e00757213 */ /* 0x000fe20000000000 */
[----:B------:R-:W-:Y:S01]  /*5490*/  IMAD.MOV R11, RZ, RZ, -R4 ;  /* 0x000000ffff0b7224 */ /* 0x000fe200078e0a04 */
[----:B------:R-:W-:Y:S01]  /*54a0*/  IABS R202, R204 ;  /* 0x000000cc00ca7213 */ /* 0x000fe20000000000 */
[----:B------:R-:W-:Y:S02]  /*54b0*/  VIADD R10, R6, 0x6c ;  /* 0x0000006c060a7836 */ /* 0x000fe40000000000 */
[C---:B------:R-:W-:Y:S02]  /*54c0*/  IMAD R112, R0.reuse, R11, R112 ;  /* 0x0000000b00707224 */ /* 0x040fe400078e0270 */
[----:B------:R-:W-:Y:S01]  /*54d0*/  IMAD.HI.U32 R4, R3, R113, RZ ;  /* 0x0000007103047227 */ /* 0x000fe200078e00ff */
[----:B------:R-:W-:Y:S02]  /*54e0*/  IABS R115, R10 ;  /* 0x0000000a00737213 */ /* 0x000fe40000000000 */
[----:B------:R-:W-:Y:S01]  /*54f0*/  ISETP.GT.U32.AND P2, PT, R0, R112, PT ;  /* 0x000000700000720c */ /* 0x000fe20003f44070 */
[--C-:B------:R-:W-:Y:S01]  /*5500*/  @!P4 IMAD.IADD R111, R111, 0x1, -R0.reuse ;  /* 0x000000016f6fc824 */ /* 0x100fe200078e0a00 */
[----:B------:R-:W-:Y:S01]  /*5510*/  IADD3 R4, -R4, RZ, RZ ;  /* 0x000000ff04047210 */ /* 0x000fe20007ffe1ff */
[----:B------:R-:W-:-:S02]  /*5520*/  @!P5 IMAD.IADD R25, R25, 0x1, -R0 ;  /* 0x000000011919d824 */ /* 0x000fc400078e0a00 */
[C---:B------:R-:W-:Y:S01]  /*5530*/  IMAD.HI.U32 R5, R3.reuse, R115, RZ ;  /* 0x0000007303057227 */ /* 0x040fe200078e00ff */
[C---:B------:R-:W-:Y:S02]  /*5540*/  ISETP.GT.U32.AND P4, PT, R0.reuse, R111, PT ;  /* 0x0000006f0000720c */ /* 0x040fe40003f84070 */
[----:B------:R-:W-:Y:S01]  /*5550*/  ISETP.GT.U32.AND P5, PT, R0, R25, PT ;  /* 0x000000190000720c */ /* 0x000fe20003fa4070 */
[----:B------:R-:W-:Y:S02]  /*5560*/  IMAD.MOV R5, RZ, RZ, -R5 ;  /* 0x000000ffff057224 */ /* 0x000fe400078e0a05 */
[----:B------:R-:W-:Y:S02]  /*5570*/  VIADD R8, R6, 0x6b ;  /* 0x0000006b06087836 */ /* 0x000fe40000000000 */
[----:B------:R-:W-:Y:S01]  /*5580*/  IMAD R113, R0, R4, R113 ;  /* 0x0000000400717224 */ /* 0x000fe200078e0271 */
[----:B------:R-:W-:Y:S01]  /*5590*/  @!P2 IADD3 R112, R112, -R0, RZ ;  /* 0x800000007070a210 */ /* 0x000fe20007ffe0ff */
[C---:B------:R-:W-:Y:S01]  /*55a0*/  IMAD R115, R0.reuse, R5, R115 ;  /* 0x0000000500737224 */ /* 0x040fe200078e0273 */
[----:B------:R-:W-:Y:S01]  /*55b0*/  IABS R114, R8 ;  /* 0x0000000800727213 */ /* 0x000fe20000000000 */
[----:B------:R-:W-:Y:S01]  /*55c0*/  IMAD.HI.U32 R5, R3, R117, RZ ;  /* 0x0000007503057227 */ /* 0x000fe200078e00ff */
[----:B------:R-:W-:-:S02]  /*55d0*/  ISETP.GT.U32.AND P2, PT, R0, R112, PT ;  /* 0x000000700000720c */ /* 0x000fc40003f44070 */
[----:B------:R-:W-:Y:S01]  /*55e0*/  @!P4 IADD3 R111, R111, -R0, RZ ;  /* 0x800000006f6fc210 */ /* 0x000fe20007ffe0ff */
[----:B------:R-:W-:Y:S01]  /*55f0*/  @!P5 IMAD.IADD R25, R25, 0x1, -R0 ;  /* 0x000000011919d824 */ /* 0x000fe200078e0a00 */
[C---:B------:R-:W-:Y:S01]  /*5600*/  ISETP.GT.U32.AND P4, PT, R0.reuse, R113, PT ;  /* 0x000000710000720c */ /* 0x040fe20003f84070 */
[----:B------:R-:W-:Y:S01]  /*5610*/  IMAD.HI.U32 R4, R3, R114, RZ ;  /* 0x0000007203047227 */ /* 0x000fe200078e00ff */
[----:B------:R-:W-:-:S03]  /*5620*/  ISETP.GT.U32.AND P5, PT, R0, R115, PT ;  /* 0x000000730000720c */ /* 0x000fc60003fa4070 */
[----:B------:R-:W-:Y:S02]  /*5630*/  IMAD.MOV R11, RZ, RZ, -R4 ;  /* 0x000000ffff0b7224 */ /* 0x000fe400078e0a04 */
[----:B------:R-:W-:-:S04]  /*5640*/  IMAD.HI.U32 R4, R3, R116, RZ ;  /* 0x0000007403047227 */ /* 0x000fc800078e00ff */
[----:B------:R-:W-:Y:S02]  /*5650*/  IMAD R114, R0, R11, R114 ;  /* 0x0000000b00727224 */ /* 0x000fe400078e0272 */
[----:B------:R-:W-:Y:S01]  /*5660*/  @!P4 IADD3 R113, R113, -R0, RZ ;  /* 0x800000007171c210 */ /* 0x000fe20007ffe0ff */
[----:B------:R-:W-:Y:S01]  /*5670*/  @!P1 IMAD.MOV R111, RZ, RZ, -R111 ;  /* 0x000000ffff6f9224 */ /* 0x000fe200078e0a6f */
[----:B------:R-:W-:Y:S01]  /*5680*/  ISETP.GE.AND P4, PT, R8, RZ, PT ;  /* 0x000000ff0800720c */ /* 0x000fe20003f86270 */
[--C-:B------:R-:W-:Y:S01]  /*5690*/  @!P5 IMAD.IADD R115, R115, 0x1, -R0.reuse ;  /* 0x000000017373d824 */ /* 0x100fe200078e0a00 */
[----:B------:R-:W-:Y:S01]  /*56a0*/  ISETP.GT.U32.AND P1, PT, R0, R113, PT ;  /* 0x000000710000720c */ /* 0x000fe20003f24070 */
[----:B------:R-:W-:Y:S01]  /*56b0*/  @!P2 IMAD.IADD R112, R112, 0x1, -R0 ;  /* 0x000000017070a824 */ /* 0x000fe200078e0a00 */
[C---:B------:R-:W-:Y:S01]  /*56c0*/  ISETP.GT.U32.AND P2, PT, R0.reuse, R114, PT ;  /* 0x000000720000720c */ /* 0x040fe20003f44070 */
[----:B------:R-:W-:Y:S01]  /*56d0*/  IMAD.MOV R11, RZ, RZ, -R4 ;  /* 0x000000ffff0b7224 */ /* 0x000fe200078e0a04 */
[----:B------:R-:W-:Y:S01]  /*56e0*/  ISETP.GT.U32.AND P5, PT, R0, R115, PT ;  /* 0x000000730000720c */ /* 0x000fe20003fa4070 */
[----:B------:R-:W-:-:S02]  /*56f0*/  IMAD.MOV R5, RZ, RZ, -R5 ;  /* 0x000000ffff057224 */ /* 0x000fc400078e0a05 */
[----:B------:R-:W-:-:S04]  /*5700*/  IMAD.HI.U32 R4, R3, R118, RZ ;  /* 0x0000007603047227 */ /* 0x000fc800078e00ff */
[----:B------:R-:W-:Y:S01]  /*5710*/  IMAD R117, R0, R5, R117 ;  /* 0x0000000500757224 */ /* 0x000fe200078e0275 */
[----:B------:R-:W-:Y:S01]  /*5720*/  IADD3 R5, -R4, RZ, RZ ;  /* 0x000000ff04057210 */ /* 0x000fe20007ffe1ff */
[----:B------:R-:W-:Y:S02]  /*5730*/  IMAD R116, R0, R11, R116 ;  /* 0x0000000b00747224 */ /* 0x000fe400078e0274 */
[----:B------:R-:W-:Y:S01]  /*5740*/  @!P1 IMAD.IADD R113, R113, 0x1, -R0 ;  /* 0x0000000171719824 */ /* 0x000fe200078e0a00 */
[----:B------:R-:W-:Y:S01]  /*5750*/  @!P2 IADD3 R114, R114, -R0, RZ ;  /* 0x800000007272a210 */ /* 0x000fe20007ffe0ff */
[C---:B------:R-:W-:Y:S01]  /*5760*/  IMAD R118, R0.reuse, R5, R118 ;  /* 0x0000000500767224 */ /* 0x040fe200078e0276 */
[C---:B------:R-:W-:Y:S01]  /*5770*/  ISETP.GT.U32.AND P1, PT, R0.reuse, R116, PT ;  /* 0x000000740000720c */ /* 0x040fe20003f24070 */
[----:B------:R-:W-:Y:S01]  /*5780*/  @!P3 IMAD.MOV R112, RZ, RZ, -R112 ;  /* 0x000000ffff70b224 */ /* 0x000fe200078e0a70 */
[C---:B------:R-:W-:Y:S01]  /*5790*/  ISETP.GT.U32.AND P3, PT, R0.reuse, R114, PT ;  /* 0x000000720000720c */ /* 0x040fe20003f64070 */
[----:B------:R-:W-:Y:S01]  /*57a0*/  @!P6 IMAD.MOV R113, RZ, RZ, -R113 ;  /* 0x000000ffff71e224 */ /* 0x000fe200078e0a71 */
[C---:B------:R-:W-:Y:S01]  /*57b0*/  ISETP.GT.U32.AND P6, PT, R0.reuse, R117, PT ;  /* 0x000000750000720c */ /* 0x040fe20003fc4070 */
[----:B------:R-:W-:Y:S01]  /*57c0*/  @!P5 IMAD.IADD R115, R115, 0x1, -R0 ;  /* 0x000000017373d824 */ /* 0x000fe200078e0a00 */
[----:B------:R-:W-:Y:S01]  /*57d0*/  ISETP.GT.U32.AND P5, PT, R0, R118, PT ;  /* 0x000000760000720c */ /* 0x000fe20003fa4070 */
[----:B------:R-:W-:Y:S01]  /*57e0*/  VIADD R8, R6, 0x70 ;  /* 0x0000007006087836 */ /* 0x000fe20000000000 */
[----:B------:R-:W-:Y:S01]  /*57f0*/  ISETP.GE.AND P2, PT, R10, RZ, PT ;  /* 0x000000ff0a00720c */ /* 0x000fe20003f46270 */
[----:B------:R-:W-:-:S02]  /*5800*/  VIADD R10, R6, 0x71 ;  /* 0x00000071060a7836 */ /* 0x000fc40000000000 */
[----:B------:R-:W-:Y:S01]  /*5810*/  @!P0 IMAD.MOV R25, RZ, RZ, -R25 ;  /* 0x000000ffff198224 */ /* 0x000fe200078e0a19 */
[----:B------:R-:W-:Y:S01]  /*5820*/  IABS R119, R8 ;  /* 0x0000000800777213 */ /* 0x000fe20000000000 */
[--C-:B------:R-:W-:Y:S01]  /*5830*/  @!P1 IMAD.IADD R116, R116, 0x1, -R0.reuse ;  /* 0x0000000174749824 */ /* 0x100fe200078e0a00 */
[----:B------:R-:W-:Y:S01]  /*5840*/  IABS R24, R10 ;  /* 0x0000000a00187213 */ /* 0x000fe20000000000 */
[----:B------:R-:W-:Y:S01]  /*5850*/  VIADD R206, R6, 0xd3 ;  /* 0x000000d306ce7836 */ /* 0x000fe20000000000 */
[----:B------:R-:W-:Y:S01]  /*5860*/  @!P3 IADD3 R114, R114, -R0, RZ ;  /* 0x800000007272b210 */ /* 0x000fe20007ffe0ff */
[--C-:B------:R-:W-:Y:S01]  /*5870*/  @!P6 IMAD.IADD R117, R117, 0x1, -R0.reuse ;  /* 0x000000017575e824 */ /* 0x100fe200078e0a00 */
[----:B------:R-:W-:Y:S01]  /*5880*/  ISETP.GT.U32.AND P6, PT, R0, R116, PT ;  /* 0x000000740000720c */ /* 0x000fe20003fc4070 */
[----:B------:R-:W-:Y:S01]  /*5890*/  @!P5 IMAD.IADD R118, R118, 0x1, -R0 ;  /* 0x000000017676d824 */ /* 0x000fe200078e0a00 */
[----:B------:R-:W-:Y:S01]  /*58a0*/  @!P4 IADD3 R114, -R114, RZ, RZ ;  /* 0x000000ff7272c210 */ /* 0x000fe20007ffe1ff */
[----:B------:R-:W-:Y:S01]  /*58b0*/  IMAD.HI.U32 R4, R3, R119, RZ ;  /* 0x0000007703047227 */ /* 0x000fe200078e00ff */
[----:B------:R-:W-:-:S02]  /*58c0*/  ISETP.GE.AND P3, PT, R14, RZ, PT ;  /* 0x000000ff0e00720c */ /* 0x000fc40003f66270 */
[C---:B------:R-:W-:Y:S01]  /*58d0*/  ISETP.GT.U32.AND P4, PT, R0.reuse, R118, PT ;  /* 0x000000760000720c */ /* 0x040fe20003f84070 */
[----:B------:R-:W-:Y:S01]  /*58e0*/  IMAD.MOV R5, RZ, RZ, -R4 ;  /* 0x000000ffff057224 */ /* 0x000fe200078e0a04 */
[----:B------:R-:W-:Y:S01]  /*58f0*/  ISETP.GT.U32.AND P5, PT, R0, R117, PT ;  /* 0x000000750000720c */ /* 0x000fe20003fa4070 */
[----:B------:R-:W-:Y:S01]  /*5900*/  IMAD.HI.U32 R4, R3, R24, RZ ;  /* 0x0000001803047227 */ /* 0x000fe200078e00ff */
[----:B------:R-:W-:Y:S02]  /*5910*/  ISETP.GE.AND P0, PT, R12, RZ, PT ;  /* 0x000000ff0c00720c */ /* 0x000fe40003f06270 */
[----:B------:R-:W-:Y:S01]  /*5920*/  IADD3 R12, R6, 0x72, RZ ;  /* 0x00000072060c7810 */ /* 0x000fe20007ffe0ff */
[----:B------:R-:W-:Y:S01]  /*5930*/  IMAD R119, R0, R5, R119 ;  /* 0x0000000500777224 */ /* 0x000fe200078e0277 */
[----:B------:R-:W-:Y:S01]  /*5940*/  @!P2 IADD3 R115, -R115, RZ, RZ ;  /* 0x000000ff7373a210 */ /* 0x000fe20007ffe1ff */
[----:B------:R-:W-:Y:S01]  /*5950*/  IMAD.MOV R5, RZ, RZ, -R4 ;  /* 0x000000ffff057224 */ /* 0x000fe200078e0a04 */
[----:B------:R-:W-:Y:S01]  /*5960*/  IABS R120, R12 ;  /* 0x0000000c00787213 */ /* 0x000fe20000000000 */
[----:B------:R-:W-:Y:S01]  /*5970*/  VIADD R14, R6, 0x73 ;  /* 0x00000073060e7836 */ /* 0x000fe20000000000 */
[----:B------:R-:W-:Y:S01]  /*5980*/  ISETP.GE.AND P1, PT, R15, RZ, PT ;  /* 0x000000ff0f00720c */ /* 0x000fe20003f26270 */
[----:B------:R-:W-:Y:S01]  /*5990*/  @!P6 IMAD.IADD R116, R116, 0x1, -R0 ;  /* 0x000000017474e824 */ /* 0x000fe200078e0a00 */
[C---:B------:R-:W-:Y:S01]  /*59a0*/  ISETP.GT.U32.AND P6, PT, R0.reuse, R119, PT ;  /* 0x000000770000720c */ /* 0x040fe20003fc4070 */
[----:B------:R-:W-:Y:S01]  /*59b0*/  IMAD R24, R0, R5, R24 ;  /* 0x0000000500187224 */ /* 0x000fe200078e0218 */
[----:B------:R-:W-:Y:S01]  /*59c0*/  IABS R121, R14 ;  /* 0x0000000e00797213 */ /* 0x000fe20000000000 */
[----:B------:R-:W-:Y:S01]  /*59d0*/  @!P4 IMAD.IADD R118, R118, 0x1, -R0 ;  /* 0x000000017676c824 */ /* 0x000fe200078e0a00 */
[----:B------:R-:W-:Y:S01]  /*59e0*/  @!P5 IADD3 R117, R117, -R0, RZ ;  /* 0x800000007575d210 */ /* 0x000fe20007ffe0ff */
[----:B------:R-:W-:Y:S01]  /*59f0*/  IMAD.HI.U32 R4, R3, R120, RZ ;  /* 0x0000007803047227 */ /* 0x000fe200078e00ff */
[----:B------:R-:W-:-:S02]  /*5a00*/  ISETP.GT.U32.AND P4, PT, R0, R24, PT ;  /* 0x000000180000720c */ /* 0x000fc40003f84070 */
[----:B------:R-:W-:Y:S01]  /*5a10*/  ISETP.GE.AND P5, PT, R8, RZ, PT ;  /* 0x000000ff0800720c */ /* 0x000fe20003fa6270 */
[----:B------:R-:W-:Y:S01]  /*5a20*/  IMAD.HI.U32 R5, R3, R121, RZ ;  /* 0x0000007903057227 */ /* 0x000fe200078e00ff */
[C---:B------:R-:W-:Y:S02]  /*5a30*/  IADD3 R15, R6.reuse, 0x7c, RZ ;  /* 0x0000007c060f7810 */ /* 0x040fe40007ffe0ff */
[----:B------:R-:W-:Y:S01]  /*5a40*/  IABS R205, R206 ;  /* 0x000000ce00cd7213 */ /* 0x000fe20000000000 */
[----:B------:R-:W-:Y:S01]  /*5a50*/  VIADD R8, R6, 0x74 ;  /* 0x0000007406087836 */ /* 0x000fe20000000000 */
[----:B------:R-:W-:Y:S01]  /*5a60*/  IADD3 R5, -R5, RZ, RZ ;  /* 0x000000ff05057210 */ /* 0x000fe20007ffe1ff */
[--C-:B------:R-:W-:Y:S01]  /*5a70*/  @!P6 IMAD.IADD R119, R119, 0x1, -R0.reuse ;  /* 0x000000017777e824 */ /* 0x100fe200078e0a00 */
[----:B------:R-:W-:Y:S01]  /*5a80*/  ISETP.GE.AND P6, PT, R10, RZ, PT ;  /* 0x000000ff0a00720c */ /* 0x000fe20003fc6270 */
[----:B------:R-:W-:Y:S01]  /*5a90*/  VIADD R10, R6, 0x75 ;  /* 0x00000075060a7836 */ /* 0x000fe20000000000 */
[----:B------:R-:W-:Y:S01]  /*5aa0*/  IABS R122, R8 ;  /* 0x00000008007a7213 */ /* 0x000fe20000000000 */
[----:B------:R-:W-:Y:S01]  /*5ab0*/  @!P4 IMAD.IADD R24, R24, 0x1, -R0 ;  /* 0x000000011818c824 */ /* 0x000fe200078e0a00 */
[C---:B------:R-:W-:Y:S01]  /*5ac0*/  ISETP.GT.U32.AND P4, PT, R0.reuse, R119, PT ;  /* 0x000000770000720c */ /* 0x040fe20003f84070 */
[C---:B------:R-:W-:Y:S01]  /*5ad0*/  IMAD R121, R0.reuse, R5, R121 ;  /* 0x0000000500797224 */ /* 0x040fe200078e0279 */
[----:B------:R-:W-:Y:S01]  /*5ae0*/  IABS R123, R10 ;  /* 0x0000000a007b7213 */ /* 0x000fe20000000000 */
[----:B------:R-:W-:Y:S01]  /*5af0*/  IMAD.MOV R11, RZ, RZ, -R4 ;  /* 0x000000ffff0b7224 */ /* 0x000fe200078e0a04 */
[----:B------:R-:W-:Y:S01]  /*5b00*/  ISETP.GT.U32.AND P2, PT, R0, R24, PT ;  /* 0x000000180000720c */ /* 0x000fe20003f44070 */
[----:B------:R-:W-:Y:S01]  /*5b10*/  IMAD.HI.U32 R4, R3, R122, RZ ;  /* 0x0000007a03047227 */ /* 0x000fe200078e00ff */
[----:B------:R-:W-:-:S03]  /*5b20*/  IABS R129, R15 ;  /* 0x0000000f00817213 */ /* 0x000fc60000000000 */
[----:B------:R-:W-:Y:S01]  /*5b30*/  @!P3 IMAD.MOV R117, RZ, RZ, -R117 ;  /* 0x000000ffff75b224 */ /* 0x000fe200078e0a75 */
[C---:B------:R-:W-:Y:S01]  /*5b40*/  ISETP.GT.U32.AND P3, PT, R0.reuse, R121, PT ;  /* 0x000000790000720c */ /* 0x040fe20003f64070 */
[----:B------:R-:W-:Y:S02]  /*5b50*/  IMAD R120, R0, R11, R120 ;  /* 0x0000000b00787224 */ /* 0x000fe400078e0278 */
[----:B------:R-:W-:Y:S01]  /*5b60*/  IMAD.HI.U32 R5, R3, R123, RZ ;  /* 0x0000007b03057227 */ /* 0x000fe200078e00ff */
[----:B------:R-:W-:Y:S02]  /*5b70*/  @!P4 IADD3 R119, R119, -R0, RZ ;  /* 0x800000007777c210 */ /* 0x000fe40007ffe0ff */
[----:B------:R-:W-:Y:S01]  /*5b80*/  ISETP.GE.AND P4, PT, R14, RZ, PT ;  /* 0x000000ff0e00720c */ /* 0x000fe20003f86270 */
[----:B------:R-:W-:Y:S01]  /*5b90*/  IMAD.MOV R11, RZ, RZ, -R4 ;  /* 0x000000ffff0b7224 */ /* 0x000fe200078e0a04 */
[----:B------:R-:W-:Y:S01]  /*5ba0*/  @!P5 IADD3 R119, -R119, RZ, RZ ;  /* 0x000000ff7777d210 */ /* 0x000fe20007ffe1ff */
[----:B------:R-:W-:Y:S01]  /*5bb0*/  IMAD.MOV R5, RZ, RZ, -R5 ;  /* 0x000000ffff057224 */ /* 0x000fe200078e0a05 */
[----:B------:R-:W-:Y:S01]  /*5bc0*/  IADD3 R14, R6, 0x7b, RZ ;  /* 0x0000007b060e7810 */ /* 0x000fe20007ffe0ff */
[----:B------:R-:W-:-:S02]  /*5bd0*/  IMAD R122, R0, R11, R122 ;  /* 0x0000000b007a7224 */ /* 0x000fc400078e027a */
[--C-:B------:R-:W-:Y:S01]  /*5be0*/  @!P2 IMAD.IADD R24, R24, 0x1, -R0.reuse ;  /* 0x000000011818a824 */ /* 0x100fe200078e0a00 */
[----:B------:R-:W-:Y:S01]  /*5bf0*/  ISETP.GE.AND P2, PT, R8, RZ, PT ;  /* 0x000000ff0800720c */ /* 0x000fe20003f46270 */
        /* <DEDUP_REMOVED lines=8> */
[----:B------:R-:W-:Y:S01]  /*5c80*/  VIADD R5, R6, 0x76 ;  /* 0x0000007606057836 */ /* 0x000fe20000000000 */
[----:B------:R-:W-:Y:S01]  /*5c90*/  ISETP.GT.U32.AND P3, PT, R0, R121, PT ;  /* 0x000000790000720c */ /* 0x000fe20003f64070 */
[----:B------:R-:W-:-:S02]  /*5ca0*/  VIADD R8, R6, 0x77 ;  /* 0x0000007706087836 */ /* 0x000fc40000000000 */
[----:B------:R-:W-:Y:S01]  /*5cb0*/  @!P1 IMAD.MOV R118, RZ, RZ, -R118 ;  /* 0x000000ffff769224 */ /* 0x000fe200078e0a76 */
[----:B------:R-:W-:Y:S01]  /*5cc0*/  IABS R124, R5 ;  /* 0x00000005007c7213 */ /* 0x000fe20000000000 */
[--C-:B------:R-:W-:Y:S01]  /*5cd0*/  @!P5 IMAD.IADD R122, R122, 0x1, -R0.reuse ;  /* 0x000000017a7ad824 */ /* 0x100fe200078e0a00 */
[----:B------:R-:W-:Y:S01]  /*5ce0*/  IABS R125, R8 ;  /* 0x00000008007d7213 */ /* 0x000fe20000000000 */
[----:B------:R-:W-:Y:S01]  /*5cf0*/  VIADD R209, R6, 0xd5 ;  /* 0x000000d506d17836 */ /* 0x000fe20000000000 */
[----:B------:R-:W-:Y:S01]  /*5d00*/  ISETP.GE.AND P1, PT, R12, RZ, PT ;  /* 0x000000ff0c00720c */ /* 0x000fe20003f26270 */
[----:B------:R-:W-:Y:S01]  /*5d10*/  IMAD.HI.U32 R4, R3, R124, RZ ;  /* 0x0000007c03047227 */ /* 0x000fe200078e00ff */
[----:B------:R-:W-:Y:S02]  /*5d20*/  @!P0 IADD3 R120, R120, -R0, RZ ;  /* 0x8000000078788210 */ /* 0x000fe40007ffe0ff */
[C---:B------:R-:W-:Y:S01]  /*5d30*/  ISETP.GT.U32.AND P5, PT, R0.reuse, R122, PT ;  /* 0x0000007a0000720c */ /* 0x040fe20003fa4070 */
[----:B------:R-:W-:Y:S01]  /*5d40*/  @!P6 IMAD.IADD R123, R123, 0x1, -R0 ;  /* 0x000000017b7be824 */ /* 0x000fe200078e0a00 */
[----:B------:R-:W-:Y:S01]  /*5d50*/  @!P3 IADD3 R121, R121, -R0, RZ ;  /* 0x800000007979b210 */ /* 0x000fe20007ffe0ff */
[----:B------:R-:W-:Y:S01]  /*5d60*/  IMAD.MOV R11, RZ, RZ, -R4 ;  /* 0x000000ffff0b7224 */ /* 0x000fe200078e0a04 */
[----:B------:R-:W-:Y:S01]  /*5d70*/  ISETP.GE.AND P3, PT, R5, RZ, PT ;  /* 0x000000ff0500720c */ /* 0x000fe20003f66270 */
[----:B------:R-:W-:Y:S01]  /*5d80*/  IMAD.HI.U32 R5, R3, R125, RZ ;  /* 0x0000007d03057227 */ /* 0x000fe200078e00ff */
[----:B------:R-:W-:-:S02]  /*5d90*/  ISETP.GT.U32.AND P0, PT, R0, R120, PT ;  /* 0x000000780000720c */ /* 0x000fc40003f04070 */
[C---:B------:R-:W-:Y:S01]  /*5da0*/  ISETP.GT.U32.AND P6, PT, R0.reuse, R123, PT ;  /* 0x0000007b0000720c */ /* 0x040fe20003fc4070 */
[----:B------:R-:W-:Y:S01]  /*5db0*/  IMAD R124, R0, R11, R124 ;  /* 0x0000000b007c7224 */ /* 0x000fe200078e027c */
[----:B------:R-:W-:Y:S01]  /*5dc0*/  IADD3 R5, -R5, RZ, RZ ;  /* 0x000000ff05057210 */ /* 0x000fe20007ffe1ff */
[----:B------:R-:W-:Y:S01]  /*5dd0*/  VIADD R12, R6, 0x7a ;  /* 0x0000007a060c7836 */ /* 0x000fe20000000000 */
[----:B------:R-:W-:Y:S01]  /*5de0*/  IABS R207, R209 ;  /* 0x000000d100cf7213 */ /* 0x000fe20000000000 */
[----:B------:R-:W-:Y:S01]  /*5df0*/  @!P5 IMAD.IADD R122, R122, 0x1, -R0 ;  /* 0x000000017a7ad824 */ /* 0x000fe200078e0a00 */
[C---:B------:R-:W-:Y:S01]  /*5e00*/  ISETP.GT.U32.AND P5, PT, R0.reuse, R124, PT ;  /* 0x0000007c0000720c */ /* 0x040fe20003fa4070 */
[----:B------:R-:W-:Y:S01]  /*5e10*/  IMAD R125, R0, R5, R125 ;  /* 0x00000005007d7224 */ /* 0x000fe200078e027d */
[----:B------:R-:W-:Y:S01]  /*5e20*/  IABS R127, R12 ;  /* 0x0000000c007f7213 */ /* 0x000fe20000000000 */
[----:B------:R-:W-:Y:S02]  /*5e30*/  @!P2 IMAD.MOV R122, RZ, RZ, -R122 ;  /* 0x000000ffff7aa224 */ /* 0x000fe400078e0a7a */
[--C-:B------:R-:W-:Y:S01]  /*5e40*/  @!P0 IMAD.IADD R120, R120, 0x1, -R0.reuse ;  /* 0x0000000178788824 */ /* 0x100fe200078e0a00 */
[----:B------:R-:W-:Y:S01]  /*5e50*/  ISETP.GE.AND P0, PT, R10, RZ, PT ;  /* 0x000000ff0a00720c */ /* 0x000fe20003f06270 */
[----:B------:R-:W-:Y:S01]  /*5e60*/  @!P6 IMAD.IADD R123, R123, 0x1, -R0 ;  /* 0x000000017b7be824 */ /* 0x000fe200078e0a00 */
[----:B------:R-:W-:Y:S01]  /*5e70*/  ISETP.GT.U32.AND P6, PT, R0, R125, PT ;  /* 0x0000007d0000720c */ /* 0x000fe20003fc4070 */
[----:B------:R-:W-:-:S02]  /*5e80*/  VIADD R10, R6, 0x78 ;  /* 0x00000078060a7836 */ /* 0x000fc40000000000 */
[----:B------:R-:W-:Y:S01]  /*5e90*/  @!P1 IMAD.MOV R120, RZ, RZ, -R120 ;  /* 0x000000ffff789224 */ /* 0x000fe200078e0a78 */
[----:B------:R-:W-:Y:S01]  /*5ea0*/  ISETP.GE.AND P1, PT, R8, RZ, PT ;  /* 0x000000ff0800720c */ /* 0x000fe20003f26270 */
[----:B------:R-:W-:Y:S01]  /*5eb0*/  VIADD R8, R6, 0x79 ;  /* 0x0000007906087836 */ /* 0x000fe20000000000 */
[----:B------:R-:W-:Y:S01]  /*5ec0*/  IABS R126, R10 ;  /* 0x0000000a007e7213 */ /* 0x000fe20000000000 */
[----:B------:R-:W-:Y:S02]  /*5ed0*/  @!P5 IMAD.IADD R124, R124, 0x1, -R0 ;  /* 0x000000017c7cd824 */ /* 0x000fe400078e0a00 */
[----:B------:R-:W-:Y:S01]  /*5ee0*/  @!P4 IMAD.MOV R121, RZ, RZ, -R121 ;  /* 0x000000ffff79c224 */ /* 0x000fe200078e0a79 */
[----:B------:R-:W-:Y:S01]  /*5ef0*/  IABS R23, R8 ;  /* 0x0000000800177213 */ /* 0x000fe20000000000 */
[----:B------:R-:W-:Y:S01]  /*5f00*/  IMAD.HI.U32 R4, R3, R126, RZ ;  /* 0x0000007e03047227 */ /* 0x000fe200078e00ff */
[----:B------:R-:W-:Y:S02]  /*5f10*/  ISETP.GE.AND P4, PT, R10, RZ, PT ;  /* 0x000000ff0a00720c */ /* 0x000fe40003f86270 */
[----:B------:R-:W-:Y:S01]  /*5f20*/  @!P6 IADD3 R125, R125, -R0, RZ ;  /* 0x800000007d7de210 */ /* 0x000fe20007ffe0ff */
[----:B------:R-:W-:Y:S01]  /*5f30*/  IMAD.MOV R5, RZ, RZ, -R4 ;  /* 0x000000ffff057224 */ /* 0x000fe200078e0a04 */
[C---:B------:R-:W-:Y:S01]  /*5f40*/  ISETP.GT.U32.AND P6, PT, R0.reuse, R124, PT ;  /* 0x0000007c0000720c */ /* 0x040fe20003fc4070 */
[----:B------:R-:W-:Y:S01]  /*5f50*/  IMAD.HI.U32 R4, R3, R23, RZ ;  /* 0x0000001703047227 */ /* 0x000fe200078e00ff */
[----:B------:R-:W-:-:S02]  /*5f60*/  ISETP.GT.U32.AND P2, PT, R0, R125, PT ;  /* 0x0000007d0000720c */ /* 0x000fc40003f44070 */
[----:B------:R-:W-:Y:S01]  /*5f70*/  IADD3 R10, R6, 0x7d, RZ ;  /* 0x0000007d060a7810 */ /* 0x000fe20007ffe0ff */
[----:B------:R-:W-:Y:S02]  /*5f80*/  IMAD.MOV R4, RZ, RZ, -R4 ;  /* 0x000000ffff047224 */ /* 0x000fe400078e0a04 */
[C---:B------:R-:W-:Y:S01]  /*5f90*/  IMAD R126, R0.reuse, R5, R126 ;  /* 0x00000005007e7224 */ /* 0x040fe200078e027e */
[----:B------:R-:W-:Y:S01]  /*5fa0*/  IABS R130, R10 ;  /* 0x0000000a00827213 */ /* 0x000fe20000000000 */
[C---:B------:R-:W-:Y:S02]  /*5fb0*/  IMAD R23, R0.reuse, R4, R23 ;  /* 0x0000000400177224 */ /* 0x040fe400078e0217 */
[C---:B------:R-:W-:Y:S01]  /*5fc0*/  IMAD.HI.U32 R4, R3.reuse, R128, RZ ;  /* 0x0000008003047227 */ /* 0x040fe200078e00ff */
[----:B------:R-:W-:Y:S02]  /*5fd0*/  ISETP.GT.U32.AND P5, PT, R0, R126, PT ;  /* 0x0000007e0000720c */ /* 0x000fe40003fa4070 */
[----:B------:R-:W-:Y:S01]  /*5fe0*/  @!P6 IADD3 R124, R124, -R0, RZ ;  /* 0x800000007c7ce210 */ /* 0x000fe20007ffe0ff */
[----:B------:R-:W-:Y:S01]  /*5ff0*/  IMAD.MOV R11, RZ, RZ, -R4 ;  /* 0x000000ffff0b7224 */ /* 0x000fe200078e0a04 */
[----:B------:R-:W-:Y:S01]  /*6000*/  ISETP.GT.U32.AND P6, PT, R0, R23, PT ;  /* 0x000000170000720c */ /* 0x000fe20003fc4070 */
[----:B------:R-:W-:Y:S01]  /*6010*/  IMAD.HI.U32 R5, R3, R127, RZ ;  /* 0x0000007f03057227 */ /* 0x000fe200078e00ff */
[----:B------:R-:W-:-:S03]  /*6020*/  @!P3 IADD3 R124, -R124, RZ, RZ ;  /* 0x000000ff7c7cb210 */ /* 0x000fc60007ffe1ff */
[----:B------:R-:W-:Y:S02]  /*6030*/  IMAD R128, R0, R11, R128 ;  /* 0x0000000b00807224 */ /* 0x000fe400078e0280 */
[--C-:B------:R-:W-:Y:S01]  /*6040*/  @!P2 IMAD.IADD R125, R125, 0x1, -R0.reuse ;  /* 0x000000017d7da824 */ /* 0x100fe200078e0a00 */
[----:B------:R-:W-:Y:S01]  /*6050*/  ISETP.GE.AND P2, PT, R12, RZ, PT ;  /* 0x000000ff0c00720c */ /* 0x000fe20003f46270 */
[----:B------:R-:W-:Y:S02]  /*6060*/  IMAD.MOV R5, RZ, RZ, -R5 ;  /* 0x000000ffff057224 */ /* 0x000fe400078e0a05 */
[--C-:B------:R-:W-:Y:S01]  /*6070*/  @!P5 IMAD.IADD R126, R126, 0x1, -R0.reuse ;  /* 0x000000017e7ed824 */ /* 0x100fe200078e0a00 */
[----:B------:R-:W-:Y:S01]  /*6080*/  @!P1 IADD3 R125, -R125, RZ, RZ ;  /* 0x000000ff7d7d9210 */ /* 0x000fe20007ffe1ff */
[----:B------:R-:W-:Y:S01]  /*6090*/  @!P6 IMAD.IADD R23, R23, 0x1, -R0 ;  /* 0x000000011717e824 */ /* 0x000fe200078e0a00 */
[C---:B------:R-:W-:Y:S01]  /*60a0*/  ISETP.GT.U32.AND P6, PT, R0.reuse, R128, PT ;  /* 0x000000800000720c */ /* 0x040fe20003fc4070 */
[C---:B------:R-:W-:Y:S01]  /*60b0*/  IMAD R127, R0.reuse, R5, R127 ;  /* 0x00000005007f7224 */ /* 0x040fe200078e027f */
[C---:B------:R-:W-:Y:S01]  /*60c0*/  ISETP.GT.U32.AND P5, PT, R0.reuse, R126, PT ;  /* 0x0000007e0000720c */ /* 0x040fe20003fa4070 */
[----:B------:R-:W-:Y:S01]  /*60d0*/  IMAD.HI.U32 R5, R3, R129, RZ ;  /* 0x0000008103057227 */ /* 0x000fe200078e00ff */
[----:B------:R-:W-:-:S02]  /*60e0*/  ISETP.GT.U32.AND P1, PT, R0, R23, PT ;  /* 0x000000170000720c */ /* 0x000fc40003f24070 */
[----:B------:R-:W-:Y:S01]  /*60f0*/  ISETP.GT.U32.AND P3, PT, R0, R127, PT ;  /* 0x0000007f0000720c */ /* 0x000fe20003f64070 */
[----:B------:R-:W-:Y:S02]  /*6100*/  IMAD.MOV R5, RZ, RZ, -R5 ;  /* 0x000000ffff057224 */ /* 0x000fe400078e0a05 */
[----:B------:R-:W-:-:S04]  /*6110*/  IMAD.HI.U32 R4, R3, R130, RZ ;  /* 0x0000008203047227 */ /* 0x000fc800078e00ff */
[----:B------:R-:W-:Y:S02]  /*6120*/  @!P6 IMAD.IADD R128, R128, 0x1, -R0 ;  /* 0x000000018080e824 */ /* 0x000fe400078e0a00 */
[C---:B------:R-:W-:Y:S02]  /*6130*/  IMAD R129, R0.reuse, R5, R129 ;  /* 0x0000000500817224 */ /* 0x040fe400078e0281 */
[----:B------:R-:W-:Y:S01]  /*6140*/  IMAD.MOV R5, RZ, RZ, -R4 ;  /* 0x000000ffff057224 */ /* 0x000fe200078e0a04 */
[----:B------:R-:W-:Y:S01]  /*6150*/  ISETP.GT.U32.AND P6, PT, R0, R128, PT ;  /* 0x000000800000720c */ /* 0x000fe20003fc4070 */
[----:B------:R-:W-:Y:S01]  /*6160*/  @!P5 IMAD.IADD R126, R126, 0x1, -R0 ;  /* 0x000000017e7ed824 */ /* 0x000fe200078e0a00 */
[----:B------:R-:W-:Y:S01]  /*6170*/  @!P1 IADD3 R23, R23, -R0, RZ ;  /* 0x8000000017179210 */ /* 0x000fe20007ffe0ff */
[C---:B------:R-:W-:Y:S01]  /*6180*/  IMAD R130, R0.reuse, R5, R130 ;  /* 0x0000000500827224 */ /* 0x040fe200078e0282 */
[----:B------:R-:W-:Y:S01]  /*6190*/  ISETP.GT.U32.AND P1, PT, R0, R129, PT ;  /* 0x000000810000720c */ /* 0x000fe20003f24070 */
[----:B------:R-:W-:Y:S01]  /*61a0*/  VIADD R11, R6, 0x7e ;  /* 0x0000007e060b7836 */ /* 0x000fe20000000000 */
[----:B------:R-:W-:Y:S01]  /*61b0*/  ISETP.GE.AND P5, PT, R14, RZ, PT ;  /* 0x000000ff0e00720c */ /* 0x000fe20003fa6270 */
[----:B------:R-:W-:-:S02]  /*61c0*/  VIADD R14, R6, 0x80 ;  /* 0x00000080060e7836 */ /* 0x000fc40000000000 */
[----:B------:R-:W-:Y:S01]  /*61d0*/  VIADD R12, R6, 0x7f ;  /* 0x0000007f060c7836 */ /* 0x000fe20000000000 */
[----:B------:R-:W-:Y:S01]  /*61e0*/  IABS R131, R11 ;  /* 0x0000000b00837213 */ /* 0x000fe20000000000 */
[--C-:B------:R-:W-:Y:S01]  /*61f0*/  @!P3 IMAD.IADD R127, R127, 0x1, -R0.reuse ;  /* 0x000000017f7fb824 */ /* 0x100fe200078e0a00 */
[----:B------:R-:W-:Y:S01]  /*6200*/  IABS R133, R14 ;  /* 0x0000000e00857213 */ /* 0x000fe20000000000 */
[--C-:B------:R-:W-:Y:S01]  /*6210*/  @!P6 IMAD.IADD R128, R128, 0x1, -R0.reuse ;  /* 0x000000018080e824 */ /* 0x100fe200078e0a00 */
[----:B------:R-:W-:Y:S01]  /*6220*/  ISETP.GT.U32.AND P6, PT, R0, R130, PT ;  /* 0x000000820000720c */ /* 0x000fe20003fc4070 */
[----:B------:R-:W-:Y:S01]  /*6230*/  @!P0 IMAD.MOV R123, RZ, RZ, -R123 ;  /* 0x000000ffff7b8224 */ /* 0x000fe200078e0a7b */
[----:B------:R-:W-:Y:S01]  /*6240*/  IABS R132, R12 ;  /* 0x0000000c00847213 */ /* 0x000fe20000000000 */
[----:B------:R-:W-:Y:S01]  /*6250*/  @!P1 IMAD.IADD R129, R129, 0x1, -R0 ;  /* 0x0000000181819824 */ /* 0x000fe200078e0a00 */
[----:B------:R-:W-:Y:S01]  /*6260*/  ISETP.GE.AND P0, PT, R8, RZ, PT ;  /* 0x000000ff0800720c */ /* 0x000fe20003f06270 */
[----:B------:R-:W-:Y:S01]  /*6270*/  IMAD.HI.U32 R8, R3, R133, RZ ;  /* 0x0000008503087227 */ /* 0x000fe200078e00ff */
[----:B------:R-:W-:-:S02]  /*6280*/  ISETP.GT.U32.AND P3, PT, R0, R127, PT ;  /* 0x0000007f0000720c */ /* 0x000fc40003f64070 */
[----:B------:R-:W-:Y:S01]  /*6290*/  ISETP.GE.AND P1, PT, R10, RZ, PT ;  /* 0x000000ff0a00720c */ /* 0x000fe20003f26270 */
[----:B------:R-:W-:-:S04]  /*62a0*/  IMAD.HI.U32 R4, R3, R131, RZ ;  /* 0x0000008303047227 */ /* 0x000fc800078e00ff */
[----:B------:R-:W-:Y:S01]  /*62b0*/  @!P6 IMAD.IADD R130, R130, 0x1, -R0 ;  /* 0x000000018282e824 */ /* 0x000fe200078e0a00 */
[----:B------:R-:W-:Y:S01]  /*62c0*/  ISETP.GT.U32.AND P6, PT, R0, R129, PT ;  /* 0x000000810000720c */ /* 0x000fe20003fc4070 */
[----:B------:R-:W-:-:S04]  /*62d0*/  IMAD.HI.U32 R5, R3, R132, RZ ;  /* 0x0000008403057227 */ /* 0x000fc800078e00ff */
[----:B------:R-:W-:Y:S01]  /*62e0*/  IMAD.MOV R8, RZ, RZ, -R8 ;  /* 0x000000ffff087224 */ /* 0x000fe200078e0a08 */
[----:B------:R-:W-:Y:S01]  /*62f0*/  IADD3 R5, -R5, RZ, RZ ;  /* 0x000000ff05057210 */ /* 0x000fe20007ffe1ff */
[----:B------:R-:W-:Y:S02]  /*6300*/  IMAD.MOV R4, RZ, RZ, -R4 ;  /* 0x000000ffff047224 */ /* 0x000fe400078e0a04 */
[----:B------:R-:W-:Y:S01]  /*6310*/  IMAD R133, R0, R8, R133 ;  /* 0x0000000800857224 */ /* 0x000fe200078e0285 */
[----:B------:R-:W-:Y:S01]  /*6320*/  IADD3 R8, R6, 0x82, RZ ;  /* 0x0000008206087810 */ /* 0x000fe20007ffe0ff */
[----:B------:R-:W-:Y:S02]  /*6330*/  IMAD R131, R0, R4, R131 ;  /* 0x0000000400837224 */ /* 0x000fe400078e0283 */
[----:B------:R-:W-:Y:S01]  /*6340*/  VIADD R10, R6, 0x81 ;  /* 0x00000081060a7836 */ /* 0x000fe20000000000 */
[----:B------:R-:W-:Y:S01]  /*6350*/  IABS R134, R8 ;  /* 0x0000000800867213 */ /* 0x000fe20000000000 */
[--C-:B------:R-:W-:Y:S01]  /*6360*/  @!P3 IMAD.IADD R127, R127, 0x1, -R0.reuse ;  /* 0x000000017f7fb824 */ /* 0x100fe200078e0a00 */
[----:B------:R-:W-:Y:S01]  /*6370*/  ISETP.GE.AND P3, PT, R15, RZ, PT ;  /* 0x000000ff0f00720c */ /* 0x000fe20003f66270 */
[----:B------:R-:W-:Y:S01]  /*6380*/  @!P6 IMAD.IADD R129, R129, 0x1, -R0 ;  /* 0x000000018181e824 */ /* 0x000fe200078e0a00 */
[C---:B------:R-:W-:Y:S01]  /*6390*/  ISETP.GT.U32.AND P6, PT, R0.reuse, R133, PT ;  /* 0x000000850000720c */ /* 0x040fe20003fc4070 */
[C---:B------:R-:W-:Y:S01]  /*63a0*/  IMAD R132, R0.reuse, R5, R132 ;  /* 0x0000000500847224 */ /* 0x040fe200078e0284 */
[----:B------:R-:W-:Y:S01]  /*63b0*/  IABS R22, R10 ;  /* 0x0000000a00167213 */ /* 0x000fe20000000000 */
[----:B------:R-:W-:Y:S01]  /*63c0*/  @!P4 IMAD.MOV R126, RZ, RZ, -R126 ;  /* 0x000000ffff7ec224 */ /* 0x000fe200078e0a7e */
[C---:B------:R-:W-:Y:S01]  /*63d0*/  ISETP.GT.U32.AND P4, PT, R0.reuse, R131, PT ;  /* 0x000000830000720c */ /* 0x040fe20003f84070 */
[----:B------:R-:W-:Y:S01]  /*63e0*/  @!P0 IMAD.MOV R23, RZ, RZ, -R23 ;  /* 0x000000ffff178224 */ /* 0x000fe200078e0a17 */
[----:B------:R-:W-:Y:S01]  /*63f0*/  ISETP.GT.U32.AND P0, PT, R0, R130, PT ;  /* 0x000000820000720c */ /* 0x000fe20003f04070 */
[----:B------:R-:W-:Y:S01]  /*6400*/  IMAD.HI.U32 R4, R3, R22, RZ ;  /* 0x0000001603047227 */ /* 0x000fe200078e00ff */
[----:B------:R-:W-:-:S02]  /*6410*/  @!P2 IADD3 R127, -R127, RZ, RZ ;  /* 0x000000ff7f7fa210 */ /* 0x000fc40007ffe1ff */
[C---:B------:R-:W-:Y:S01]  /*6420*/  ISETP.GT.U32.AND P2, PT, R0.reuse, R132, PT ;  /* 0x000000840000720c */ /* 0x040fe20003f44070 */
[----:B------:R-:W-:Y:S02]  /*6430*/  IMAD.MOV R5, RZ, RZ, -R4 ;  /* 0x000000ffff057224 */ /* 0x000fe400078e0a04 */
[-C--:B------:R-:W-:Y:S01]  /*6440*/  @!P6 IADD3 R133, R133, -R0.reuse, RZ ;  /* 0x800000008585e210 */ /* 0x080fe20007ffe0ff */
[----:B------:R-:W-:Y:S02]  /*6450*/  @!P3 IMAD.MOV R129, RZ, RZ, -R129 ;  /* 0x000000ffff81b224 */ /* 0x000fe400078e0a81 */
[C---:B------:R-:W-:Y:S01]  /*6460*/  IMAD R22, R0.reuse, R5, R22 ;  /* 0x0000000500167224 */ /* 0x040fe200078e0216 */
[----:B------:R-:W-:Y:S01]  /*6470*/  ISETP.GT.U32.AND P3, PT, R0, R133, PT ;  /* 0x000000850000720c */ /* 0x000fe20003f64070 */
[----:B------:R-:W-:Y:S01]  /*6480*/  @!P4 IMAD.IADD R131, R131, 0x1, -R0 ;  /* 0x000000018383c824 */ /* 0x000fe200078e0a00 */
[----:B------:R-:W-:Y:S01]  /*6490*/  @!P0 IADD3 R130, R130, -R0, RZ ;  /* 0x8000000082828210 */ /* 0x000fe20007ffe0ff */
[----:B------:R-:W-:Y:S01]  /*64a0*/  @!P5 IMAD.MOV R128, RZ, RZ, -R128 ;  /* 0x000000ffff80d224 */ /* 0x000fe200078e0a80 */
[----:B------:R-:W-:Y:S01]  /*64b0*/  ISETP.GE.AND P5, PT, R11, RZ, PT ;  /* 0x000000ff0b00720c */ /* 0x000fe20003fa6270 */
[----:B------:R-:W-:Y:S01]  /*64c0*/  VIADD R11, R6, 0x83 ;  /* 0x00000083060b7836 */ /* 0x000fe20000000000 */
[----:B------:R-:W-:Y:S01]  /*64d0*/  @!P1 IADD3 R130, -R130, RZ, RZ ;  /* 0x000000ff82829210 */ /* 0x000fe20007ffe1ff */
[----:B------:R-:W-:Y:S01]  /*64e0*/  @!P2 IMAD.IADD R132, R132, 0x1, -R0 ;  /* 0x000000018484a824 */ /* 0x000fe200078e0a00 */
[C---:B------:R-:W-:Y:S01]  /*64f0*/  ISETP.GT.U32.AND P2, PT, R0.reuse, R131, PT ;  /* 0x000000830000720c */ /* 0x040fe20003f44070 */
[----:B------:R-:W-:Y:S01]  /*6500*/  IMAD.HI.U32 R4, R3, R134, RZ ;  /* 0x0000008603047227 */ /* 0x000fe200078e00ff */
[----:B------:R-:W-:-:S02]  /*6510*/  ISETP.GT.U32.AND P1, PT, R0, R22, PT ;  /* 0x000000160000720c */ /* 0x000fc40003f24070 */
[----:B------:R-:W-:Y:S01]  /*6520*/  ISETP.GT.U32.AND P6, PT, R0, R132, PT ;  /* 0x000000840000720c */ /* 0x000fe20003fc4070 */
[----:B------:R-:W-:Y:S01]  /*6530*/  IMAD.MOV R5, RZ, RZ, -R4 ;  /* 0x000000ffff057224 */ /* 0x000fe200078e0a04 */
[----:B------:R-:W-:Y:S01]  /*6540*/  IABS R135, R11 ;  /* 0x0000000b00877213 */ /* 0x000fe20000000000 */
[----:B------:R-:W-:Y:S01]  /*6550*/  @!P3 IMAD.IADD R133, R133, 0x1, -R0 ;  /* 0x000000018585b824 */ /* 0x000fe200078e0a00 */
[----:B------:R-:W-:Y:S01]  /*6560*/  ISETP.GE.AND P3, PT, R8, RZ, PT ;  /* 0x000000ff0800720c */ /* 0x000fe20003f66270 */
[----:B------:R-:W-:Y:S01]  /*6570*/  IMAD R134, R0, R5, R134 ;  /* 0x0000000500867224 */ /* 0x000fe200078e0286 */
[----:B------:R-:W-:Y:S01]  /*6580*/  IADD3 R8, R6, 0x85, RZ ;  /* 0x0000008506087810 */ /* 0x000fe20007ffe0ff */
[----:B------:R-:W-:Y:S01]  /*6590*/  IMAD.HI.U32 R4, R3, R135, RZ ;  /* 0x0000008703047227 */ /* 0x000fe200078e00ff */
[----:B------:R-:W-:Y:S02]  /*65a0*/  ISETP.GE.AND P0, PT, R12, RZ, PT ;  /* 0x000000ff0c00720c */ /* 0x000fe40003f06270 */
[----:B------:R-:W-:Y:S01]  /*65b0*/  IABS R137, R8 ;  /* 0x0000000800897213 */ /* 0x000fe20000000000 */
[--C-:B------:R-:W-:Y:S01]  /*65c0*/  @!P2 IMAD.IADD R131, R131, 0x1, -R0.reuse ;  /* 0x000000018383a824 */ /* 0x100fe200078e0a00 */
[----:B------:R-:W-:Y:S01]  /*65d0*/  ISETP.GE.AND P2, PT, R10, RZ, PT ;  /* 0x000000ff0a00720c */ /* 0x000fe20003f46270 */
[--C-:B------:R-:W-:Y:S01]  /*65e0*/  @!P1 IMAD.IADD R22, R22, 0x1, -R0.reuse ;  /* 0x0000000116169824 */ /* 0x100fe200078e0a00 */
[----:B------:R-:W-:Y:S01]  /*65f0*/  IADD3 R10, R6, 0x87, RZ ;  /* 0x00000087060a7810 */ /* 0x000fe20007ffe0ff */
[----:B------:R-:W-:Y:S01]  /*6600*/  @!P6 IMAD.IADD R132, R132, 0x1, -R0 ;  /* 0x000000018484e824 */ /* 0x000fe200078e0a00 */
[----:B------:R-:W-:Y:S01]  /*6610*/  ISETP.GT.U32.AND P6, PT, R0, R134, PT ;  /* 0x000000860000720c */ /* 0x000fe20003fc4070 */
[----:B------:R-:W-:Y:S01]  /*6620*/  IMAD.MOV R4, RZ, RZ, -R4 ;  /* 0x000000ffff047224 */ /* 0x000fe200078e0a04 */
[----:B------:R-:W-:Y:S01]  /*6630*/  ISETP.GE.AND P4, PT, R14, RZ, PT ;  /* 0x000000ff0e00720c */ /* 0x000fe20003f86270 */
[----:B------:R-:W-:Y:S01]  /*6640*/  @!P5 IMAD.MOV R131, RZ, RZ, -R131 ;  /* 0x000000ffff83d224 */ /* 0x000fe200078e0a83 */
[C---:B------:R-:W-:Y:S01]  /*6650*/  ISETP.GT.U32.AND P5, PT, R0.reuse, R22, PT ;  /* 0x000000160000720c */ /* 0x040fe20003fa4070 */
[----:B------:R-:W-:Y:S01]  /*6660*/  IMAD R135, R0, R4, R135 ;  /* 0x0000000400877224 */ /* 0x000fe200078e0287 */
[----:B------:R-:W-:Y:S01]  /*6670*/  IABS R139, R10 ;  /* 0x0000000a008b7213 */ /* 0x000fe20000000000 */
[----:B------:R-:W-:Y:S01]  /*6680*/  VIADD R12, R6, 0x84 ;  /* 0x00000084060c7836 */ /* 0x000fe20000000000 */
[----:B------:R-:W-:Y:S01]  /*6690*/  ISETP.GE.AND P1, PT, R11, RZ, PT ;  /* 0x000000ff0b00720c */ /* 0x000fe20003f26270 */
[----:B------:R-:W-:-:S03]  /*66a0*/  IMAD.HI.U32 R4, R3, R137, RZ ;  /* 0x0000008903047227 */ /* 0x000fc600078e00ff */
[----:B------:R-:W-:Y:S01]  /*66b0*/  IABS R136, R12 ;  /* 0x0000000c00887213 */ /* 0x000fe20000000000 */
[----:B------:R-:W-:Y:S01]  /*66c0*/  @!P0 IMAD.MOV R132, RZ, RZ, -R132 ;  /* 0x000000ffff848224 */ /* 0x000fe200078e0a84 */
[----:B------:R-:W-:Y:S01]  /*66d0*/  IADD3 R4, -R4, RZ, RZ ;  /* 0x000000ff04047210 */ /* 0x000fe20007ffe1ff */
[----:B------:R-:W-:Y:S01]  /*66e0*/  @!P4 IMAD.MOV R133, RZ, RZ, -R133 ;  /* 0x000000ffff85c224 */ /* 0x000fe200078e0a85 */
[----:B------:R-:W-:Y:S01]  /*66f0*/  @!P6 IADD3 R134, R134, -R0, RZ ;  /* 0x800000008686e210 */ /* 0x000fe20007ffe0ff */
[----:B------:R-:W-:Y:S01]  /*6700*/  @!P5 IMAD.IADD R22, R22, 0x1, -R0 ;  /* 0x000000011616d824 */ /* 0x000fe200078e0a00 */
[C---:B------:R-:W-:Y:S01]  /*6710*/  ISETP.GT.U32.AND P0, PT, R0.reuse, R135, PT ;  /* 0x000000870000720c */ /* 0x040fe20003f04070 */
[----:B------:R-:W-:Y:S01]  /*6720*/  IMAD.HI.U32 R5, R3, R136, RZ ;  /* 0x0000008803057227 */ /* 0x000fe200078e00ff */
[----:B------:R-:W-:Y:S02]  /*6730*/  ISETP.GT.U32.AND P6, PT, R0, R134, PT ;  /* 0x000000860000720c */ /* 0x000fe40003fc4070 */
[----:B------:R-:W-:Y:S01]  /*6740*/  @!P2 IADD3 R22, -R22, RZ, RZ ;  /* 0x000000ff1616a210 */ /* 0x000fe20007ffe1ff */
[----:B------:R-:W-:Y:S01]  /*6750*/  IMAD R137, R0, R4, R137 ;  /* 0x0000000400897224 */ /* 0x000fe200078e0289 */
[----:B------:R-:W-:Y:S01]  /*6760*/  ISETP.GE.AND P4, PT, R12, RZ, PT ;  /* 0x000000ff0c00720c */ /* 0x000fe20003f86270 */
[----:B------:R-:W-:-:S02]  /*6770*/  IMAD.MOV R5, RZ, RZ, -R5 ;  /* 0x000000ffff057224 */ /* 0x000fc400078e0a05 */
[----:B------:R-:W-:Y:S01]  /*6780*/  VIADD R12, R6, 0x88 ;  /* 0x00000088060c7836 */ /* 0x000fe20000000000 */
[C---:B------:R-:W-:Y:S01]  /*6790*/  ISETP.GT.U32.AND P2, PT, R0.reuse, R137, PT ;  /* 0x000000890000720c */ /* 0x040fe20003f44070 */
[----:B------:R-:W-:Y:S02]  /*67a0*/  IMAD R136, R0, R5, R136 ;  /* 0x0000000500887224 */ /* 0x000fe400078e0288 */
[----:B------:R-:W-:Y:S01]  /*67b0*/  VIADD R5, R6, 0x86 ;  /* 0x0000008606057836 */ /* 0x000fe20000000000 */
[----:B------:R-:W-:Y:S01]  /*67c0*/  IABS R140, R12 ;  /* 0x0000000c008c7213 */ /* 0x000fe20000000000 */
[--C-:B------:R-:W-:Y:S01]  /*67d0*/  @!P6 IMAD.IADD R134, R134, 0x1, -R0.reuse ;  /* 0x000000018686e824 */ /* 0x100fe200078e0a00 */
[C---:B------:R-:W-:Y:S01]  /*67e0*/  ISETP.GT.U32.AND P5, PT, R0.reuse, R136, PT ;  /* 0x000000880000720c */ /* 0x040fe20003fa4070 */
[----:B------:R-:W-:Y:S01]  /*67f0*/  @!P0 IMAD.IADD R135, R135, 0x1, -R0 ;  /* 0x0000000187878824 */ /* 0x000fe200078e0a00 */
[----:B------:R-:W-:Y:S01]  /*6800*/  IABS R138, R5 ;  /* 0x00000005008a7213 */ /* 0x000fe20000000000 */
[----:B------:R-:W-:Y:S01]  /*6810*/  @!P3 IMAD.MOV R134, RZ, RZ, -R134 ;  /* 0x000000ffff86b224 */ /* 0x000fe200078e0a86 */
[----:B------:R-:W-:Y:S01]  /*6820*/  ISETP.GE.AND P3, PT, R5, RZ, PT ;  /* 0x000000ff0500720c */ /* 0x000fe20003f66270 */
[----:B------:R-:W-:Y:S01]  /*6830*/  IMAD.HI.U32 R5, R3, R139, RZ ;  /* 0x0000008b03057227 */ /* 0x000fe200078e00ff */
[----:B------:R-:W-:-:S02]  /*6840*/  ISETP.GT.U32.AND P0, PT, R0, R135, PT ;  /* 0x000000870000720c */ /* 0x000fc40003f04070 */
[----:B------:R-:W-:Y:S01]  /*6850*/  ISETP.GE.AND P6, PT, R8, RZ, PT ;  /* 0x000000ff0800720c */ /* 0x000fe20003fc6270 */
[----:B------:R-:W-:Y:S01]  /*6860*/  @!P2 IMAD.IADD R137, R137, 0x1, -R0 ;  /* 0x000000018989a824 */ /* 0x000fe200078e0a00 */
[----:B------:R-:W-:Y:S01]  /*6870*/  IADD3 R5, -R5, RZ, RZ ;  /* 0x000000ff05057210 */ /* 0x000fe20007ffe1ff */
[----:B------:R-:W-:-:S03]  /*6880*/  IMAD.HI.U32 R4, R3, R138, RZ ;  /* 0x0000008a03047227 */ /* 0x000fc600078e00ff */
[----:B------:R-:W-:Y:S01]  /*6890*/  ISETP.GT.U32.AND P2, PT, R0, R137, PT ;  /* 0x000000890000720c */ /* 0x000fe20003f44070 */
[----:B------:R-:W-:Y:S02]  /*68a0*/  @!P5 IMAD.IADD R136, R136, 0x1, -R0 ;  /* 0x000000018888d824 */ /* 0x000fe400078e0a00 */
[C---:B------:R-:W-:Y:S02]  /*68b0*/  IMAD R139, R0.reuse, R5, R139 ;  /* 0x00000005008b7224 */ /* 0x040fe400078e028b */
[----:B------:R-:W-:Y:S01]  /*68c0*/  IMAD.MOV R11, RZ, RZ, -R4 ;  /* 0x000000ffff0b7224 */ /* 0x000fe200078e0a04 */
[----:B------:R-:W-:Y:S01]  /*68d0*/  ISETP.GT.U32.AND P5, PT, R0, R136, PT ;  /* 0x000000880000720c */ /* 0x000fe20003fa4070 */
[----:B------:R-:W-:Y:S01]  /*68e0*/  @!P0 IMAD.IADD R135, R135, 0x1, -R0 ;  /* 0x0000000187878824 */ /* 0x000fe200078e0a00 */
[----:B------:R-:W-:Y:S01]  /*68f0*/  IADD3 R4, R6, 0x89, RZ ;  /* 0x0000008906047810 */ /* 0x000fe20007ffe0ff */
[----:B------:R-:W-:Y:S01]  /*6900*/  IMAD R138, R0, R11, R138 ;  /* 0x0000000b008a7224 */ /* 0x000fe200078e028a */
[----:B------:R-:W-:Y:S01]  /*6910*/  ISETP.GE.AND P0, PT, R10, RZ, PT ;  /* 0x000000ff0a00720c */ /* 0x000fe20003f06270 */
[----:B------:R-:W-:Y:S01]  /*6920*/  IMAD.HI.U32 R8, R3, R140, RZ ;  /* 0x0000008c03087227 */ /* 0x000fe200078e00ff */
[----:B------:R-:W-:-:S03]  /*6930*/  IABS R21, R4 ;  /* 0x0000000400157213 */ /* 0x000fc60000000000 */
[--C-:B------:R-:W-:Y:S01]  /*6940*/  @!P2 IMAD.IADD R137, R137, 0x1, -R0.reuse ;  /* 0x000000018989a824 */ /* 0x100fe200078e0a00 */
[C---:B------:R-:W-:Y:S01]  /*6950*/  ISETP.GT.U32.AND P2, PT, R0.reuse, R139, PT ;  /* 0x0000008b0000720c */ /* 0x040fe20003f44070 */
[----:B------:R-:W-:Y:S01]  /*6960*/  @!P1 IMAD.MOV R135, RZ, RZ, -R135 ;  /* 0x000000ffff879224 */ /* 0x000fe200078e0a87 */
[----:B------:R-:W-:Y:S01]  /*6970*/  ISETP.GT.U32.AND P1, PT, R0, R138, PT ;  /* 0x0000008a0000720c */ /* 0x000fe20003f24070 */
[----:B------:R-:W-:Y:S01]  /*6980*/  @!P5 IMAD.IADD R136, R136, 0x1, -R0 ;  /* 0x000000018888d824 */ /* 0x000fe200078e0a00 */
[----:B------:R-:W-:Y:S01]  /*6990*/  ISETP.GE.AND P5, PT, R12, RZ, PT ;  /* 0x000000ff0c00720c */ /* 0x000fe20003fa6270 */
[----:B------:R-:W-:Y:S02]  /*69a0*/  IMAD.MOV R15, RZ, RZ, -R8 ;  /* 0x000000ffff0f7224 */ /* 0x000fe400078e0a08 */
[----:B------:R-:W-:Y:S02]  /*69b0*/  VIADD R12, R6, 0x8a ;  /* 0x0000008a060c7836 */ /* 0x000fe40000000000 */
[----:B------:R-:W-:Y:S01]  /*69c0*/  IMAD R140, R0, R15, R140 ;  /* 0x0000000f008c7224 */ /* 0x000fe200078e028c */
[----:B------:R-:W-:Y:S01]  /*69d0*/  IADD3 R15, R6, 0x8c, RZ ;  /* 0x0000008c060f7810 */ /* 0x000fe20007ffe0ff */
[----:B------:R-:W-:Y:S01]  /*69e0*/  @!P4 IMAD.MOV R136, RZ, RZ, -R136 ;  /* 0x000000ffff88c224 */ /* 0x000fe200078e0a88 */
[----:B------:R-:W-:Y:S01]  /*69f0*/  IABS R141, R12 ;  /* 0x0000000c008d7213 */ /* 0x000fe20000000000 */
[----:B------:R-:W-:Y:S01]  /*6a00*/  @!P6 IMAD.MOV R137, RZ, RZ, -R137 ;  /* 0x000000ffff89e224 */ /* 0x000fe200078e0a89 */
[----:B------:R-:W-:Y:S01]  /*6a10*/  @!P2 IADD3 R139, R139, -R0, RZ ;  /* 0x800000008b8ba210 */ /* 0x000fe20007ffe0ff */
[----:B------:R-:W-:Y:S01]  /*6a20*/  @!P1 IMAD.IADD R138, R138, 0x1, -R0 ;  /* 0x000000018a8a9824 */ /* 0x000fe200078e0a00 */
[----:B------:R-:W-:Y:S01]  /*6a30*/  ISETP.GE.AND P4, PT, R4, RZ, PT ;  /* 0x000000ff0400720c */ /* 0x000fe20003f86270 */
[----:B------:R-:W-:Y:S01]  /*6a40*/  IMAD.HI.U32 R4, R3, R21, RZ ;  /* 0x0000001503047227 */ /* 0x000fe200078e00ff */
[----:B------:R-:W-:-:S02]  /*6a50*/  ISETP.GT.U32.AND P2, PT, R0, R139, PT ;  /* 0x0000008b0000720c */ /* 0x000fc40003f44070 */
[C---:B------:R-:W-:Y:S01]  /*6a60*/  ISETP.GT.U32.AND P6, PT, R0.reuse, R140, PT ;  /* 0x0000008c0000720c */ /* 0x040fe20003fc4070 */
[C---:B------:R-:W-:Y:S01]  /*6a70*/  IMAD.HI.U32 R5, R3.reuse, R141, RZ ;  /* 0x0000008d03057227 */ /* 0x040fe200078e00ff */
[----:B------:R-:W-:Y:S02]  /*6a80*/  IABS R143, R15 ;  /* 0x0000000f008f7213 */ /* 0x000fe40000000000 */
[C---:B------:R-:W-:Y:S01]  /*6a90*/  ISETP.GT.U32.AND P1, PT, R0.reuse, R138, PT ;  /* 0x0000008a0000720c */ /* 0x040fe20003f24070 */
[----:B------:R-:W-:Y:S02]  /*6aa0*/  IMAD.MOV R4, RZ, RZ, -R4 ;  /* 0x000000ffff047224 */ /* 0x000fe400078e0a04 */
[----:B------:R-:W-:Y:S02]  /*6ab0*/  IMAD.MOV R5, RZ, RZ, -R5 ;  /* 0x000000ffff057224 */ /* 0x000fe400078e0a05 */
[----:B------:R-:W-:Y:S02]  /*6ac0*/  IMAD R21, R0, R4, R21 ;  /* 0x0000000400157224 */ /* 0x000fe400078e0215 */
[----:B------:R-:W-:-:S02]  /*6ad0*/  IMAD.HI.U32 R10, R3, R143, RZ ;  /* 0x0000008f030a7227 */ /* 0x000fc400078e00ff */
[----:B------:R-:W-:Y:S02]  /*6ae0*/  @!P6 IADD3 R140, R140, -R0, RZ ;  /* 0x800000008c8ce210 */ /* 0x000fe40007ffe0ff */
[----:B------:R-:W-:Y:S01]  /*6af0*/  IMAD R141, R0, R5, R141 ;  /* 0x00000005008d7224 */ /* 0x000fe200078e028d */
[----:B------:R-:W-:Y:S01]  /*6b00*/  IADD3 R10, -R10, RZ, RZ ;  /* 0x000000ff0a0a7210 */ /* 0x000fe20007ffe1ff */
[--C-:B------:R-:W-:Y:S01]  /*6b10*/  @!P2 IMAD.IADD R139, R139, 0x1, -R0.reuse ;  /* 0x000000018b8ba824 */ /* 0x100fe200078e0a00 */
[----:B------:R-:W-:Y:S01]  /*6b20*/  ISETP.GT.U32.AND P2, PT, R0, R21, PT ;  /* 0x000000150000720c */ /* 0x000fe20003f44070 */
[----:B------:R-:W-:Y:S01]  /*6b30*/  VIADD R14, R6, 0x8b ;  /* 0x0000008b060e7836 */ /* 0x000fe20000000000 */
[C---:B------:R-:W-:Y:S01]  /*6b40*/  ISETP.GT.U32.AND P6, PT, R0.reuse, R141, PT ;  /* 0x0000008d0000720c */ /* 0x040fe20003fc4070 */
[----:B------:R-:W-:Y:S02]  /*6b50*/  IMAD R143, R0, R10, R143 ;  /* 0x0000000a008f7224 */ /* 0x000fe400078e028f */
[----:B------:R-:W-:Y:S01]  /*6b60*/  VIADD R10, R6, 0x8d ;  /* 0x0000008d060a7836 */ /* 0x000fe20000000000 */
[----:B------:R-:W-:Y:S01]  /*6b70*/  IABS R142, R14 ;  /* 0x0000000e008e7213 */ /* 0x000fe20000000000 */
[----:B------:R-:W-:Y:S01]  /*6b80*/  @!P1 IMAD.IADD R138, R138, 0x1, -R0 ;  /* 0x000000018a8a9824 */ /* 0x000fe200078e0a00 */
[----:B------:R-:W-:Y:S01]  /*6b90*/  ISETP.GE.AND P1, PT, R12, RZ, PT ;  /* 0x000000ff0c00720c */ /* 0x000fe20003f26270 */
[----:B------:R-:W-:Y:S01]  /*6ba0*/  @!P0 IMAD.MOV R139, RZ, RZ, -R139 ;  /* 0x000000ffff8b8224 */ /* 0x000fe200078e0a8b */
[----:B------:R-:W-:Y:S01]  /*6bb0*/  IADD3 R12, R6, 0x8e, RZ ;  /* 0x0000008e060c7810 */ /* 0x000fe20007ffe0ff */
[----:B------:R-:W-:Y:S01]  /*6bc0*/  IMAD.HI.U32 R8, R3, R142, RZ ;  /* 0x0000008e03087227 */ /* 0x000fe200078e00ff */
[----:B------:R-:W-:-:S02]  /*6bd0*/  IABS R144, R10 ;  /* 0x0000000a00907213 */ /* 0x000fc40000000000 */
[----:B------:R-:W-:Y:S01]  /*6be0*/  IABS R145, R12 ;  /* 0x0000000c00917213 */ /* 0x000fe20000000000 */
[--C-:B------:R-:W-:Y:S01]  /*6bf0*/  @!P2 IMAD.IADD R21, R21, 0x1, -R0.reuse ;  /* 0x000000011515a824 */ /* 0x100fe200078e0a00 */
[C---:B------:R-:W-:Y:S01]  /*6c00*/  ISETP.GT.U32.AND P2, PT, R0.reuse, R140, PT ;  /* 0x0000008c0000720c */ /* 0x040fe20003f44070 */
[----:B------:R-:W-:Y:S02]  /*6c10*/  @!P6 IMAD.IADD R141, R141, 0x1, -R0 ;  /* 0x000000018d8de824 */ /* 0x000fe400078e0a00 */
[----:B------:R-:W-:Y:S02]  /*6c20*/  IMAD.MOV R11, RZ, RZ, -R8 ;  /* 0x000000ffff0b7224 */ /* 0x000fe400078e0a08 */
[----:B------:R-:W-:Y:S01]  /*6c30*/  IMAD.HI.U32 R4, R3, R144, RZ ;  /* 0x0000009003047227 */ /* 0x000fe200078e00ff */
[----:B------:R-:W-:-:S03]  /*6c40*/  ISETP.GT.U32.AND P6, PT, R0, R141, PT ;  /* 0x0000008d0000720c */ /* 0x000fc60003fc4070 */
[----:B------:R-:W-:Y:S01]  /*6c50*/  @!P3 IMAD.MOV R138, RZ, RZ, -R138 ;  /* 0x000000ffff8ab224 */ /* 0x000fe200078e0a8a */
[----:B------:R-:W-:Y:S01]  /*6c60*/  ISETP.GT.U32.AND P3, PT, R0, R21, PT ;  /* 0x000000150000720c */ /* 0x000fe20003f64070 */
[----:B------:R-:W-:-:S04]  /*6c70*/  IMAD.HI.U32 R5, R3, R145, RZ ;  /* 0x0000009103057227 */ /* 0x000fc800078e00ff */
[----:B------:R-:W-:Y:S01]  /*6c80*/  IMAD R142, R0, R11, R142 ;  /* 0x0000000b008e7224 */ /* 0x000fe200078e028e */
[----:B------:R-:W-:Y:S01]  /*6c90*/  IADD3 R11, -R4, RZ, RZ ;  /* 0x000000ff040b7210 */ /* 0x000fe20007ffe1ff */
[----:B------:R-:W-:Y:S02]  /*6ca0*/  IMAD.MOV R8, RZ, RZ, -R5 ;  /* 0x000000ffff087224 */ /* 0x000fe400078e0a05 */
[----:B------:R-:W-:Y:S01]  /*6cb0*/  @!P2 IMAD.IADD R140, R140, 0x1, -R0 ;  /* 0x000000018c8ca824 */ /* 0x000fe200078e0a00 */
[C---:B------:R-:W-:Y:S01]  /*6cc0*/  ISETP.GT.U32.AND P0, PT, R0.reuse, R142, PT ;  /* 0x0000008e0000720c */ /* 0x040fe20003f04070 */
[C---:B------:R-:W-:Y:S01]  /*6cd0*/  IMAD R144, R0.reuse, R11, R144 ;  /* 0x0000000b00907224 */ /* 0x040fe200078e0290 */
[C---:B------:R-:W-:Y:S01]  /*6ce0*/  ISETP.GT.U32.AND P2, PT, R0.reuse, R143, PT ;  /* 0x0000008f0000720c */ /* 0x040fe20003f44070 */
[C---:B------:R-:W-:Y:S01]  /*6cf0*/  IMAD R145, R0.reuse, R8, R145 ;  /* 0x0000000800917224 */ /* 0x040fe200078e0291 */
[----:B------:R-:W-:Y:S01]  /*6d00*/  @!P3 IADD3 R21, R21, -R0, RZ ;  /* 0x800000001515b210 */ /* 0x000fe20007ffe0ff */
[----:B------:R-:W-:Y:S01]  /*6d10*/  @!P6 IMAD.IADD R141, R141, 0x1, -R0 ;  /* 0x000000018d8de824 */ /* 0x000fe200078e0a00 */
[C---:B------:R-:W-:Y:S01]  /*6d20*/  ISETP.GT.U32.AND P3, PT, R0.reuse, R144, PT ;  /* 0x000000900000720c */ /* 0x040fe20003f64070 */
[----:B------:R-:W-:Y:S01]  /*6d30*/  IMAD.HI.U32 R5, R3, R147, RZ ;  /* 0x0000009303057227 */ /* 0x000fe200078e00ff */
[----:B------:R-:W-:-:S02]  /*6d40*/  ISETP.GT.U32.AND P6, PT, R0, R145, PT ;  /* 0x000000910000720c */ /* 0x000fc40003fc4070 */
[----:B------:R-:W-:Y:S01]  /*6d50*/  @!P1 IADD3 R141, -R141, RZ, RZ ;  /* 0x000000ff8d8d9210 */ /* 0x000fe20007ffe1ff */
[----:B------:R-:W-:Y:S02]  /*6d60*/  @!P5 IMAD.MOV R140, RZ, RZ, -R140 ;  /* 0x000000ffff8cd224 */ /* 0x000fe400078e0a8c */
[-C--:B------:R-:W-:Y:S01]  /*6d70*/  @!P0 IADD3 R142, R142, -R0.reuse, RZ ;  /* 0x800000008e8e8210 */ /* 0x080fe20007ffe0ff */
[----:B------:R-:W-:Y:S01]  /*6d80*/  VIADD R8, R6, 0x91 ;  /* 0x0000009106087836 */ /* 0x000fe20000000000 */
[----:B------:R-:W-:Y:S01]  /*6d90*/  ISETP.GE.AND P0, PT, R14, RZ, PT ;  /* 0x000000ff0e00720c */ /* 0x000fe20003f06270 */
[--C-:B------:R-:W-:Y:S01]  /*6da0*/  @!P2 IMAD.IADD R143, R143, 0x1, -R0.reuse ;  /* 0x000000018f8fa824 */ /* 0x100fe200078e0a00 */
[----:B------:R-:W-:Y:S01]  /*6db0*/  ISETP.GE.AND P2, PT, R15, RZ, PT ;  /* 0x000000ff0f00720c */ /* 0x000fe20003f46270 */
[----:B------:R-:W-:Y:S01]  /*6dc0*/  IMAD.MOV R5, RZ, RZ, -R5 ;  /* 0x000000ffff057224 */ /* 0x000fe200078e0a05 */
[----:B------:R-:W-:Y:S01]  /*6dd0*/  @!P3 IADD3 R144, R144, -R0, RZ ;  /* 0x800000009090b210 */ /* 0x000fe20007ffe0ff */
[----:B------:R-:W-:Y:S01]  /*6de0*/  VIADD R14, R6, 0x92 ;  /* 0x00000092060e7836 */ /* 0x000fe20000000000 */
[C---:B------:R-:W-:Y:S01]  /*6df0*/  ISETP.GT.U32.AND P3, PT, R0.reuse, R142, PT ;  /* 0x0000008e0000720c */ /* 0x040fe20003f64070 */
[----:B------:R-:W-:Y:S01]  /*6e00*/  @!P6 IMAD.IADD R145, R145, 0x1, -R0 ;  /* 0x000000019191e824 */ /* 0x000fe200078e0a00 */
[C---:B------:R-:W-:Y:S01]  /*6e10*/  ISETP.GT.U32.AND P6, PT, R0.reuse, R143, PT ;  /* 0x0000008f0000720c */ /* 0x040fe20003fc4070 */
[----:B------:R-:W-:Y:S01]  /*6e20*/  IMAD.HI.U32 R4, R3, R146, RZ ;  /* 0x0000009203047227 */ /* 0x000fe200078e00ff */
[----:B------:R-:W-:-:S02]  /*6e30*/  ISETP.GT.U32.AND P5, PT, R0, R144, PT ;  /* 0x000000900000720c */ /* 0x000fc40003fa4070 */
[----:B------:R-:W-:Y:S01]  /*6e40*/  IABS R20, R8 ;  /* 0x0000000800147213 */ /* 0x000fe20000000000 */
[C---:B------:R-:W-:Y:S01]  /*6e50*/  IMAD R147, R0.reuse, R5, R147 ;  /* 0x0000000500937224 */ /* 0x040fe200078e0293 */
[----:B------:R-:W-:Y:S01]  /*6e60*/  IABS R148, R14 ;  /* 0x0000000e00947213 */ /* 0x000fe20000000000 */
[----:B------:R-:W-:Y:S01]  /*6e70*/  @!P4 IMAD.MOV R21, RZ, RZ, -R21 ;  /* 0x000000ffff15c224 */ /* 0x000fe200078e0a15 */
[----:B------:R-:W-:Y:S01]  /*6e80*/  ISETP.GT.U32.AND P4, PT, R0, R145, PT ;  /* 0x000000910000720c */ /* 0x000fe20003f84070 */
[----:B------:R-:W-:Y:S02]  /*6e90*/  IMAD.MOV R11, RZ, RZ, -R4 ;  /* 0x000000ffff0b7224 */ /* 0x000fe400078e0a04 */
[--C-:B------:R-:W-:Y:S01]  /*6ea0*/  @!P3 IMAD.IADD R142, R142, 0x1, -R0.reuse ;  /* 0x000000018e8eb824 */ /* 0x100fe200078e0a00 */
[----:B------:R-:W-:Y:S01]  /*6eb0*/  ISETP.GE.AND P3, PT, R10, RZ, PT ;  /* 0x000000ff0a00720c */ /* 0x000fe20003f66270 */
[----:B------:R-:W-:Y:S01]  /*6ec0*/  @!P6 IMAD.IADD R143, R143, 0x1, -R0 ;  /* 0x000000018f8fe824 */ /* 0x000fe200078e0a00 */
[----:B------:R-:W-:Y:S01]  /*6ed0*/  ISETP.GT.U32.AND P6, PT, R0, R147, PT ;  /* 0x000000930000720c */ /* 0x000fe20003fc4070 */
[----:B------:R-:W-:Y:S01]  /*6ee0*/  IMAD.HI.U32 R4, R3, R20, RZ ;  /* 0x0000001403047227 */ /* 0x000fe200078e00ff */
[----:B------:R-:W-:-:S03]  /*6ef0*/  IADD3 R10, R6, 0x98, RZ ;  /* 0x00000098060a7810 */ /* 0x000fc60007ffe0ff */
[----:B------:R-:W-:Y:S01]  /*6f00*/  @!P5 IMAD.IADD R144, R144, 0x1, -R0 ;  /* 0x000000019090d824 */ /* 0x000fe200078e0a00 */
[----:B------:R-:W-:Y:S01]  /*6f10*/  ISETP.GE.AND P5, PT, R12, RZ, PT ;  /* 0x000000ff0c00720c */ /* 0x000fe20003fa6270 */
[----:B------:R-:W-:Y:S01]  /*6f20*/  IMAD R146, R0, R11, R146 ;  /* 0x0000000b00927224 */ /* 0x000fe200078e0292 */
[----:B------:R-:W-:Y:S01]  /*6f30*/  @!P4 IADD3 R145, R145, -R0, RZ ;  /* 0x800000009191c210 */ /* 0x000fe20007ffe0ff */
[----:B------:R-:W-:Y:S01]  /*6f40*/  IMAD.HI.U32 R5, R3, R148, RZ ;  /* 0x0000009403057227 */ /* 0x000fe200078e00ff */
[----:B------:R-:W-:Y:S02]  /*6f50*/  ISETP.GE.AND P4, PT, R16, RZ, PT ;  /* 0x000000ff1000720c */ /* 0x000fe40003f86270 */
[----:B------:R-:W-:Y:S01]  /*6f60*/  ISETP.GT.U32.AND P1, PT, R0, R146, PT ;  /* 0x000000920000720c */ /* 0x000fe20003f24070 */
[----:B------:R-:W-:Y:S01]  /*6f70*/  IMAD.MOV R11, RZ, RZ, -R4 ;  /* 0x000000ffff0b7224 */ /* 0x000fe200078e0a04 */
[----:B------:R-:W-:Y:S01]  /*6f80*/  @!P6 IADD3 R147, R147, -R0, RZ ;  /* 0x800000009393e210 */ /* 0x000fe20007ffe0ff */
[----:B------:R-:W-:Y:S01]  /*6f90*/  IMAD.MOV R5, RZ, RZ, -R5 ;  /* 0x000000ffff057224 */ /* 0x000fe200078e0a05 */
[----:B------:R-:W-:Y:S01]  /*6fa0*/  IADD3 R4, R6, 0x93, RZ ;  /* 0x0000009306047810 */ /* 0x000fe20007ffe0ff */
[----:B------:R-:W-:Y:S01]  /*6fb0*/  IMAD R20, R0, R11, R20 ;  /* 0x0000000b00147224 */ /* 0x000fe200078e0214 */
[----:B------:R-:W-:Y:S01]  /*6fc0*/  ISETP.GE.AND P6, PT, R8, RZ, PT ;  /* 0x000000ff0800720c */ /* 0x000fe20003fc6270 */
[C---:B------:R-:W-:Y:S01]  /*6fd0*/  IMAD R148, R0.reuse, R5, R148 ;  /* 0x0000000500947224 */ /* 0x040fe200078e0294 */
[----:B------:R-:W-:Y:S01]  /*6fe0*/  IABS R149, R4 ;  /* 0x0000000400957213 */ /* 0x000fe20000000000 */
[----:B------:R-:W-:Y:S01]  /*6ff0*/  @!P3 IMAD.MOV R144, RZ, RZ, -R144 ;  /* 0x000000ffff90b224 */ /* 0x000fe200078e0a90 */
[C---:B------:R-:W-:Y:S01]  /*7000*/  ISETP.GT.U32.AND P3, PT, R0.reuse, R20, PT ;  /* 0x000000140000720c */ /* 0x040fe20003f64070 */
[----:B------:R-:W-:Y:S01]  /*7010*/  @!P2 IMAD.MOV R143, RZ, RZ, -R143 ;  /* 0x000000ffff8fa224 */ /* 0x000fe200078e0a8f */
[C---:B------:R-:W-:Y:S01]  /*7020*/  ISETP.GT.U32.AND P2, PT, R0.reuse, R147, PT ;  /* 0x000000930000720c */ /* 0x040fe20003f44070 */
[----:B------:R-:W-:Y:S01]  /*7030*/  @!P5 IMAD.MOV R145, RZ, RZ, -R145 ;  /* 0x000000ffff91d224 */ /* 0x000fe200078e0a91 */
[----:B------:R-:W-:Y:S01]  /*7040*/  ISETP.GT.U32.AND P5, PT, R0, R148, PT ;  /* 0x000000940000720c */ /* 0x000fe20003fa4070 */
[----:B------:R-:W-:Y:S01]  /*7050*/  @!P1 IMAD.IADD R146, R146, 0x1, -R0 ;  /* 0x0000000192929824 */ /* 0x000fe200078e0a00 */
[----:B------:R-:W-:Y:S01]  /*7060*/  ISETP.GE.AND P1, PT, R17, RZ, PT ;  /* 0x000000ff1100720c */ /* 0x000fe20003f26270 */
[----:B------:R-:W-:Y:S01]  /*7070*/  @!P0 IMAD.MOV R142, RZ, RZ, -R142 ;  /* 0x000000ffff8e8224 */ /* 0x000fe200078e0a8e */
[C---:B------:R-:W-:Y:S01]  /*7080*/  IADD3 R8, R6.reuse, 0x95, RZ ;  /* 0x0000009506087810 */ /* 0x040fe20007ffe0ff */
[----:B------:R-:W-:Y:S01]  /*7090*/  VIADD R5, R6, 0x94 ;  /* 0x0000009406057836 */ /* 0x000fe20000000000 */
[----:B------:R-:W-:Y:S01]  /*70a0*/  ISETP.GT.U32.AND P0, PT, R0, R146, PT ;  /* 0x000000920000720c */ /* 0x000fe20003f04070 */
[----:B------:R-:W-:Y:S01]  /*70b0*/  VIADD R12, R6, 0x9a ;  /* 0x0000009a060c7836 */ /* 0x000fe20000000000 */
[----:B------:R-:W-:Y:S01]  /*70c0*/  IABS R151, R8 ;  /* 0x0000000800977213 */ /* 0x000fe20000000000 */
[--C-:B------:R-:W-:Y:S01]  /*70d0*/  @!P3 IMAD.IADD R20, R20, 0x1, -R0.reuse ;  /* 0x000000011414b824 */ /* 0x100fe200078e0a00 */
[----:B------:R-:W-:Y:S01]  /*70e0*/  IABS R150, R5 ;  /* 0x0000000500967213 */ /* 0x000fe20000000000 */
[----:B------:R-:W-:Y:S01]  /*70f0*/  VIADD R15, R6, 0x9c ;  /* 0x0000009c060f7836 */ /* 0x000fe20000000000 */
[----:B------:R-:W-:Y:S01]  /*7100*/  @!P2 IADD3 R147, R147, -R0, RZ ;  /* 0x800000009393a210 */ /* 0x000fe20007ffe0ff */
[----:B------:R-:W-:Y:S01]  /*7110*/  @!P5 IMAD.IADD R148, R148, 0x1, -R0 ;  /* 0x000000019494d824 */ /* 0x000fe200078e0a00 */
[----:B------:R-:W-:Y:S01]  /*7120*/  ISETP.GE.AND P2, PT, R4, RZ, PT ;  /* 0x000000ff0400720c */ /* 0x000fe20003f46270 */
[----:B------:R-:W-:Y:S01]  /*7130*/  IMAD.HI.U32 R4, R3, R149, RZ ;  /* 0x0000009503047227 */ /* 0x000fe200078e00ff */
[----:B------:R-:W-:-:S02]  /*7140*/  ISETP.GT.U32.AND P5, PT, R0, R20, PT ;  /* 0x000000140000720c */ /* 0x000fc40003fa4070 */
[----:B------:R-:W-:Y:S01]  /*7150*/  ISETP.GE.AND P3, PT, R5, RZ, PT ;  /* 0x000000ff0500720c */ /* 0x000fe20003f66270 */
[----:B------:R-:W-:Y:S01]  /*7160*/  IMAD.MOV R4, RZ, RZ, -R4 ;  /* 0x000000ffff047224 */ /* 0x000fe200078e0a04 */
[----:B------:R-:W-:Y:S01]  /*7170*/  IABS R154, R10 ;  /* 0x0000000a009a7213 */ /* 0x000fe20000000000 */
[----:B------:R-:W-:Y:S01]  /*7180*/  IMAD.HI.U32 R5, R3, R150, RZ ;  /* 0x0000009603057227 */ /* 0x000fe200078e00ff */
[----:B------:R-:W-:Y:S02]  /*7190*/  IABS R155, R12 ;  /* 0x0000000c009b7213 */ /* 0x000fe40000000000 */
[----:B------:R-:W-:Y:S01]  /*71a0*/  IABS R157, R15 ;  /* 0x0000000f009d7213 */ /* 0x000fe20000000000 */
[----:B------:R-:W-:Y:S01]  /*71b0*/  IMAD R149, R0, R4, R149 ;  /* 0x0000000400957224 */ /* 0x000fe200078e0295 */
[----:B------:R-:W-:Y:S01]  /*71c0*/  IADD3 R4, R6, 0x96, RZ ;  /* 0x0000009606047810 */ /* 0x000fe20007ffe0ff */
[--C-:B------:R-:W-:Y:S01]  /*71d0*/  @!P0 IMAD.IADD R146, R146, 0x1, -R0.reuse ;  /* 0x0000000192928824 */ /* 0x100fe200078e0a00 */
[----:B------:R-:W-:Y:S01]  /*71e0*/  ISETP.GE.AND P0, PT, R14, RZ, PT ;  /* 0x000000ff0e00720c */ /* 0x000fe20003f06270 */
[----:B------:R-:W-:Y:S01]  /*71f0*/  @!P5 IMAD.IADD R20, R20, 0x1, -R0 ;  /* 0x000000011414d824 */ /* 0x000fe200078e0a00 */
[C---:B------:R-:W-:Y:S01]  /*7200*/  ISETP.GT.U32.AND P5, PT, R0.reuse, R149, PT ;  /* 0x000000950000720c */ /* 0x040fe20003fa4070 */
[----:B------:R-:W-:Y:S01]  /*7210*/  IMAD.MOV R5, RZ, RZ, -R5 ;  /* 0x000000ffff057224 */ /* 0x000fe200078e0a05 */
[----:B------:R-:W-:Y:S01]  /*7220*/  IABS R152, R4 ;  /* 0x0000000400987213 */ /* 0x000fe20000000000 */
[----:B------:R-:W-:Y:S01]  /*7230*/  @!P4 IMAD.MOV R146, RZ, RZ, -R146 ;  /* 0x000000ffff92c224 */ /* 0x000fe200078e0a92 */
[C---:B------:R-:W-:Y:S01]  /*7240*/  ISETP.GT.U32.AND P4, PT, R0.reuse, R148, PT ;  /* 0x000000940000720c */ /* 0x040fe20003f84070 */
[----:B------:R-:W-:-:S02]  /*7250*/  IMAD R150, R0, R5, R150 ;  /* 0x0000000500967224 */ /* 0x000fc400078e0296 */
[----:B------:R-:W-:Y:S02]  /*7260*/  @!P6 IMAD.MOV R20, RZ, RZ, -R20 ;  /* 0x000000ffff14e224 */ /* 0x000fe400078e0a14 */
[----:B------:R-:W-:Y:S01]  /*7270*/  @!P1 IMAD.MOV R147, RZ, RZ, -R147 ;  /* 0x000000ffff939224 */ /* 0x000fe200078e0a93 */
[----:B------:R-:W-:Y:S01]  /*7280*/  ISETP.GT.U32.AND P6, PT, R0, R150, PT ;  /* 0x000000960000720c */ /* 0x000fe20003fc4070 */
[----:B------:R-:W-:Y:S01]  /*7290*/  VIADD R14, R6, 0x9b ;  /* 0x0000009b060e7836 */ /* 0x000fe20000000000 */
[----:B------:R-:W-:Y:S01]  /*72a0*/  ISETP.GE.AND P1, PT, R8, RZ, PT ;  /* 0x000000ff0800720c */ /* 0x000fe20003f26270 */
[--C-:B------:R-:W-:Y:S02]  /*72b0*/  @!P5 IMAD.IADD R149, R149, 0x1, -R0.reuse ;  /* 0x000000019595d824 */ /* 0x100fe400078e0a00 */
[----:B------:R-:W-:Y:S01]  /*72c0*/  VIADD R8, R6, 0x97 ;  /* 0x0000009706087836 */ /* 0x000fe20000000000 */
[----:B------:R-:W-:Y:S01]  /*72d0*/  IABS R156, R14 ;  /* 0x0000000e009c7213 */ /* 0x000fe20000000000 */
[----:B------:R-:W-:Y:S01]  /*72e0*/  @!P4 IMAD.IADD R148, R148, 0x1, -R0 ;  /* 0x000000019494c824 */ /* 0x000fe200078e0a00 */
[----:B------:R-:W-:Y:S01]  /*72f0*/  ISETP.GE.AND P4, PT, R4, RZ, PT ;  /* 0x000000ff0400720c */ /* 0x000fe20003f86270 */
[----:B------:R-:W-:Y:S01]  /*7300*/  IMAD.HI.U32 R4, R3, R151, RZ ;  /* 0x0000009703047227 */ /* 0x000fe200078e00ff */
[----:B------:R-:W-:-:S02]  /*7310*/  ISETP.GT.U32.AND P5, PT, R0, R149, PT ;  /* 0x000000950000720c */ /* 0x000fc40003fa4070 */
[----:B------:R-:W-:Y:S01]  /*7320*/  IABS R153, R8 ;  /* 0x0000000800997213 */ /* 0x000fe20000000000 */
[----:B------:R-:W-:Y:S01]  /*7330*/  IMAD.MOV R5, RZ, RZ, -R4 ;  /* 0x000000ffff057224 */ /* 0x000fe200078e0a04 */
[----:B------:R-:W-:Y:S01]  /*7340*/  @!P0 IADD3 R148, -R148, RZ, RZ ;  /* 0x000000ff94948210 */ /* 0x000fe20007ffe1ff */
[----:B------:R-:W-:Y:S01]  /*7350*/  @!P6 IMAD.IADD R150, R150, 0x1, -R0 ;  /* 0x000000019696e824 */ /* 0x000fe200078e0a00 */
[----:B------:R-:W-:Y:S01]  /*7360*/  ISETP.GE.AND P0, PT, R8, RZ, PT ;  /* 0x000000ff0800720c */ /* 0x000fe20003f06270 */
[----:B------:R-:W-:-:S03]  /*7370*/  IMAD.HI.U32 R4, R3, R152, RZ ;  /* 0x0000009803047227 */ /* 0x000fc600078e00ff */
[C---:B------:R-:W-:Y:S01]  /*7380*/  ISETP.GT.U32.AND P6, PT, R0.reuse, R150, PT ;  /* 0x000000960000720c */ /* 0x040fe20003fc4070 */
[C---:B------:R-:W-:Y:S02]  /*7390*/  IMAD R151, R0.reuse, R5, R151 ;  /* 0x0000000500977224 */ /* 0x040fe400078e0297 */
[----:B------:R-:W-:Y:S01]  /*73a0*/  IMAD.MOV R5, RZ, RZ, -R4 ;  /* 0x000000ffff057224 */ /* 0x000fe200078e0a04 */
[----:B------:R-:W-:Y:S01]  /*73b0*/  @!P5 IADD3 R149, R149, -R0, RZ ;  /* 0x800000009595d210 */ /* 0x000fe20007ffe0ff */
[----:B------:R-:W-:Y:S01]  /*73c0*/  IMAD.HI.U32 R4, R3, R153, RZ ;  /* 0x0000009903047227 */ /* 0x000fe200078e00ff */
[----:B------:R-:W-:-:S03]  /*73d0*/  ISETP.GT.U32.AND P5, PT, R0, R151, PT ;  /* 0x000000970000720c */ /* 0x000fc60003fa4070 */
[----:B------:R-:W-:Y:S02]  /*73e0*/  IMAD R152, R0, R5, R152 ;  /* 0x0000000500987224 */ /* 0x000fe400078e0298 */
[----:B------:R-:W-:Y:S02]  /*73f0*/  IMAD.HI.U32 R5, R3, R154, RZ ;  /* 0x0000009a03057227 */ /* 0x000fe400078e00ff */
[----:B------:R-:W-:Y:S02]  /*7400*/  @!P6 IADD3 R150, R150, -R0, RZ ;  /* 0x800000009696e210 */ /* 0x000fe40007ffe0ff */
[----:B------:R-:W-:Y:S02]  /*7410*/  IMAD.MOV R4, RZ, RZ, -R4 ;  /* 0x000000ffff047224 */ /* 0x000fe400078e0a04 */
[----:B------:R-:W-:Y:S02]  /*7420*/  IMAD.MOV R5, RZ, RZ, -R5 ;  /* 0x000000ffff057224 */ /* 0x000fe400078e0a05 */
[C---:B------:R-:W-:Y:S01]  /*7430*/  IMAD R153, R0.reuse, R4, R153 ;  /* 0x0000000400997224 */ /* 0x040fe200078e0299 */
[----:B------:R-:W-:Y:S01]  /*7440*/  @!P5 IADD3 R151, R151, -R0, RZ ;  /* 0x800000009797d210 */ /* 0x000fe20007ffe0ff */
[----:B------:R-:W-:-:S02]  /*7450*/  IMAD R154, R0, R5, R154 ;  /* 0x00000005009a7224 */ /* 0x000fc400078e029a */
[----:B------:R-:W-:Y:S01]  /*7460*/  VIADD R8, R6, 0x99 ;  /* 0x0000009906087836 */ /* 0x000fe20000000000 */
[C---:B------:R-:W-:Y:S01]  /*7470*/  ISETP.GT.U32.AND P6, PT, R0.reuse, R153, PT ;  /* 0x000000990000720c */ /* 0x040fe20003fc4070 */
[----:B------:R-:W-:Y:S01]  /*7480*/  @!P2 IMAD.MOV R149, RZ, RZ, -R149 ;  /* 0x000000ffff95a224 */ /* 0x000fe200078e0a95 */
[C---:B------:R-:W-:Y:S01]  /*7490*/  ISETP.GT.U32.AND P5, PT, R0.reuse, R154, PT ;  /* 0x0000009a0000720c */ /* 0x040fe20003fa4070 */
[C---:B------:R-:W-:Y:S01]  /*74a0*/  IMAD.HI.U32 R5, R3.reuse, R157, RZ ;  /* 0x0000009d03057227 */ /* 0x040fe200078e00ff */
[----:B------:R-:W-:Y:S02]  /*74b0*/  IABS R19, R8 ;  /* 0x0000000800137213 */ /* 0x000fe40000000000 */
[----:B------:R-:W-:Y:S01]  /*74c0*/  ISETP.GT.U32.AND P2, PT, R0, R152, PT ;  /* 0x000000980000720c */ /* 0x000fe20003f44070 */
[----:B------:R-:W-:Y:S02]  /*74d0*/  @!P3 IMAD.MOV R150, RZ, RZ, -R150 ;  /* 0x000000ffff96b224 */ /* 0x000fe400078e0a96 */
[----:B------:R-:W-:-:S04]  /*74e0*/  IMAD.HI.U32 R4, R3, R19, RZ ;  /* 0x0000001303047227 */ /* 0x000fc800078e00ff */
[----:B------:R-:W-:Y:S02]  /*74f0*/  @!P6 IMAD.IADD R153, R153, 0x1, -R0 ;  /* 0x000000019999e824 */ /* 0x000fe400078e0a00 */
[----:B------:R-:W-:Y:S01]  /*7500*/  IMAD.MOV R4, RZ, RZ, -R4 ;  /* 0x000000ffff047224 */ /* 0x000fe200078e0a04 */
[----:B------:R-:W-:Y:S01]  /*7510*/  @!P5 IADD3 R154, R154, -R0, RZ ;  /* 0x800000009a9ad210 */ /* 0x000fe20007ffe0ff */
[----:B------:R-:W-:Y:S01]  /*7520*/  IMAD.MOV R5, RZ, RZ, -R5 ;  /* 0x000000ffff057224 */ /* 0x000fe200078e0a05 */
[C---:B------:R-:W-:Y:S01]  /*7530*/  ISETP.GT.U32.AND P5, PT, R0.reuse, R153, PT ;  /* 0x000000990000720c */ /* 0x040fe20003fa4070 */
[C---:B------:R-:W-:Y:S01]  /*7540*/  IMAD R19, R0.reuse, R4, R19 ;  /* 0x0000000400137224 */ /* 0x040fe200078e0213 */
[----:B------:R-:W-:Y:S01]  /*7550*/  ISETP.GT.U32.AND P3, PT, R0, R154, PT ;  /* 0x0000009a0000720c */ /* 0x000fe20003f64070 */
[----:B------:R-:W-:-:S04]  /*7560*/  IMAD.HI.U32 R4, R3, R155, RZ ;  /* 0x0000009b03047227 */ /* 0x000fc800078e00ff */
[----:B------:R-:W-:Y:S01]  /*7570*/  @!P2 IMAD.IADD R152, R152, 0x1, -R0 ;  /* 0x000000019898a824 */ /* 0x000fe200078e0a00 */
[C---:B------:R-:W-:Y:S01]  /*7580*/  ISETP.GT.U32.AND P2, PT, R0.reuse, R151, PT ;  /* 0x000000970000720c */ /* 0x040fe20003f44070 */
[----:B------:R-:W-:Y:S02]  /*7590*/  IMAD.MOV R4, RZ, RZ, -R4 ;  /* 0x000000ffff047224 */ /* 0x000fe400078e0a04 */
[C---:B------:R-:W-:Y:S01]  /*75a0*/  IMAD R157, R0.reuse, R5, R157 ;  /* 0x00000005009d7224 */ /* 0x040fe200078e029d */
[C---:B------:R-:W-:Y:S01]  /*75b0*/  ISETP.GT.U32.AND P6, PT, R0.reuse, R152, PT ;  /* 0x000000980000720c */ /* 0x040fe20003fc4070 */
[C---:B------:R-:W-:Y:S02]  /*75c0*/  IMAD R155, R0.reuse, R4, R155 ;  /* 0x00000004009b7224 */ /* 0x040fe400078e029b */
[----:B------:R-:W-:Y:S02]  /*75d0*/  @!P5 IMAD.IADD R153, R153, 0x1, -R0 ;  /* 0x000000019999d824 */ /* 0x000fe400078e0a00 */
[----:B------:R-:W-:Y:S01]  /*75e0*/  IMAD.HI.U32 R4, R3, R156, RZ ;  /* 0x0000009c03047227 */ /* 0x000fe200078e00ff */
[----:B------:R-:W-:-:S02]  /*75f0*/  ISETP.GT.U32.AND P5, PT, R0, R155, PT ;  /* 0x0000009b0000720c */ /* 0x000fc40003fa4070 */
[----:B------:R-:W-:Y:S01]  /*7600*/  @!P0 IADD3 R153, -R153, RZ, RZ ;  /* 0x000000ff99998210 */ /* 0x000fe20007ffe1ff */
[--C-:B------:R-:W-:Y:S01]  /*7610*/  @!P2 IMAD.IADD R151, R151, 0x1, -R0.reuse ;  /* 0x000000019797a824 */ /* 0x100fe200078e0a00 */
[----:B------:R-:W-:Y:S01]  /*7620*/  IADD3 R11, -R4, RZ, RZ ;  /* 0x000000ff040b7210 */ /* 0x000fe20007ffe1ff */
[----:B------:R-:W-:Y:S01]  /*7630*/  @!P3 IMAD.IADD R154, R154, 0x1, -R0 ;  /* 0x000000019a9ab824 */ /* 0x000fe200078e0a00 */
[----:B------:R-:W-:Y:S01]  /*7640*/  ISETP.GT.U32.AND P2, PT, R0, R19, PT ;  /* 0x000000130000720c */ /* 0x000fe20003f44070 */
[----:B------:R-:W-:Y:S01]  /*7650*/  @!P1 IMAD.MOV R151, RZ, RZ, -R151 ;  /* 0x000000ffff979224 */ /* 0x000fe200078e0a97 */
[-C--:B------:R-:W-:Y:S01]  /*7660*/  @!P6 IADD3 R152, R152, -R0.reuse, RZ ;  /* 0x800000009898e210 */ /* 0x080fe20007ffe0ff */
[----:B------:R-:W-:Y:S01]  /*7670*/  IMAD R156, R0, R11, R156 ;  /* 0x0000000b009c7224 */ /* 0x000fe200078e029c */
[----:B------:R-:W-:Y:S01]  /*7680*/  ISETP.GE.AND P6, PT, R10, RZ, PT ;  /* 0x000000ff0a00720c */ /* 0x000fe20003fc6270 */
[----:B------:R-:W-:Y:S01]  /*7690*/  VIADD R10, R6, 0x9d ;  /* 0x0000009d060a7836 */ /* 0x000fe20000000000 */
[----:B------:R-:W-:Y:S01]  /*76a0*/  ISETP.GE.AND P3, PT, R8, RZ, PT ;  /* 0x000000ff0800720c */ /* 0x000fe20003f66270 */
[----:B------:R-:W-:Y:S01]  /*76b0*/  @!P4 IMAD.MOV R152, RZ, RZ, -R152 ;  /* 0x000000ffff98c224 */ /* 0x000fe200078e0a98 */
[----:B------:R-:W-:Y:S01]  /*76c0*/  @!P5 IADD3 R155, R155, -R0, RZ ;  /* 0x800000009b9bd210 */ /* 0x000fe20007ffe0ff */
[C---:B------:R-:W-:Y:S01]  /*76d0*/  VIADD R8, R6.reuse, 0x9e ;  /* 0x0000009e06087836 */ /* 0x040fe20000000000 */
[----:B------:R-:W-:Y:S01]  /*76e0*/  IABS R158, R10 ;  /* 0x0000000a009e7213 */ /* 0x000fe20000000000 */
[----:B------:R-:W-:Y:S01]  /*76f0*/  VIADD R11, R6, 0x9f ;  /* 0x0000009f060b7836 */ /* 0x000fe20000000000 */
[----:B------:R-:W-:Y:S01]  /*7700*/  ISETP.GT.U32.AND P4, PT, R0, R155, PT ;  /* 0x0000009b0000720c */ /* 0x000fe20003f84070 */
[----:B------:R-:W-:Y:S01]  /*7710*/  @!P2 IMAD.IADD R19, R19, 0x1, -R0 ;  /* 0x000000011313a824 */ /* 0x000fe200078e0a00 */
[----:B------:R-:W-:Y:S01]  /*7720*/  IABS R159, R8 ;  /* 0x00000008009f7213 */ /* 0x000fe20000000000 */
[----:B------:R-:W-:Y:S01]  /*7730*/  IMAD.HI.U32 R4, R3, R158, RZ ;  /* 0x0000009e03047227 */ /* 0x000fe200078e00ff */
[----:B------:R-:W-:-:S02]  /*7740*/  IABS R160, R11 ;  /* 0x0000000b00a07213 */ /* 0x000fc40000000000 */
[C---:B------:R-:W-:Y:S01]  /*7750*/  ISETP.GT.U32.AND P1, PT, R0.reuse, R19, PT ;  /* 0x000000130000720c */ /* 0x040fe20003f24070 */
[----:B------:R-:W-:Y:S01]  /*7760*/  IMAD.MOV R5, RZ, RZ, -R4 ;  /* 0x000000ffff057224 */ /* 0x000fe200078e0a04 */
[C---:B------:R-:W-:Y:S01]  /*7770*/  ISETP.GT.U32.AND P5, PT, R0.reuse, R156, PT ;  /* 0x0000009c0000720c */ /* 0x040fe20003fa4070 */
[----:B------:R-:W-:Y:S01]  /*7780*/  @!P6 IMAD.MOV R154, RZ, RZ, -R154 ;  /* 0x000000ffff9ae224 */ /* 0x000fe200078e0a9a */
[C---:B------:R-:W-:Y:S01]  /*7790*/  ISETP.GT.U32.AND P6, PT, R0.reuse, R157, PT ;  /* 0x0000009d0000720c */ /* 0x040fe20003fc4070 */
[----:B------:R-:W-:Y:S01]  /*77a0*/  IMAD R158, R0, R5, R158 ;  /* 0x00000005009e7224 */ /* 0x000fe200078e029e */
[----:B------:R-:W-:Y:S01]  /*77b0*/  ISETP.GE.AND P2, PT, R12, RZ, PT ;  /* 0x000000ff0c00720c */ /* 0x000fe20003f46270 */
[----:B------:R-:W-:Y:S01]  /*77c0*/  IMAD.HI.U32 R4, R3, R159, RZ ;  /* 0x0000009f03047227 */ /* 0x000fe200078e00ff */
[----:B------:R-:W-:Y:S02]  /*77d0*/  @!P4 IADD3 R155, R155, -R0, RZ ;  /* 0x800000009b9bc210 */ /* 0x000fe40007ffe0ff */
[----:B------:R-:W-:Y:S01]  /*77e0*/  ISETP.GT.U32.AND P4, PT, R0, R158, PT ;  /* 0x0000009e0000720c */ /* 0x000fe20003f84070 */
[----:B------:R-:W-:Y:S01]  /*77f0*/  IMAD.MOV R5, RZ, RZ, -R4 ;  /* 0x000000ffff057224 */ /* 0x000fe200078e0a04 */
[----:B------:R-:W-:Y:S01]  /*7800*/  ISETP.GE.AND P0, PT, R14, RZ, PT ;  /* 0x000000ff0e00720c */ /* 0x000fe20003f06270 */
[----:B------:R-:W-:-:S04]  /*7810*/  IMAD.HI.U32 R4, R3, R160, RZ ;  /* 0x000000a003047227 */ /* 0x000fc800078e00ff */
[--C-:B------:R-:W-:Y:S01]  /*7820*/  @!P1 IMAD.IADD R19, R19, 0x1, -R0.reuse ;  /* 0x0000000113139824 */ /* 0x100fe200078e0a00 */
[----:B------:R-:W-:Y:S01]  /*7830*/  ISETP.GE.AND P1, PT, R15, RZ, PT ;  /* 0x000000ff0f00720c */ /* 0x000fe20003f26270 */
[--C-:B------:R-:W-:Y:S01]  /*7840*/  @!P6 IMAD.IADD R157, R157, 0x1, -R0.reuse ;  /* 0x000000019d9de824 */ /* 0x100fe200078e0a00 */
[----:B------:R-:W-:Y:S01]  /*7850*/  IABS R15, R187 ;  /* 0x000000bb000f7213 */ /* 0x000fe20000000000 */
[----:B------:R-:W-:Y:S01]  /*7860*/  IMAD R159, R0, R5, R159 ;  /* 0x00000005009f7224 */ /* 0x000fe200078e029f */
[----:B------:R-:W-:Y:S01]  /*7870*/  IADD3 R5, -R4, RZ, RZ ;  /* 0x000000ff04057210 */ /* 0x000fe20007ffe1ff */
[--C-:B------:R-:W-:Y:S01]  /*7880*/  @!P4 IMAD.IADD R158, R158, 0x1, -R0.reuse ;  /* 0x000000019e9ec824 */ /* 0x100fe200078e0a00 */
[----:B------:R-:W-:Y:S01]  /*7890*/  @!P3 IADD3 R19, -R19, RZ, RZ ;  /* 0x000000ff1313b210 */ /* 0x000fe20007ffe1ff */
[----:B------:R-:W-:Y:S01]  /*78a0*/  @!P5 IMAD.IADD R156, R156, 0x1, -R0 ;  /* 0x000000019c9cd824 */ /* 0x000fe200078e0a00 */
[C---:B------:R-:W-:Y:S01]  /*78b0*/  ISETP.GT.U32.AND P3, PT, R0.reuse, R157, PT ;  /* 0x0000009d0000720c */ /* 0x040fe20003f64070 */
[C---:B------:R-:W-:Y:S01]  /*78c0*/  IMAD R160, R0.reuse, R5, R160 ;  /* 0x0000000500a07224 */ /* 0x040fe200078e02a0 */
[----:B------:R-:W-:Y:S01]  /*78d0*/  ISETP.GT.U32.AND P4, PT, R0, R158, PT ;  /* 0x0000009e0000720c */ /* 0x000fe20003f84070 */
[----:B------:R-:W-:Y:S01]  /*78e0*/  VIADD R12, R6, 0xa1 ;  /* 0x000000a1060c7836 */ /* 0x000fe20000000000 */
[----:B------:R-:W-:Y:S01]  /*78f0*/  ISETP.GE.AND P5, PT, R10, RZ, PT ;  /* 0x000000ff0a00720c */ /* 0x000fe20003fa6270 */
[----:B------:R-:W-:Y:S01]  /*7900*/  VIADD R10, R6, 0xa0 ;  /* 0x000000a0060a7836 */ /* 0x000fe20000000000 */
[----:B------:R-:W-:Y:S01]  /*7910*/  ISETP.GT.U32.AND P6, PT, R0, R156, PT ;  /* 0x0000009c0000720c */ /* 0x000fe20003fc4070 */
[----:B------:R-:W-:Y:S01]  /*7920*/  @!P2 IMAD.MOV R155, RZ, RZ, -R155 ;  /* 0x000000ffff9ba224 */ /* 0x000fe200078e0a9b */
[----:B------:R-:W-:Y:S01]  /*7930*/  IABS R18, R12 ;  /* 0x0000000c00127213 */ /* 0x000fe20000000000 */
[C---:B------:R-:W-:Y:S01]  /*7940*/  VIADD R14, R6.reuse, 0xb7 ;  /* 0x000000b7060e7836 */ /* 0x040fe20000000000 */
[----:B------:R-:W-:Y:S01]  /*7950*/  IABS R161, R10 ;  /* 0x0000000a00a17213 */ /* 0x000fe20000000000 */
[----:B------:R-:W-:-:S02]  /*7960*/  VIADD R210, R6, 0xd6 ;  /* 0x000000d606d27836 */ /* 0x000fc40000000000 */
[----:B------:R-:W-:Y:S01]  /*7970*/  @!P3 IMAD.IADD R157, R157, 0x1, -R0 ;  /* 0x000000019d9db824 */ /* 0x000fe200078e0a00 */
[----:B------:R-:W-:Y:S01]  /*7980*/  ISETP.GE.AND P3, PT, R8, RZ, PT ;  /* 0x000000ff0800720c */ /* 0x000fe20003f66270 */
[----:B------:R-:W-:Y:S01]  /*7990*/  VIADD R8, R6, 0xa2 ;  /* 0x000000a206087836 */ /* 0x000fe20000000000 */
[----:B------:R-:W-:Y:S01]  /*79a0*/  @!P4 IADD3 R158, R158, -R0, RZ ;  /* 0x800000009e9ec210 */ /* 0x000fe20007ffe0ff */
[C---:B------:R-:W-:Y:S01]  /*79b0*/  IMAD.HI.U32 R4, R3.reuse, R161, RZ ;  /* 0x000000a103047227 */ /* 0x040fe200078e00ff */
[----:B------:R-:W-:Y:S02]  /*79c0*/  ISETP.GT.U32.AND P4, PT, R0, R160, PT ;  /* 0x000000a00000720c */ /* 0x000fe40003f84070 */
[----:B------:R-:W-:Y:S01]  /*79d0*/  IABS R162, R8 ;  /* 0x0000000800a27213 */ /* 0x000fe20000000000 */
[----:B------:R-:W-:Y:S01]  /*79e0*/  IMAD.HI.U32 R5, R3, R18, RZ ;  /* 0x0000001203057227 */ /* 0x000fe200078e00ff */
[----:B------:R-:W-:Y:S02]  /*79f0*/  IABS R181, R14 ;  /* 0x0000000e00b57213 */ /* 0x000fe40000000000 */
[----:B------:R-:W-:Y:S01]  /*7a00*/  IABS R208, R210 ;  /* 0x000000d200d07213 */ /* 0x000fe20000000000 */
[----:B------:R-:W-:-:S02]  /*7a10*/  IMAD.MOV R4, RZ, RZ, -R4 ;  /* 0x000000ffff047224 */ /* 0x000fc400078e0a04 */
[--C-:B------:R-:W-:Y:S01]  /*7a20*/  @!P6 IMAD.IADD R156, R156, 0x1, -R0.reuse ;  /* 0x000000019c9ce824 */ /* 0x100fe200078e0a00 */
[----:B------:R-:W-:Y:S01]  /*7a30*/  ISETP.GT.U32.AND P6, PT, R0, R159, PT ;  /* 0x0000009f0000720c */ /* 0x000fe20003fc4070 */
[----:B------:R-:W-:Y:S02]  /*7a40*/  IMAD.MOV R5, RZ, RZ, -R5 ;  /* 0x000000ffff057224 */ /* 0x000fe400078e0a05 */
[----:B------:R-:W-:Y:S01]  /*7a50*/  @!P4 IMAD.IADD R160, R160, 0x1, -R0 ;  /* 0x00000001a0a0c824 */ /* 0x000fe200078e0a00 */
[----:B------:R-:W-:Y:S01]  /*7a60*/  @!P0 IADD3 R156, -R156, RZ, RZ ;  /* 0x000000ff9c9c8210 */ /* 0x000fe20007ffe1ff */
[C---:B------:R-:W-:Y:S02]  /*7a70*/  IMAD R161, R0.reuse, R4, R161 ;  /* 0x0000000400a17224 */ /* 0x040fe400078e02a1 */
[----:B------:R-:W-:Y:S01]  /*7a80*/  IMAD.HI.U32 R4, R3, R162, RZ ;  /* 0x000000a203047227 */ /* 0x000fe200078e00ff */
[C---:B------:R-:W-:Y:S02]  /*7a90*/  ISETP.GT.U32.AND P2, PT, R0.reuse, R160, PT ;  /* 0x000000a00000720c */ /* 0x040fe40003f44070 */
[C---:B------:R-:W-:Y:S01]  /*7aa0*/  ISETP.GT.U32.AND P0, PT, R0.reuse, R161, PT ;  /* 0x000000a10000720c */ /* 0x040fe20003f04070 */
[----:B------:R-:W-:-:S02]  /*7ab0*/  IMAD R18, R0, R5, R18 ;  /* 0x0000000500127224 */ /* 0x000fc400078e0212 */
[----:B------:R-:W-:Y:S02]  /*7ac0*/  IMAD.MOV R5, RZ, RZ, -R4 ;  /* 0x000000ffff057224 */ /* 0x000fe400078e0a04 */
[----:B------:R-:W-:Y:S01]  /*7ad0*/  @!P5 IMAD.MOV R158, RZ, RZ, -R158 ;  /* 0x000000ffff9ed224 */ /* 0x000fe200078e0a9e */
[C---:B------:R-:W-:Y:S01]  /*7ae0*/  ISETP.GT.U32.AND P5, PT, R0.reuse, R18, PT ;  /* 0x000000120000720c */ /* 0x040fe20003fa4070 */
[----:B------:R-:W-:Y:S02]  /*7af0*/  IMAD R162, R0, R5, R162 ;  /* 0x0000000500a27224 */ /* 0x000fe400078e02a2 */
[--C-:B------:R-:W-:Y:S01]  /*7b00*/  @!P6 IMAD.IADD R159, R159, 0x1, -R0.reuse ;  /* 0x000000019f9fe824 */ /* 0x100fe200078e0a00 */
[----:B------:R-:W-:Y:S01]  /*7b10*/  ISETP.GE.AND P6, PT, R11, RZ, PT ;  /* 0x000000ff0b00720c */ /* 0x000fe20003fc6270 */
[--C-:B------:R-:W-:Y:S01]  /*7b20*/  @!P2 IMAD.IADD R160, R160, 0x1, -R0.reuse ;  /* 0x00000001a0a0a824 */ /* 0x100fe200078e0a00 */
[----:B------:R-:W-:Y:S01]  /*7b30*/  IADD3 R11, R6, 0xa3, RZ ;  /* 0x000000a3060b7810 */ /* 0x000fe20007ffe0ff */
[--C-:B------:R-:W-:Y:S01]  /*7b40*/  @!P0 IMAD.IADD R161, R161, 0x1, -R0.reuse ;  /* 0x00000001a1a18824 */ /* 0x100fe200078e0a00 */
[----:B------:R-:W-:Y:S01]  /*7b50*/  ISETP.GT.U32.AND P2, PT, R0, R162, PT ;  /* 0x000000a20000720c */ /* 0x000fe20003f44070 */
[----:B------:R-:W-:Y:S01]  /*7b60*/  @!P1 IMAD.MOV R157, RZ, RZ, -R157 ;  /* 0x000000ffff9d9224 */ /* 0x000fe200078e0a9d */
[----:B------:R-:W-:Y:S01]  /*7b70*/  IABS R163, R11 ;  /* 0x0000000b00a37213 */ /* 0x000fe20000000000 */
[----:B------:R-:W-:Y:S01]  /*7b80*/  VIADD R214, R6, 0xda ;  /* 0x000000da06d67836 */ /* 0x000fe20000000000 */
[----:B------:R-:W-:Y:S01]  /*7b90*/  ISETP.GT.U32.AND P4, PT, R0, R159, PT ;  /* 0x0000009f0000720c */ /* 0x000fe20003f84070 */
[----:B------:R-:W-:Y:S01]  /*7ba0*/  @!P5 IMAD.IADD R18, R18, 0x1, -R0 ;  /* 0x000000011212d824 */ /* 0x000fe200078e0a00 */
[----:B------:R-:W-:Y:S01]  /*7bb0*/  ISETP.GT.U32.AND P5, PT, R0, R161, PT ;  /* 0x000000a10000720c */ /* 0x000fe20003fa4070 */
[----:B------:R-:W-:Y:S01]  /*7bc0*/  IMAD.HI.U32 R4, R3, R163, RZ ;  /* 0x000000a303047227 */ /* 0x000fe200078e00ff */
[----:B------:R-:W-:-:S02]  /*7bd0*/  ISETP.GE.AND P1, PT, R10, RZ, PT ;  /* 0x000000ff0a00720c */ /* 0x000fc40003f26270 */
[C---:B------:R-:W-:Y:S01]  /*7be0*/  IADD3 R10, R6.reuse, 0xa4, RZ ;  /* 0x000000a4060a7810 */ /* 0x040fe20007ffe0ff */
[----:B------:R-:W-:Y:S01]  /*7bf0*/  VIADD R216, R6, 0xdd ;  /* 0x000000dd06d87836 */ /* 0x000fe20000000000 */
[----:B------:R-:W-:Y:S01]  /*7c00*/  IADD3 R4, -R4, RZ, RZ ;  /* 0x000000ff04047210 */ /* 0x000fe20007ffe1ff */
[----:B------:R-:W-:Y:S01]  /*7c10*/  @!P2 IMAD.IADD R162, R162, 0x1, -R0 ;  /* 0x00000001a2a2a824 */ /* 0x000fe200078e0a00 */
[----:B------:R-:W-:Y:S01]  /*7c20*/  IABS R164, R10 ;  /* 0x0000000a00a47213 */ /* 0x000fe20000000000 */
[----:B------:R-:W-:Y:S01]  /*7c30*/  VIADD R222, R6, 0xe0 ;  /* 0x000000e006de7836 */ /* 0x000fe20000000000 */
[----:B------:R-:W-:Y:S01]  /*7c40*/  ISETP.GE.AND P0, PT, R8, RZ, PT ;  /* 0x000000ff0800720c */ /* 0x000fe20003f06270 */
[C---:B------:R-:W-:Y:S01]  /*7c50*/  IMAD R163, R0.reuse, R4, R163 ;  /* 0x0000000400a37224 */ /* 0x040fe200078e02a3 */
[----:B------:R-:W-:Y:S01]  /*7c60*/  ISETP.GT.U32.AND P2, PT, R0, R162, PT ;  /* 0x000000a20000720c */ /* 0x000fe20003f44070 */
[----:B------:R-:W-:Y:S01]  /*7c70*/  IMAD.HI.U32 R4, R3, R164, RZ ;  /* 0x000000a403047227 */ /* 0x000fe200078e00ff */
[----:B------:R-:W-:-:S02]  /*7c80*/  @!P6 IADD3 R160, -R160, RZ, RZ ;  /* 0x000000ffa0a0e210 */ /* 0x000fc40007ffe1ff */
[----:B------:R-:W-:Y:S01]  /*7c90*/  ISETP.GE.AND P6, PT, R11, RZ, PT ;  /* 0x000000ff0b00720c */ /* 0x000fe20003fc6270 */
[--C-:B------:R-:W-:Y:S01]  /*7ca0*/  @!P5 IMAD.IADD R161, R161, 0x1, -R0.reuse ;  /* 0x00000001a1a1d824 */ /* 0x100fe200078e0a00 */
[----:B------:R-:W-:Y:S01]  /*7cb0*/  ISETP.GT.U32.AND P5, PT, R0, R163, PT ;  /* 0x000000a30000720c */ /* 0x000fe20003fa4070 */
[----:B------:R-:W-:Y:S01]  /*7cc0*/  @!P4 IMAD.IADD R159, R159, 0x1, -R0 ;  /* 0x000000019f9fc824 */ /* 0x000fe200078e0a00 */
[----:B------:R-:W-:Y:S01]  /*7cd0*/  ISETP.GE.AND P4, PT, R12, RZ, PT ;  /* 0x000000ff0c00720c */ /* 0x000fe20003f86270 */
[----:B------:R-:W-:Y:S01]  /*7ce0*/  VIADD R8, R6, 0xa5 ;  /* 0x000000a506087836 */ /* 0x000fe20000000000 */
[----:B------:R-:W-:Y:S01]  /*7cf0*/  IABS R211, R214 ;  /* 0x000000d600d37213 */ /* 0x000fe20000000000 */
[----:B------:R-:W-:Y:S01]  /*7d00*/  IMAD.MOV R5, RZ, RZ, -R4 ;  /* 0x000000ffff057224 */ /* 0x000fe200078e0a04 */
[----:B------:R-:W-:Y:S01]  /*7d10*/  IABS R217, R222 ;  /* 0x000000de00d97213 */ /* 0x000fe20000000000 */
[----:B------:R-:W-:Y:S01]  /*7d20*/  @!P3 IMAD.MOV R159, RZ, RZ, -R159 ;  /* 0x000000ffff9fb224 */ /* 0x000fe200078e0a9f */
[C---:B------:R-:W-:Y:S01]  /*7d30*/  ISETP.GT.U32.AND P3, PT, R0.reuse, R18, PT ;  /* 0x000000120000720c */ /* 0x040fe20003f64070 */
[----:B------:R-:W-:Y:S01]  /*7d40*/  IMAD R164, R0, R5, R164 ;  /* 0x0000000500a47224 */ /* 0x000fe200078e02a4 */
[----:B------:R-:W-:Y:S01]  /*7d50*/  IABS R165, R8 ;  /* 0x0000000800a57213 */ /* 0x000fe20000000000 */
[----:B------:R-:W-:-:S02]  /*7d60*/  @!P2 IMAD.IADD R162, R162, 0x1, -R0 ;  /* 0x00000001a2a2a824 */ /* 0x000fc400078e0a00 */
[----:B------:R-:W-:Y:S01]  /*7d70*/  VIADD R12, R6, 0xa7 ;  /* 0x000000a7060c7836 */ /* 0x000fe20000000000 */
[----:B------:R-:W-:Y:S01]  /*7d80*/  ISETP.GT.U32.AND P2, PT, R0, R164, PT ;  /* 0x000000a40000720c */ /* 0x000fe20003f44070 */
[----:B------:R-:W-:Y:S01]  /*7d90*/  IMAD.HI.U32 R4, R3, R165, RZ ;  /* 0x000000a503047227 */ /* 0x000fe200078e00ff */
[----:B------:R-:W-:Y:S02]  /*7da0*/  @!P5 IADD3 R163, R163, -R0, RZ ;  /* 0x80000000a3a3d210 */ /* 0x000fe40007ffe0ff */
[----:B------:R-:W-:Y:S01]  /*7db0*/  IABS R167, R12 ;  /* 0x0000000c00a77213 */ /* 0x000fe20000000000 */
[----:B------:R-:W-:Y:S01]  /*7dc0*/  IMAD.MOV R4, RZ, RZ, -R4 ;  /* 0x000000ffff047224 */ /* 0x000fe200078e0a04 */
[----:B------:R-:W-:Y:S01]  /*7dd0*/  @!P0 IADD3 R162, -R162, RZ, RZ ;  /* 0x000000ffa2a28210 */ /* 0x000fe20007ffe1ff */
[----:B------:R-:W-:Y:S01]  /*7de0*/  @!P1 IMAD.MOV R161, RZ, RZ, -R161 ;  /* 0x000000ffffa19224 */ /* 0x000fe200078e0aa1 */
[----:B------:R-:W-:Y:S01]  /*7df0*/  ISETP.GT.U32.AND P1, PT, R0, R163, PT ;  /* 0x000000a30000720c */ /* 0x000fe20003f24070 */
[----:B------:R-:W-:Y:S01]  /*7e00*/  @!P3 IMAD.IADD R18, R18, 0x1, -R0 ;  /* 0x000000011212b824 */ /* 0x000fe200078e0a00 */
[----:B------:R-:W-:Y:S01]  /*7e10*/  ISETP.GE.AND P3, PT, R10, RZ, PT ;  /* 0x000000ff0a00720c */ /* 0x000fe20003f66270 */
[----:B------:R-:W-:Y:S01]  /*7e20*/  IMAD R165, R0, R4, R165 ;  /* 0x0000000400a57224 */ /* 0x000fe200078e02a5 */
[----:B------:R-:W-:Y:S01]  /*7e30*/  IADD3 R10, R6, 0xa6, RZ ;  /* 0x000000a6060a7810 */ /* 0x000fe20007ffe0ff */
[----:B------:R-:W-:Y:S01]  /*7e40*/  IMAD.HI.U32 R5, R3, R167, RZ ;  /* 0x000000a703057227 */ /* 0x000fe200078e00ff */
[----:B------:R-:W-:-:S02]  /*7e50*/  ISETP.GE.AND P5, PT, R8, RZ, PT ;  /* 0x000000ff0800720c */ /* 0x000fc40003fa6270 */
[----:B------:R-:W-:Y:S01]  /*7e60*/  IABS R166, R10 ;  /* 0x0000000a00a67213 */ /* 0x000fe20000000000 */
[----:B------:R-:W-:Y:S01]  /*7e70*/  @!P2 IMAD.IADD R164, R164, 0x1, -R0 ;  /* 0x00000001a4a4a824 */ /* 0x000fe200078e0a00 */
[----:B------:R-:W-:Y:S01]  /*7e80*/  ISETP.GE.AND P0, PT, R10, RZ, PT ;  /* 0x000000ff0a00720c */ /* 0x000fe20003f06270 */
[----:B------:R-:W-:Y:S01]  /*7e90*/  @!P4 IMAD.MOV R18, RZ, RZ, -R18 ;  /* 0x000000ffff12c224 */ /* 0x000fe200078e0a12 */
[C---:B------:R-:W-:Y:S01]  /*7ea0*/  ISETP.GT.U32.AND P4, PT, R0.reuse, R165, PT ;  /* 0x000000a50000720c */ /* 0x040fe20003f84070 */
[----:B------:R-:W-:Y:S01]  /*7eb0*/  IMAD.MOV R5, RZ, RZ, -R5 ;  /* 0x000000ffff057224 */ /* 0x000fe200078e0a05 */
[----:B------:R-:W-:Y:S01]  /*7ec0*/  ISETP.GT.U32.AND P2, PT, R0, R164, PT ;  /* 0x000000a40000720c */ /* 0x000fe20003f44070 */
[----:B------:R-:W-:Y:S01]  /*7ed0*/  IMAD.HI.U32 R4, R3, R166, RZ ;  /* 0x000000a603047227 */ /* 0x000fe200078e00ff */
[C---:B------:R-:W-:Y:S02]  /*7ee0*/  IADD3 R10, R6.reuse, 0xaa, RZ ;  /* 0x000000aa060a7810 */ /* 0x040fe40007ffe0ff */
[----:B------:R-:W-:Y:S01]  /*7ef0*/  IADD3 R8, R6, 0xa8, RZ ;  /* 0x000000a806087810 */ /* 0x000fe20007ffe0ff */
[----:B------:R-:W-:Y:S01]  /*7f00*/  @!P1 IMAD.IADD R163, R163, 0x1, -R0 ;  /* 0x00000001a3a39824 */ /* 0x000fe200078e0a00 */
[----:B------:R-:W-:Y:S01]  /*7f10*/  IABS R169, R10 ;  /* 0x0000000a00a97213 */ /* 0x000fe20000000000 */
[----:B------:R-:W-:Y:S01]  /*7f20*/  IMAD R167, R0, R5, R167 ;  /* 0x0000000500a77224 */ /* 0x000fe200078e02a7 */
[----:B------:R-:W-:Y:S01]  /*7f30*/  IABS R168, R8 ;  /* 0x0000000800a87213 */ /* 0x000fe20000000000 */
[----:B------:R-:W-:Y:S01]  /*7f40*/  IMAD.MOV R11, RZ, RZ, -R4 ;  /* 0x000000ffff0b7224 */ /* 0x000fe200078e0a04 */
[----:B------:R-:W-:Y:S01]  /*7f50*/  ISETP.GE.AND P1, PT, R12, RZ, PT ;  /* 0x000000ff0c00720c */ /* 0x000fe20003f26270 */
[----:B------:R-:W-:Y:S01]  /*7f60*/  @!P6 IMAD.MOV R163, RZ, RZ, -R163 ;  /* 0x000000ffffa3e224 */ /* 0x000fe200078e0aa3 */
[C---:B------:R-:W-:Y:S01]  /*7f70*/  ISETP.GT.U32.AND P6, PT, R0.reuse, R167, PT ;  /* 0x000000a70000720c */ /* 0x040fe20003fc4070 */
[----:B------:R-:W-:-:S02]  /*7f80*/  IMAD R166, R0, R11, R166 ;  /* 0x0000000b00a67224 */ /* 0x000fc400078e02a6 */
[--C-:B------:R-:W-:Y:S02]  /*7f90*/  @!P4 IMAD.IADD R165, R165, 0x1, -R0.reuse ;  /* 0x00000001a5a5c824 */ /* 0x100fe400078e0a00 */
[----:B------:R-:W-:Y:S01]  /*7fa0*/  @!P2 IMAD.IADD R164, R164, 0x1, -R0 ;  /* 0x00000001a4a4a824 */ /* 0x000fe200078e0a00 */
[----:B------:R-:W-:Y:S01]  /*7fb0*/  ISETP.GT.U32.AND P2, PT, R0, R166, PT ;  /* 0x000000a60000720c */ /* 0x000fe20003f44070 */
[----:B------:R-:W-:Y:S01]  /*7fc0*/  VIADD R5, R6, 0xa9 ;  /* 0x000000a906057836 */ /* 0x000fe20000000000 */
[----:B------:R-:W-:Y:S01]  /*7fd0*/  ISETP.GT.U32.AND P4, PT, R0, R165, PT ;  /* 0x000000a50000720c */ /* 0x000fe20003f84070 */
[----:B------:R-:W-:-:S03]  /*7fe0*/  IMAD.HI.U32 R4, R3, R168, RZ ;  /* 0x000000a803047227 */ /* 0x000fc600078e00ff */
[----:B------:R-:W-:Y:S01]  /*7ff0*/  IABS R17, R5 ;  /* 0x0000000500117213 */ /* 0x000fe20000000000 */
[----:B------:R-:W-:Y:S01]  /*8000*/  @!P6 IMAD.IADD R167, R167, 0x1, -R0 ;  /* 0x00000001a7a7e824 */ /* 0x000fe200078e0a00 */
[----:B------:R-:W-:Y:S01]  /*8010*/  IADD3 R11, -R4, RZ, RZ ;  /* 0x000000ff040b7210 */ /* 0x000fe20007ffe1ff */
[----:B------:R-:W-:Y:S01]  /*8020*/  @!P3 IMAD.MOV R164, RZ, RZ, -R164 ;  /* 0x000000ffffa4b224 */ /* 0x000fe200078e0aa4 */
[----:B------:R-:W-:Y:S01]  /*8030*/  ISETP.GE.AND P3, PT, R8, RZ, PT ;  /* 0x000000ff0800720c */ /* 0x000fe20003f66270 */
[----:B------:R-:W-:Y:S01]  /*8040*/  IMAD.HI.U32 R4, R3, R17, RZ ;  /* 0x0000001103047227 */ /* 0x000fe200078e00ff */
[----:B------:R-:W-:Y:S02]  /*8050*/  ISETP.GT.U32.AND P6, PT, R0, R167, PT ;  /* 0x000000a70000720c */ /* 0x000fe40003fc4070 */
[----:B------:R-:W-:Y:S01]  /*8060*/  IADD3 R8, R6, 0xac, RZ ;  /* 0x000000ac06087810 */ /* 0x000fe20007ffe0ff */
[--C-:B------:R-:W-:Y:S02]  /*8070*/  @!P2 IMAD.IADD R166, R166, 0x1, -R0.reuse ;  /* 0x00000001a6a6a824 */ /* 0x100fe400078e0a00 */
[----:B------:R-:W-:Y:S01]  /*8080*/  @!P4 IMAD.IADD R165, R165, 0x1, -R0 ;  /* 0x00000001a5a5c824 */ /* 0x000fe200078e0a00 */
[----:B------:R-:W-:Y:S01]  /*8090*/  ISETP.GE.AND P4, PT, R5, RZ, PT ;  /* 0x000000ff0500720c */ /* 0x000fe20003f86270 */
[----:B------:R-:W-:Y:S01]  /*80a0*/  IMAD.HI.U32 R5, R3, R169, RZ ;  /* 0x000000a903057227 */ /* 0x000fe200078e00ff */
[----:B------:R-:W-:-:S02]  /*80b0*/  ISETP.GT.U32.AND P2, PT, R0, R166, PT ;  /* 0x000000a60000720c */ /* 0x000fc40003f44070 */
[----:B------:R-:W-:Y:S01]  /*80c0*/  IABS R171, R8 ;  /* 0x0000000800ab7213 */ /* 0x000fe20000000000 */
[----:B------:R-:W-:Y:S01]  /*80d0*/  IMAD R168, R0, R11, R168 ;  /* 0x0000000b00a87224 */ /* 0x000fe200078e02a8 */
[----:B------:R-:W-:Y:S01]  /*80e0*/  IADD3 R5, -R5, RZ, RZ ;  /* 0x000000ff05057210 */ /* 0x000fe20007ffe1ff */
[----:B------:R-:W-:Y:S01]  /*80f0*/  IMAD.MOV R4, RZ, RZ, -R4 ;  /* 0x000000ffff047224 */ /* 0x000fe200078e0a04 */
[----:B------:R-:W-:Y:S01]  /*8100*/  @!P6 IADD3 R167, R167, -R0, RZ ;  /* 0x80000000a7a7e210 */ /* 0x000fe20007ffe0ff */
[----:B------:R-:W-:Y:S02]  /*8110*/  VIADD R12, R6, 0xae ;  /* 0x000000ae060c7836 */ /* 0x000fe40000000000 */
[----:B------:R-:W-:Y:S02]  /*8120*/  IMAD R169, R0, R5, R169 ;  /* 0x0000000500a97224 */ /* 0x000fe400078e02a9 */
[----:B------:R-:W-:Y:S01]  /*8130*/  @!P1 IMAD.MOV R167, RZ, RZ, -R167 ;  /* 0x000000ffffa79224 */ /* 0x000fe200078e0aa7 */
[----:B------:R-:W-:Y:S01]  /*8140*/  IABS R173, R12 ;  /* 0x0000000c00ad7213 */ /* 0x000fe20000000000 */
[----:B------:R-:W-:Y:S01]  /*8150*/  @!P2 IMAD.IADD R166, R166, 0x1, -R0 ;  /* 0x00000001a6a6a824 */ /* 0x000fe200078e0a00 */
[C---:B------:R-:W-:Y:S01]  /*8160*/  ISETP.GT.U32.AND P1, PT, R0.reuse, R169, PT ;  /* 0x000000a90000720c */ /* 0x040fe20003f24070 */
[C---:B------:R-:W-:Y:S01]  /*8170*/  IMAD R17, R0.reuse, R4, R17 ;  /* 0x0000000400117224 */ /* 0x040fe200078e0211 */
[----:B------:R-:W-:Y:S01]  /*8180*/  ISETP.GT.U32.AND P2, PT, R0, R168, PT ;  /* 0x000000a80000720c */ /* 0x000fe20003f44070 */
[----:B------:R-:W-:-:S02]  /*8190*/  @!P0 IMAD.MOV R166, RZ, RZ, -R166 ;  /* 0x000000ffffa68224 */ /* 0x000fc400078e0aa6 */
[----:B------:R-:W-:Y:S01]  /*81a0*/  IMAD.HI.U32 R5, R3, R171, RZ ;  /* 0x000000ab03057227 */ /* 0x000fe200078e00ff */
[----:B------:R-:W-:-:S03]  /*81b0*/  ISETP.GT.U32.AND P0, PT, R0, R17, PT ;  /* 0x000000110000720c */ /* 0x000fc60003f04070 */
[----:B------:R-:W-:Y:S02]  /*81c0*/  VIADD R4, R6, 0xab ;  /* 0x000000ab06047836 */ /* 0x000fe40000000000 */
[----:B------:R-:W-:Y:S02]  /*81d0*/  IMAD.MOV R5, RZ, RZ, -R5 ;  /* 0x000000ffff057224 */ /* 0x000fe400078e0a05 */
[--C-:B------:R-:W-:Y:S01]  /*81e0*/  @!P1 IMAD.IADD R169, R169, 0x1, -R0.reuse ;  /* 0x00000001a9a99824 */ /* 0x100fe200078e0a00 */
[----:B------:R-:W-:Y:S01]  /*81f0*/  IABS R170, R4 ;  /* 0x0000000400aa7213 */ /* 0x000fe20000000000 */
[--C-:B------:R-:W-:Y:S01]  /*8200*/  @!P2 IMAD.IADD R168, R168, 0x1, -R0.reuse ;  /* 0x00000001a8a8a824 */ /* 0x100fe200078e0a00 */
[----:B------:R-:W-:Y:S01]  /*8210*/  ISETP.GE.AND P6, PT, R4, RZ, PT ;  /* 0x000000ff0400720c */ /* 0x000fe20003fc6270 */
[----:B------:R-:W-:Y:S01]  /*8220*/  @!P5 IMAD.MOV R165, RZ, RZ, -R165 ;  /* 0x000000ffffa5d224 */ /* 0x000fe200078e0aa5 */
[C---:B------:R-:W-:Y:S01]  /*8230*/  ISETP.GT.U32.AND P1, PT, R0.reuse, R169, PT ;  /* 0x000000a90000720c */ /* 0x040fe20003f24070 */
[----:B------:R-:W-:Y:S01]  /*8240*/  @!P0 IMAD.IADD R17, R17, 0x1, -R0 ;  /* 0x0000000111118824 */ /* 0x000fe200078e0a00 */
[C---:B------:R-:W-:Y:S01]  /*8250*/  ISETP.GT.U32.AND P2, PT, R0.reuse, R168, PT ;  /* 0x000000a80000720c */ /* 0x040fe20003f44070 */
[----:B------:R-:W-:Y:S01]  /*8260*/  IMAD R171, R0, R5, R171 ;  /* 0x0000000500ab7224 */ /* 0x000fe200078e02ab */
[----:B------:R-:W-:Y:S01]  /*8270*/  ISETP.GE.AND P5, PT, R10, RZ, PT ;  /* 0x000000ff0a00720c */ /* 0x000fe20003fa6270 */
[----:B------:R-:W-:Y:S01]  /*8280*/  IMAD.HI.U32 R5, R3, R173, RZ ;  /* 0x000000ad03057227 */ /* 0x000fe200078e00ff */
[----:B------:R-:W-:-:S03]  /*8290*/  ISETP.GT.U32.AND P0, PT, R0, R17, PT ;  /* 0x000000110000720c */ /* 0x000fc60003f04070 */
[----:B------:R-:W-:Y:S02]  /*82a0*/  VIADD R10, R6, 0xad ;  /* 0x000000ad060a7836 */ /* 0x000fe40000000000 */
[----:B------:R-:W-:-:S03]  /*82b0*/  IMAD.HI.U32 R4, R3, R170, RZ ;  /* 0x000000aa03047227 */ /* 0x000fc600078e00ff */
[----:B------:R-:W-:Y:S01]  /*82c0*/  IABS R172, R10 ;  /* 0x0000000a00ac7213 */ /* 0x000fe20000000000 */
[----:B------:R-:W-:Y:S01]  /*82d0*/  IMAD.MOV R5, RZ, RZ, -R5 ;  /* 0x000000ffff057224 */ /* 0x000fe200078e0a05 */
[----:B------:R-:W-:Y:S01]  /*82e0*/  IADD3 R11, -R4, RZ, RZ ;  /* 0x000000ff040b7210 */ /* 0x000fe20007ffe1ff */
[--C-:B------:R-:W-:Y:S02]  /*82f0*/  @!P1 IMAD.IADD R169, R169, 0x1, -R0.reuse ;  /* 0x00000001a9a99824 */ /* 0x100fe400078e0a00 */
[----:B------:R-:W-:Y:S01]  /*8300*/  IMAD R173, R0, R5, R173 ;  /* 0x0000000500ad7224 */ /* 0x000fe200078e02ad */
[----:B------:R-:W-:Y:S01]  /*8310*/  @!P0 IADD3 R17, R17, -R0, RZ ;  /* 0x8000000011118210 */ /* 0x000fe20007ffe0ff */
[----:B------:R-:W-:Y:S01]  /*8320*/  @!P2 IMAD.IADD R168, R168, 0x1, -R0 ;  /* 0x00000001a8a8a824 */ /* 0x000fe200078e0a00 */
[----:B------:R-:W-:Y:S01]  /*8330*/  ISETP.GE.AND P2, PT, R8, RZ, PT ;  /* 0x000000ff0800720c */ /* 0x000fe20003f46270 */
[----:B------:R-:W-:Y:S01]  /*8340*/  IMAD.HI.U32 R4, R3, R172, RZ ;  /* 0x000000ac03047227 */ /* 0x000fe200078e00ff */
[----:B------:R-:W-:-:S02]  /*8350*/  @!P4 IADD3 R17, -R17, RZ, RZ ;  /* 0x000000ff1111c210 */ /* 0x000fc40007ffe1ff */
[----:B------:R-:W-:Y:S01]  /*8360*/  ISETP.GE.AND P4, PT, R10, RZ, PT ;  /* 0x000000ff0a00720c */ /* 0x000fe20003f86270 */
[----:B------:R-:W-:Y:S01]  /*8370*/  @!P5 IMAD.MOV R169, RZ, RZ, -R169 ;  /* 0x000000ffffa9d224 */ /* 0x000fe200078e0aa9 */
[C---:B------:R-:W-:Y:S01]  /*8380*/  ISETP.GT.U32.AND P5, PT, R0.reuse, R173, PT ;  /* 0x000000ad0000720c */ /* 0x040fe20003fa4070 */
[C---:B------:R-:W-:Y:S02]  /*8390*/  IMAD R170, R0.reuse, R11, R170 ;  /* 0x0000000b00aa7224 */ /* 0x040fe400078e02aa */
[----:B------:R-:W-:Y:S01]  /*83a0*/  @!P3 IMAD.MOV R168, RZ, RZ, -R168 ;  /* 0x000000ffffa8b224 */ /* 0x000fe200078e0aa8 */
[C---:B------:R-:W-:Y:S01]  /*83b0*/  ISETP.GT.U32.AND P3, PT, R0.reuse, R171, PT ;  /* 0x000000ab0000720c */ /* 0x040fe20003f64070 */
[----:B------:R-:W-:Y:S01]  /*83c0*/  IMAD.MOV R11, RZ, RZ, -R4 ;  /* 0x000000ffff0b7224 */ /* 0x000fe200078e0a04 */
[----:B------:R-:W-:Y:S01]  /*83d0*/  ISETP.GT.U32.AND P0, PT, R0, R170, PT ;  /* 0x000000aa0000720c */ /* 0x000fe20003f04070 */
[----:B------:R-:W-:Y:S02]  /*83e0*/  VIADD R8, R6, 0xaf ;  /* 0x000000af06087836 */ /* 0x000fe40000000000 */
[----:B------:R-:W-:Y:S01]  /*83f0*/  IMAD R172, R0, R11, R172 ;  /* 0x0000000b00ac7224 */ /* 0x000fe200078e02ac */
[C---:B------:R-:W-:Y:S01]  /*8400*/  IADD3 R11, R6.reuse, 0xb1, RZ ;  /* 0x000000b1060b7810 */ /* 0x040fe20007ffe0ff */
[----:B------:R-:W-:Y:S01]  /*8410*/  VIADD R10, R6, 0xb0 ;  /* 0x000000b0060a7836 */ /* 0x000fe20000000000 */
[----:B------:R-:W-:Y:S01]  /*8420*/  IABS R174, R8 ;  /* 0x0000000800ae7213 */ /* 0x000fe20000000000 */
[----:B------:R-:W-:Y:S01]  /*8430*/  IMAD.HI.U32 R218, R3, R217, RZ ;  /* 0x000000d903da7227 */ /* 0x000fe200078e00ff */
[----:B------:R-:W-:-:S02]  /*8440*/  ISETP.GT.U32.AND P1, PT, R0, R172, PT ;  /* 0x000000ac0000720c */ /* 0x000fc40003f24070 */
[----:B------:R-:W-:Y:S01]  /*8450*/  IABS R175, R10 ;  /* 0x0000000a00af7213 */ /* 0x000fe20000000000 */
[----:B------:R-:W-:Y:S01]  /*8460*/  IMAD.HI.U32 R4, R3, R174, RZ ;  /* 0x000000ae03047227 */ /* 0x000fe200078e00ff */
[----:B------:R-:W-:Y:S02]  /*8470*/  @!P5 IADD3 R173, R173, -R0, RZ ;  /* 0x80000000adadd210 */ /* 0x000fe40007ffe0ff */
[----:B------:R-:W-:Y:S01]  /*8480*/  IABS R16, R11 ;  /* 0x0000000b00107213 */ /* 0x000fe20000000000 */
[----:B------:R-:W-:Y:S01]  /*8490*/  @!P3 IMAD.IADD R171, R171, 0x1, -R0 ;  /* 0x00000001ababb824 */ /* 0x000fe200078e0a00 */
[----:B------:R-:W-:Y:S01]  /*84a0*/  IADD3 R5, -R4, RZ, RZ ;  /* 0x000000ff04057210 */ /* 0x000fe20007ffe1ff */
[----:B------:R-:W-:Y:S01]  /*84b0*/  IMAD.HI.U32 R4, R3, R175, RZ ;  /* 0x000000af03047227 */ /* 0x000fe200078e00ff */
[C---:B------:R-:W-:Y:S02]  /*84c0*/  ISETP.GT.U32.AND P5, PT, R0.reuse, R173, PT ;  /* 0x000000ad0000720c */ /* 0x040fe40003fa4070 */
[----:B------:R-:W-:Y:S01]  /*84d0*/  ISETP.GT.U32.AND P3, PT, R0, R171, PT ;  /* 0x000000ab0000720c */ /* 0x000fe20003f64070 */
[----:B------:R-:W-:-:S02]  /*84e0*/  IMAD.MOV R4, RZ, RZ, -R4 ;  /* 0x000000ffff047224 */ /* 0x000fc400078e0a04 */
[--C-:B------:R-:W-:Y:S02]  /*84f0*/  @!P0 IMAD.IADD R170, R170, 0x1, -R0.reuse ;  /* 0x00000001aaaa8824 */ /* 0x100fe400078e0a00 */
[----:B------:R-:W-:Y:S02]  /*8500*/  @!P1 IMAD.IADD R172, R172, 0x1, -R0 ;  /* 0x00000001acac9824 */ /* 0x000fe400078e0a00 */
[C---:B------:R-:W-:Y:S01]  /*8510*/  IMAD R175, R0.reuse, R4, R175 ;  /* 0x0000000400af7224 */ /* 0x040fe200078e02af */
[C---:B------:R-:W-:Y:S01]  /*8520*/  ISETP.GT.U32.AND P0, PT, R0.reuse, R170, PT ;  /* 0x000000aa0000720c */ /* 0x040fe20003f04070 */
[C---:B------:R-:W-:Y:S01]  /*8530*/  IMAD R174, R0.reuse, R5, R174 ;  /* 0x0000000500ae7224 */ /* 0x040fe200078e02ae */
[C---:B------:R-:W-:Y:S01]  /*8540*/  ISETP.GT.U32.AND P1, PT, R0.reuse, R172, PT ;  /* 0x000000ac0000720c */ /* 0x040fe20003f24070 */
[----:B------:R-:W-:Y:S01]  /*8550*/  IMAD.HI.U32 R5, R3, R16, RZ ;  /* 0x0000001003057227 */ /* 0x000fe200078e00ff */
[----:B------:R-:W-:Y:S02]  /*8560*/  @!P5 IADD3 R173, R173, -R0, RZ ;  /* 0x80000000adadd210 */ /* 0x000fe40007ffe0ff */
[C---:B------:R-:W-:Y:S01]  /*8570*/  ISETP.GT.U32.AND P5, PT, R0.reuse, R175, PT ;  /* 0x000000af0000720c */ /* 0x040fe20003fa4070 */
[--C-:B------:R-:W-:Y:S01]  /*8580*/  @!P3 IMAD.IADD R171, R171, 0x1, -R0.reuse ;  /* 0x00000001ababb824 */ /* 0x100fe200078e0a00 */
[----:B------:R-:W-:Y:S01]  /*8590*/  ISETP.GT.U32.AND P3, PT, R0, R174, PT ;  /* 0x000000ae0000720c */ /* 0x000fe20003f64070 */
[----:B------:R-:W-:Y:S01]  /*85a0*/  VIADD R4, R6, 0xb2 ;  /* 0x000000b206047836 */ /* 0x000fe20000000000 */
[----:B------:R-:W-:Y:S01]  /*85b0*/  IADD3 R5, -R5, RZ, RZ ;  /* 0x000000ff05057210 */ /* 0x000fe20007ffe1ff */
[----:B------:R-:W-:Y:S01]  /*85c0*/  @!P2 IMAD.MOV R171, RZ, RZ, -R171 ;  /* 0x000000ffffaba224 */ /* 0x000fe200078e0aab */
[----:B------:R-:W-:Y:S01]  /*85d0*/  ISETP.GE.AND P2, PT, R10, RZ, PT ;  /* 0x000000ff0a00720c */ /* 0x000fe20003f46270 */
[--C-:B------:R-:W-:Y:S01]  /*85e0*/  @!P0 IMAD.IADD R170, R170, 0x1, -R0.reuse ;  /* 0x00000001aaaa8824 */ /* 0x100fe200078e0a00 */
[----:B------:R-:W-:Y:S01]  /*85f0*/  ISETP.GE.AND P0, PT, R12, RZ, PT ;  /* 0x000000ff0c00720c */ /* 0x000fe20003f06270 */
[----:B------:R-:W-:Y:S01]  /*8600*/  @!P1 IMAD.IADD R172, R172, 0x1, -R0 ;  /* 0x00000001acac9824 */ /* 0x000fe200078e0a00 */
[----:B------:R-:W-:Y:S01]  /*8610*/  IABS R176, R4 ;  /* 0x0000000400b07213 */ /* 0x000fe20000000000 */
[----:B------:R-:W-:Y:S01]  /*8620*/  IMAD R16, R0, R5, R16 ;  /* 0x0000000500107224 */ /* 0x000fe200078e0210 */
[----:B------:R-:W-:Y:S01]  /*8630*/  ISETP.GE.AND P1, PT, R11, RZ, PT ;  /* 0x000000ff0b00720c */ /* 0x000fe20003f26270 */
[----:B------:R-:W-:-:S02]  /*8640*/  @!P5 IMAD.IADD R175, R175, 0x1, -R0 ;  /* 0x00000001afafd824 */ /* 0x000fc400078e0a00 */
[----:B------:R-:W-:Y:S01]  /*8650*/  @!P4 IMAD.MOV R172, RZ, RZ, -R172 ;  /* 0x000000ffffacc224 */ /* 0x000fe200078e0aac */
[----:B------:R-:W-:Y:S01]  /*8660*/  ISETP.GE.AND P4, PT, R4, RZ, PT ;  /* 0x000000ff0400720c */ /* 0x000fe20003f86270 */
[----:B------:R-:W-:Y:S01]  /*8670*/  @!P3 IMAD.IADD R174, R174, 0x1, -R0 ;  /* 0x00000001aeaeb824 */ /* 0x000fe200078e0a00 */
[----:B------:R-:W-:Y:S01]  /*8680*/  ISETP.GT.U32.AND P5, PT, R0, R175, PT ;  /* 0x000000af0000720c */ /* 0x000fe20003fa4070 */
[----:B------:R-:W-:Y:S02]  /*8690*/  VIADD R5, R6, 0xb3 ;  /* 0x000000b306057836 */ /* 0x000fe40000000000 */
[----:B------:R-:W-:Y:S01]  /*86a0*/  IMAD.HI.U32 R4, R3, R176, RZ ;  /* 0x000000b003047227 */ /* 0x000fe200078e00ff */
[----:B------:R-:W-:Y:S02]  /*86b0*/  ISETP.GT.U32.AND P3, PT, R0, R174, PT ;  /* 0x000000ae0000720c */ /* 0x000fe40003f64070 */
[----:B------:R-:W-:Y:S01]  /*86c0*/  IABS R177, R5 ;  /* 0x0000000500b17213 */ /* 0x000fe20000000000 */
[----:B------:R-:W-:Y:S01]  /*86d0*/  @!P6 IMAD.MOV R170, RZ, RZ, -R170 ;  /* 0x000000ffffaae224 */ /* 0x000fe200078e0aaa */
[----:B------:R-:W-:Y:S01]  /*86e0*/  IADD3 R11, -R4, RZ, RZ ;  /* 0x000000ff040b7210 */ /* 0x000fe20007ffe1ff */
[----:B------:R-:W-:Y:S01]  /*86f0*/  @!P0 IMAD.MOV R173, RZ, RZ, -R173 ;  /* 0x000000ffffad8224 */ /* 0x000fe200078e0aad */
[----:B------:R-:W-:Y:S01]  /*8700*/  ISETP.GE.AND P6, PT, R8, RZ, PT ;  /* 0x000000ff0800720c */ /* 0x000fe20003fc6270 */
[----:B------:R-:W-:Y:S01]  /*8710*/  VIADD R8, R6, 0xb4 ;  /* 0x000000b406087836 */ /* 0x000fe20000000000 */
[----:B------:R-:W-:Y:S01]  /*8720*/  ISETP.GE.AND P0, PT, R5, RZ, PT ;  /* 0x000000ff0500720c */ /* 0x000fe20003f06270 */
[----:B------:R-:W-:-:S03]  /*8730*/  IMAD.HI.U32 R5, R3, R177, RZ ;  /* 0x000000b103057227 */ /* 0x000fc600078e00ff */
[----:B------:R-:W-:Y:S01]  /*8740*/  IABS R178, R8 ;  /* 0x0000000800b27213 */ /* 0x000fe20000000000 */
[----:B------:R-:W-:Y:S01]  /*8750*/  IMAD R176, R0, R11, R176 ;  /* 0x0000000b00b07224 */ /* 0x000fe200078e02b0 */
[----:B------:R-:W-:Y:S01]  /*8760*/  @!P3 IADD3 R174, R174, -R0, RZ ;  /* 0x80000000aeaeb210 */ /* 0x000fe20007ffe0ff */
[----:B------:R-:W-:Y:S01]  /*8770*/  IMAD.MOV R5, RZ, RZ, -R5 ;  /* 0x000000ffff057224 */ /* 0x000fe200078e0a05 */
[C---:B------:R-:W-:Y:S01]  /*8780*/  ISETP.GT.U32.AND P3, PT, R0.reuse, R16, PT ;  /* 0x000000100000720c */ /* 0x040fe20003f64070 */
[----:B------:R-:W-:Y:S01]  /*8790*/  @!P5 IMAD.IADD R175, R175, 0x1, -R0 ;  /* 0x00000001afafd824 */ /* 0x000fe200078e0a00 */
[C---:B------:R-:W-:Y:S01]  /*87a0*/  ISETP.GT.U32.AND P5, PT, R0.reuse, R176, PT ;  /* 0x000000b00000720c */ /* 0x040fe20003fa4070 */
[----:B------:R-:W-:Y:S02]  /*87b0*/  IMAD R177, R0, R5, R177 ;  /* 0x0000000500b17224 */ /* 0x000fe400078e02b1 */
[----:B------:R-:W-:Y:S02]  /*87c0*/  @!P6 IMAD.MOV R174, RZ, RZ, -R174 ;  /* 0x000000ffffaee224 */ /* 0x000fe400078e0aae */
[----:B------:R-:W-:Y:S01]  /*87d0*/  VIADD R10, R6, 0xb5 ;  /* 0x000000b5060a7836 */ /* 0x000fe20000000000 */
[----:B------:R-:W-:Y:S01]  /*87e0*/  ISETP.GT.U32.AND P6, PT, R0, R177, PT ;  /* 0x000000b10000720c */ /* 0x000fe20003fc4070 */
[----:B------:R-:W-:-:S03]  /*87f0*/  IMAD.HI.U32 R4, R3, R178, RZ ;  /* 0x000000b203047227 */ /* 0x000fc600078e00ff */
[----:B------:R-:W-:Y:S01]  /*8800*/  IABS R179, R10 ;  /* 0x0000000a00b37213 */ /* 0x000fe20000000000 */
[----:B------:R-:W-:Y:S01]  /*8810*/  VIADD R12, R6, 0xb6 ;  /* 0x000000b6060c7836 */ /* 0x000fe20000000000 */
[----:B------:R-:W-:Y:S01]  /*8820*/  IADD3 R11, -R4, RZ, RZ ;  /* 0x000000ff040b7210 */ /* 0x000fe20007ffe1ff */
[--C-:B------:R-:W-:Y:S02]  /*8830*/  @!P5 IMAD.IADD R176, R176, 0x1, -R0.reuse ;  /* 0x00000001b0b0d824 */ /* 0x100fe400078e0a00 */
[--C-:B------:R-:W-:Y:S01]  /*8840*/  @!P3 IMAD.IADD R16, R16, 0x1, -R0.reuse ;  /* 0x000000011010b824 */ /* 0x100fe200078e0a00 */
[----:B------:R-:W-:Y:S01]  /*8850*/  IABS R180, R12 ;  /* 0x0000000c00b47213 */ /* 0x000fe20000000000 */
[----:B------:R-:W-:Y:S01]  /*8860*/  IMAD.HI.U32 R5, R3, R179, RZ ;  /* 0x000000b303057227 */ /* 0x000fe200078e00ff */
[C---:B------:R-:W-:Y:S02]  /*8870*/  ISETP.GT.U32.AND P5, PT, R0.reuse, R176, PT ;  /* 0x000000b00000720c */ /* 0x040fe40003fa4070 */
[----:B------:R-:W-:Y:S01]  /*8880*/  ISETP.GT.U32.AND P3, PT, R0, R16, PT ;  /* 0x000000100000720c */ /* 0x000fe20003f64070 */
[----:B------:R-:W-:-:S02]  /*8890*/  @!P6 IMAD.IADD R177, R177, 0x1, -R0 ;  /* 0x00000001b1b1e824 */ /* 0x000fc400078e0a00 */
[C---:B------:R-:W-:Y:S02]  /*88a0*/  IMAD R178, R0.reuse, R11, R178 ;  /* 0x0000000b00b27224 */ /* 0x040fe400078e02b2 */
[----:B------:R-:W-:Y:S01]  /*88b0*/  IMAD.MOV R5, RZ, RZ, -R5 ;  /* 0x000000ffff057224 */ /* 0x000fe200078e0a05 */
[----:B------:R-:W-:Y:S01]  /*88c0*/  ISETP.GT.U32.AND P6, PT, R0, R177, PT ;  /* 0x000000b10000720c */ /* 0x000fe20003fc4070 */
[----:B------:R-:W-:-:S04]  /*88d0*/  IMAD.HI.U32 R4, R3, R180, RZ ;  /* 0x000000b403047227 */ /* 0x000fc800078e00ff */
[----:B------:R-:W-:Y:S01]  /*88e0*/  @!P5 IADD3 R176, R176, -R0, RZ ;  /* 0x80000000b0b0d210 */ /* 0x000fe20007ffe0ff */
[C---:B------:R-:W-:Y:S01]  /*88f0*/  IMAD R179, R0.reuse, R5, R179 ;  /* 0x0000000500b37224 */ /* 0x040fe200078e02b3 */
[----:B------:R-:W-:Y:S01]  /*8900*/  ISETP.GT.U32.AND P5, PT, R0, R178, PT ;  /* 0x000000b20000720c */ /* 0x000fe20003fa4070 */
[----:B------:R-:W-:Y:S01]  /*8910*/  IMAD.MOV R11, RZ, RZ, -R4 ;  /* 0x000000ffff0b7224 */ /* 0x000fe200078e0a04 */
[----:B------:R-:W-:Y:S01]  /*8920*/  @!P3 IADD3 R16, R16, -R0, RZ ;  /* 0x800000001010b210 */ /* 0x000fe20007ffe0ff */
[----:B------:R-:W-:Y:S01]  /*8930*/  IMAD.HI.U32 R4, R3, R181, RZ ;  /* 0x000000b503047227 */ /* 0x000fe200078e00ff */
[----:B------:R-:W-:Y:S02]  /*8940*/  ISETP.GE.AND P3, PT, R10, RZ, PT ;  /* 0x000000ff0a00720c */ /* 0x000fe40003f66270 */
[----:B------:R-:W-:Y:S01]  /*8950*/  @!P1 IADD3 R16, -R16, RZ, RZ ;  /* 0x000000ff10109210 */ /* 0x000fe20007ffe1ff */
[----:B------:R-:W-:Y:S01]  /*8960*/  @!P6 IMAD.IADD R177, R177, 0x1, -R0 ;  /* 0x00000001b1b1e824 */ /* 0x000fe200078e0a00 */
[C---:B------:R-:W-:Y:S01]  /*8970*/  ISETP.GT.U32.AND P6, PT, R0.reuse, R179, PT ;  /* 0x000000b30000720c */ /* 0x040fe20003fc4070 */
[----:B------:R-:W-:-:S02]  /*8980*/  IMAD R180, R0, R11, R180 ;  /* 0x0000000b00b47224 */ /* 0x000fc400078e02b4 */
[----:B------:R-:W-:Y:S02]  /*8990*/  IMAD.MOV R10, RZ, RZ, -R4 ;  /* 0x000000ffff0a7224 */ /* 0x000fe400078e0a04 */
[----:B------:R-:W-:Y:S01]  /*89a0*/  @!P5 IMAD.IADD R178, R178, 0x1, -R0 ;  /* 0x00000001b2b2d824 */ /* 0x000fe200078e0a00 */
[C---:B------:R-:W-:Y:S01]  /*89b0*/  ISETP.GT.U32.AND P5, PT, R0.reuse, R180, PT ;  /* 0x000000b40000720c */ /* 0x040fe20003fa4070 */
[C---:B------:R-:W-:Y:S02]  /*89c0*/  IMAD R181, R0.reuse, R10, R181 ;  /* 0x0000000a00b57224 */ /* 0x040fe400078e02b5 */
[----:B------:R-:W-:Y:S01]  /*89d0*/  @!P4 IMAD.MOV R176, RZ, RZ, -R176 ;  /* 0x000000ffffb0c224 */ /* 0x000fe200078e0ab0 */
[----:B------:R-:W-:Y:S01]  /*89e0*/  ISETP.GT.U32.AND P1, PT, R0, R178, PT ;  /* 0x000000b20000720c */ /* 0x000fe20003f24070 */
[----:B------:R-:W-:Y:S01]  /*89f0*/  @!P2 IMAD.MOV R175, RZ, RZ, -R175 ;  /* 0x000000ffffafa224 */ /* 0x000fe200078e0aaf */
[----:B------:R-:W-:Y:S01]  /*8a00*/  ISETP.GE.AND P2, PT, R8, RZ, PT ;  /* 0x000000ff0800720c */ /* 0x000fe20003f46270 */
[----:B------:R-:W-:Y:S01]  /*8a10*/  IMAD.HI.U32 R4, R3, R183, RZ ;  /* 0x000000b703047227 */ /* 0x000fe200078e00ff */
[----:B------:R-:W-:-:S02]  /*8a20*/  @!P6 IADD3 R179, R179, -R0, RZ ;  /* 0x80000000b3b3e210 */ /* 0x000fc40007ffe0ff */
[----:B------:R-:W-:Y:S01]  /*8a30*/  ISETP.GT.U32.AND P6, PT, R0, R181, PT ;  /* 0x000000b50000720c */ /* 0x000fe20003fc4070 */
[----:B------:R-:W-:-:S04]  /*8a40*/  IMAD.HI.U32 R5, R3, R182, RZ ;  /* 0x000000b603057227 */ /* 0x000fc800078e00ff */
[----:B------:R-:W-:Y:S01]  /*8a50*/  @!P5 IMAD.IADD R180, R180, 0x1, -R0 ;  /* 0x00000001b4b4d824 */ /* 0x000fe200078e0a00 */
[----:B------:R-:W-:Y:S01]  /*8a60*/  IADD3 R5, -R5, RZ, RZ ;  /* 0x000000ff05057210 */ /* 0x000fe20007ffe1ff */
[----:B------:R-:W-:Y:S01]  /*8a70*/  IMAD.HI.U32 R8, R3, R15, RZ ;  /* 0x0000000f03087227 */ /* 0x000fe200078e00ff */
[C---:B------:R-:W-:Y:S02]  /*8a80*/  ISETP.GT.U32.AND P5, PT, R0.reuse, R179, PT ;  /* 0x000000b30000720c */ /* 0x040fe40003fa4070 */
[----:B------:R-:W-:Y:S01]  /*8a90*/  ISETP.GT.U32.AND P4, PT, R0, R180, PT ;  /* 0x000000b40000720c */ /* 0x000fe20003f84070 */
[----:B------:R-:W-:Y:S01]  /*8aa0*/  IMAD.MOV R4, RZ, RZ, -R4 ;  /* 0x000000ffff047224 */ /* 0x000fe200078e0a04 */
[----:B------:R-:W-:Y:S01]  /*8ab0*/  @!P1 IADD3 R178, R178, -R0, RZ ;  /* 0x80000000b2b29210 */ /* 0x000fe20007ffe0ff */
[----:B------:R-:W-:Y:S02]  /*8ac0*/  @!P6 IMAD.IADD R181, R181, 0x1, -R0 ;  /* 0x00000001b5b5e824 */ /* 0x000fe400078e0a00 */
[----:B------:R-:W-:-:S02]  /*8ad0*/  IMAD.MOV R8, RZ, RZ, -R8 ;  /* 0x000000ffff087224 */ /* 0x000fc400078e0a08 */
[C---:B------:R-:W-:Y:S01]  /*8ae0*/  IMAD R183, R0.reuse, R4, R183 ;  /* 0x0000000400b77224 */ /* 0x040fe200078e02b7 */
[----:B------:R-:W-:Y:S01]  /*8af0*/  ISETP.GT.U32.AND P6, PT, R0, R181, PT ;  /* 0x000000b50000720c */ /* 0x000fe20003fc4070 */
[----:B------:R-:W-:Y:S02]  /*8b00*/  VIADD R10, R6, 0xbc ;  /* 0x000000bc060a7836 */ /* 0x000fe40000000000 */
[----:B------:R-:W-:Y:S02]  /*8b10*/  IMAD R15, R0, R8, R15 ;  /* 0x00000008000f7224 */ /* 0x000fe400078e020f */
[----:B------:R-:W-:Y:S01]  /*8b20*/  VIADD R8, R6, 0xbb ;  /* 0x000000bb06087836 */ /* 0x000fe20000000000 */
[----:B------:R-:W-:Y:S01]  /*8b30*/  IABS R185, R10 ;  /* 0x0000000a00b97213 */ /* 0x000fe20000000000 */
[C---:B------:R-:W-:Y:S01]  /*8b40*/  IMAD R182, R0.reuse, R5, R182 ;  /* 0x0000000500b67224 */ /* 0x040fe200078e02b6 */
[----:B------:R-:W-:Y:S01]  /*8b50*/  ISETP.GT.U32.AND P1, PT, R0, R15, PT ;  /* 0x0000000f0000720c */ /* 0x000fe20003f24070 */
[----:B------:R-:W-:Y:S01]  /*8b60*/  @!P4 IMAD.IADD R180, R180, 0x1, -R0 ;  /* 0x00000001b4b4c824 */ /* 0x000fe200078e0a00 */
[C---:B------:R-:W-:Y:S01]  /*8b70*/  ISETP.GT.U32.AND P4, PT, R0.reuse, R183, PT ;  /* 0x000000b70000720c */ /* 0x040fe20003f84070 */
[----:B------:R-:W-:Y:S01]  /*8b80*/  @!P0 IMAD.MOV R177, RZ, RZ, -R177 ;  /* 0x000000ffffb18224 */ /* 0x000fe200078e0ab1 */
[----:B------:R-:W-:Y:S01]  /*8b90*/  IABS R184, R8 ;  /* 0x0000000800b87213 */ /* 0x000fe20000000000 */
[----:B------:R-:W-:Y:S01]  /*8ba0*/  IMAD.HI.U32 R5, R3, R185, RZ ;  /* 0x000000b903057227 */ /* 0x000fe200078e00ff */
[----:B------:R-:W-:-:S03]  /*8bb0*/  ISETP.GT.U32.AND P0, PT, R0, R182, PT ;  /* 0x000000b60000720c */ /* 0x000fc60003f04070 */
[----:B------:R-:W-:Y:S01]  /*8bc0*/  @!P5 IMAD.IADD R179, R179, 0x1, -R0 ;  /* 0x00000001b3b3d824 */ /* 0x000fe200078e0a00 */
[----:B------:R-:W-:Y:S01]  /*8bd0*/  ISETP.GE.AND P5, PT, R12, RZ, PT ;  /* 0x000000ff0c00720c */ /* 0x000fe20003fa6270 */
[----:B------:R-:W-:Y:S01]  /*8be0*/  IMAD.HI.U32 R4, R3, R184, RZ ;  /* 0x000000b803047227 */ /* 0x000fe200078e00ff */
[----:B------:R-:W-:-:S03]  /*8bf0*/  IADD3 R12, R6, 0xbe, RZ ;  /* 0x000000be060c7810 */ /* 0x000fc60007ffe0ff */
[--C-:B------:R-:W-:Y:S01]  /*8c00*/  @!P6 IMAD.IADD R181, R181, 0x1, -R0.reuse ;  /* 0x00000001b5b5e824 */ /* 0x100fe200078e0a00 */
[----:B------:R-:W-:Y:S01]  /*8c10*/  ISETP.GE.AND P6, PT, R14, RZ, PT ;  /* 0x000000ff0e00720c */ /* 0x000fe20003fc6270 */
[----:B------:R-:W-:Y:S01]  /*8c20*/  IMAD.MOV R5, RZ, RZ, -R5 ;  /* 0x000000ffff057224 */ /* 0x000fe200078e0a05 */
[----:B------:R-:W-:Y:S01]  /*8c30*/  IADD3 R11, -R4, RZ, RZ ;  /* 0x000000ff040b7210 */ /* 0x000fe20007ffe1ff */
[--C-:B------:R-:W-:Y:S02]  /*8c40*/  @!P4 IMAD.IADD R183, R183, 0x1, -R0.reuse ;  /* 0x00000001b7b7c824 */ /* 0x100fe400078e0a00 */
[----:B------:R-:W-:Y:S01]  /*8c50*/  IMAD R185, R0, R5, R185 ;  /* 0x0000000500b97224 */ /* 0x000fe200078e02b9 */
[----:B------:R-:W-:Y:S01]  /*8c60*/  IADD3 R5, R6, 0xbd, RZ ;  /* 0x000000bd06057810 */ /* 0x000fe20007ffe0ff */
[----:B------:R-:W-:Y:S01]  /*8c70*/  @!P0 IMAD.IADD R182, R182, 0x1, -R0 ;  /* 0x00000001b6b68824 */ /* 0x000fe200078e0a00 */
[----:B------:R-:W-:Y:S01]  /*8c80*/  ISETP.GE.AND P0, PT, R186, RZ, PT ;  /* 0x000000ffba00720c */ /* 0x000fe20003f06270 */
[C---:B------:R-:W-:Y:S01]  /*8c90*/  IMAD R184, R0.reuse, R11, R184 ;  /* 0x0000000b00b87224 */ /* 0x040fe200078e02b8 */
[C---:B------:R-:W-:Y:S01]  /*8ca0*/  ISETP.GT.U32.AND P4, PT, R0.reuse, R183, PT ;  /* 0x000000b70000720c */ /* 0x040fe20003f84070 */
[----:B------:R-:W-:Y:S01]  /*8cb0*/  @!P2 IMAD.MOV R178, RZ, RZ, -R178 ;  /* 0x000000ffffb2a224 */ /* 0x000fe200078e0ab2 */
[----:B------:R-:W-:Y:S01]  /*8cc0*/  IABS R186, R5 ;  /* 0x0000000500ba7213 */ /* 0x000fe20000000000 */
[----:B------:R-:W-:Y:S01]  /*8cd0*/  @!P5 IMAD.MOV R180, RZ, RZ, -R180 ;  /* 0x000000ffffb4d224 */ /* 0x000fe200078e0ab4 */
[C---:B------:R-:W-:Y:S01]  /*8ce0*/  ISETP.GT.U32.AND P2, PT, R0.reuse, R182, PT ;  /* 0x000000b60000720c */ /* 0x040fe20003f44070 */
[----:B------:R-:W-:Y:S01]  /*8cf0*/  @!P6 IMAD.MOV R181, RZ, RZ, -R181 ;  /* 0x000000ffffb5e224 */ /* 0x000fe200078e0ab5 */
[----:B------:R-:W-:Y:S01]  /*8d00*/  ISETP.GT.U32.AND P5, PT, R0, R184, PT ;  /* 0x000000b80000720c */ /* 0x000fe20003fa4070 */
[----:B------:R-:W-:Y:S01]  /*8d10*/  IMAD.HI.U32 R4, R3, R186, RZ ;  /* 0x000000ba03047227 */ /* 0x000fe200078e00ff */
[----:B------:R-:W-:-:S03]  /*8d20*/  ISETP.GE.AND P6, PT, R188, RZ, PT ;  /* 0x000000ffbc00720c */ /* 0x000fc60003fc6270 */
[----:B------:R-:W-:Y:S01]  /*8d30*/  IMAD.MOV R11, RZ, RZ, -R4 ;  /* 0x000000ffff0b7224 */ /* 0x000fe200078e0a04 */
[----:B------:R-:W-:Y:S01]  /*8d40*/  IADD3 R4, R6, 0xbf, RZ ;  /* 0x000000bf06047810 */ /* 0x000fe20007ffe0ff */
[----:B------:R-:W-:Y:S01]  /*8d50*/  @!P4 IMAD.IADD R183, R183, 0x1, -R0 ;  /* 0x00000001b7b7c824 */ /* 0x000fe200078e0a00 */
[----:B------:R-:W-:Y:S01]  /*8d60*/  ISETP.GE.AND P4, PT, R10, RZ, PT ;  /* 0x000000ff0a00720c */ /* 0x000fe20003f86270 */
[----:B------:R-:W-:Y:S01]  /*8d70*/  IMAD R186, R0, R11, R186 ;  /* 0x0000000b00ba7224 */ /* 0x000fe200078e02ba */
[----:B------:R-:W-:Y:S01]  /*8d80*/  IABS R188, R4 ;  /* 0x0000000400bc7213 */ /* 0x000fe20000000000 */
[--C-:B------:R-:W-:Y:S01]  /*8d90*/  @!P2 IMAD.IADD R182, R182, 0x1, -R0.reuse ;  /* 0x00000001b6b6a824 */ /* 0x100fe200078e0a00 */
[----:B------:R-:W-:Y:S01]  /*8da0*/  ISETP.GT.U32.AND P2, PT, R0, R185, PT ;  /* 0x000000b90000720c */ /* 0x000fe20003f44070 */
[----:B------:R-:W-:Y:S01]  /*8db0*/  @!P5 IMAD.IADD R184, R184, 0x1, -R0 ;  /* 0x00000001b8b8d824 */ /* 0x000fe200078e0a00 */
[----:B------:R-:W-:Y:S01]  /*8dc0*/  ISETP.GE.AND P5, PT, R5, RZ, PT ;  /* 0x000000ff0500720c */ /* 0x000fe20003fa6270 */
[----:B------:R-:W-:Y:S01]  /*8dd0*/  @!P6 IMAD.MOV R183, RZ, RZ, -R183 ;  /* 0x000000ffffb7e224 */ /* 0x000fe200078e0ab7 */
[C---:B------:R-:W-:Y:S01]  /*8de0*/  ISETP.GT.U32.AND P6, PT, R0.reuse, R186, PT ;  /* 0x000000ba0000720c */ /* 0x040fe20003fc4070 */
[----:B------:R-:W-:Y:S01]  /*8df0*/  @!P0 IMAD.MOV R182, RZ, RZ, -R182 ;  /* 0x000000ffffb68224 */ /* 0x000fe200078e0ab6 */
[----:B------:R-:W-:Y:S01]  /*8e00*/  ISETP.GT.U32.AND P0, PT, R0, R184, PT ;  /* 0x000000b80000720c */ /* 0x000fe20003f04070 */
[----:B------:R-:W-:Y:S01]  /*8e10*/  @!P1 IMAD.IADD R15, R15, 0x1, -R0 ;  /* 0x000000010f0f9824 */ /* 0x000fe200078e0a00 */
[----:B------:R-:W-:Y:S01]  /*8e20*/  ISETP.GE.AND P1, PT, R187, RZ, PT ;  /* 0x000000ffbb00720c */ /* 0x000fe20003f26270 */
[----:B------:R-:W-:Y:S01]  /*8e30*/  @!P3 IMAD.MOV R179, RZ, RZ, -R179 ;  /* 0x000000ffffb3b224 */ /* 0x000fe200078e0ab3 */
[----:B------:R-:W-:Y:S01]  /*8e40*/  IABS R187, R12 ;  /* 0x0000000c00bb7213 */ /* 0x000fe20000000000 */
[----:B------:R-:W-:Y:S01]  /*8e50*/  VIADD R10, R6, 0xc1 ;  /* 0x000000c1060a7836 */ /* 0x000fe20000000000 */
[----:B------:R-:W-:Y:S01]  /*8e60*/  ISETP.GT.U32.AND P3, PT, R0, R15, PT ;  /* 0x0000000f0000720c */ /* 0x000fe20003f64070 */
[----:B------:R-:W-:Y:S01]  /*8e70*/  IMAD.MOV R220, RZ, RZ, -R218 ;  /* 0x000000ffffdc7224 */ /* 0x000fe200078e0ada */
[----:B------:R-:W-:Y:S01]  /*8e80*/  @!P2 IADD3 R185, R185, -R0, RZ ;  /* 0x80000000b9b9a210 */ /* 0x000fe20007ffe0ff */
[----:B------:R-:W-:Y:S01]  /*8e90*/  IMAD.HI.U32 R5, R3, R187, RZ ;  /* 0x000000bb03057227 */ /* 0x000fe200078e00ff */
[----:B------:R-:W-:-:S02]  /*8ea0*/  IABS R14, R10 ;  /* 0x0000000a000e7213 */ /* 0x000fc40000000000 */
[----:B------:R-:W-:Y:S01]  /*8eb0*/  ISETP.GT.U32.AND P2, PT, R0, R185, PT ;  /* 0x000000b90000720c */ /* 0x000fe20003f44070 */
[----:B------:R-:W-:Y:S01]  /*8ec0*/  @!P6 IMAD.IADD R186, R186, 0x1, -R0 ;  /* 0x00000001babae824 */ /* 0x000fe200078e0a00 */
[----:B------:R-:W-:Y:S01]  /*8ed0*/  @!P0 IADD3 R184, R184, -R0, RZ ;  /* 0x80000000b8b88210 */ /* 0x000fe20007ffe0ff */
[----:B------:R-:W-:Y:S01]  /*8ee0*/  IMAD.MOV R5, RZ, RZ, -R5 ;  /* 0x000000ffff057224 */ /* 0x000fe200078e0a05 */
[----:B------:R-:W-:Y:S01]  /*8ef0*/  ISETP.GE.AND P0, PT, R4, RZ, PT ;  /* 0x000000ff0400720c */ /* 0x000fe20003f06270 */
[----:B------:R-:W-:Y:S01]  /*8f00*/  IMAD.HI.U32 R4, R3, R188, RZ ;  /* 0x000000bc03047227 */ /* 0x000fe200078e00ff */
[----:B------:R-:W-:Y:S02]  /*8f10*/  ISETP.GT.U32.AND P6, PT, R0, R186, PT ;  /* 0x000000ba0000720c */ /* 0x000fe40003fc4070 */
[----:B------:R-:W-:Y:S01]  /*8f20*/  @!P3 IADD3 R15, R15, -R0, RZ ;  /* 0x800000000f0fb210 */ /* 0x000fe20007ffe0ff */
[----:B------:R-:W-:Y:S01]  /*8f30*/  IMAD.MOV R11, RZ, RZ, -R4 ;  /* 0x000000ffff0b7224 */ /* 0x000fe200078e0a04 */
[----:B------:R-:W-:Y:S01]  /*8f40*/  ISETP.GE.AND P3, PT, R8, RZ, PT ;  /* 0x000000ff0800720c */ /* 0x000fe20003f66270 */
[----:B------:R-:W-:-:S02]  /*8f50*/  IMAD R187, R0, R5, R187 ;  /* 0x0000000500bb7224 */ /* 0x000fc400078e02bb */
[----:B------:R-:W-:Y:S02]  /*8f60*/  IMAD R188, R0, R11, R188 ;  /* 0x0000000b00bc7224 */ /* 0x000fe400078e02bc */
[----:B------:R-:W-:-:S04]  /*8f70*/  IMAD.HI.U32 R8, R3, R14, RZ ;  /* 0x0000000e03087227 */ /* 0x000fc800078e00ff */
[--C-:B------:R-:W-:Y:S01]  /*8f80*/  @!P6 IMAD.IADD R186, R186, 0x1, -R0.reuse ;  /* 0x00000001babae824 */ /* 0x100fe200078e0a00 */
[C---:B------:R-:W-:Y:S01]  /*8f90*/  ISETP.GT.U32.AND P6, PT, R0.reuse, R188, PT ;  /* 0x000000bc0000720c */ /* 0x040fe20003fc4070 */
[----:B------:R-:W-:Y:S01]  /*8fa0*/  @!P2 IMAD.IADD R185, R185, 0x1, -R0 ;  /* 0x00000001b9b9a824 */ /* 0x000fe200078e0a00 */
[----:B------:R-:W-:Y:S01]  /*8fb0*/  ISETP.GT.U32.AND P2, PT, R0, R187, PT ;  /* 0x000000bb0000720c */ /* 0x000fe20003f44070 */
[----:B------:R-:W-:Y:S01]  /*8fc0*/  VIADD R5, R6, 0xc0 ;  /* 0x000000c006057836 */ /* 0x000fe20000000000 */
[----:B------:R-:W-:Y:S01]  /*8fd0*/  IADD3 R11, -R8, RZ, RZ ;  /* 0x000000ff080b7210 */ /* 0x000fe20007ffe1ff */
[----:B------:R-:W-:Y:S01]  /*8fe0*/  VIADD R8, R6, 0xc2 ;  /* 0x000000c206087836 */ /* 0x000fe20000000000 */
[----:B------:R-:W-:Y:S01]  /*8ff0*/  @!P5 IADD3 R186, -R186, RZ, RZ ;  /* 0x000000ffbabad210 */ /* 0x000fe20007ffe1ff */
[----:B------:R-:W-:Y:S01]  /*9000*/  @!P3 IMAD.MOV R184, RZ, RZ, -R184 ;  /* 0x000000ffffb8b224 */ /* 0x000fe200078e0ab8 */
[----:B------:R-:W-:Y:S01]  /*9010*/  IABS R189, R5 ;  /* 0x0000000500bd7213 */ /* 0x000fe20000000000 */
[----:B------:R-:W-:Y:S01]  /*9020*/  IMAD R14, R0, R11, R14 ;  /* 0x0000000b000e7224 */ /* 0x000fe200078e020e */
[----:B------:R-:W-:Y:S01]  /*9030*/  ISETP.GE.AND P3, PT, R5, RZ, PT ;  /* 0x000000ff0500720c */ /* 0x000fe20003f66270 */
[----:B------:R-:W-:Y:S01]  /*9040*/  @!P1 IMAD.MOV R15, RZ, RZ, -R15 ;  /* 0x000000ffff0f9224 */ /* 0x000fe200078e0a0f */
[----:B------:R-:W-:Y:S01]  /*9050*/  IABS R190, R8 ;  /* 0x0000000800be7213 */ /* 0x000fe20000000000 */
[----:B------:R-:W-:Y:S01]  /*9060*/  @!P6 IMAD.IADD R188, R188, 0x1, -R0 ;  /* 0x00000001bcbce824 */ /* 0x000fe200078e0a00 */
[----:B------:R-:W-:Y:S01]  /*9070*/  ISETP.GT.U32.AND P6, PT, R0, R14, PT ;  /* 0x0000000e0000720c */ /* 0x000fe20003fc4070 */
[----:B------:R-:W-:Y:S01]  /*9080*/  IMAD.HI.U32 R5, R3, R189, RZ ;  /* 0x000000bd03057227 */ /* 0x000fe200078e00ff */
[----:B------:R-:W-:-:S02]  /*9090*/  @!P2 IADD3 R187, R187, -R0, RZ ;  /* 0x80000000bbbba210 */ /* 0x000fc40007ffe0ff */
[----:B------:R-:W-:Y:S01]  /*90a0*/  ISETP.GE.AND P1, PT, R12, RZ, PT ;  /* 0x000000ff0c00720c */ /* 0x000fe20003f26270 */
[----:B------:R-:W-:Y:S01]  /*90b0*/  @!P4 IMAD.MOV R185, RZ, RZ, -R185 ;  /* 0x000000ffffb9c224 */ /* 0x000fe200078e0ab9 */
[----:B------:R-:W-:Y:S01]  /*90c0*/  ISETP.GT.U32.AND P2, PT, R0, R187, PT ;  /* 0x000000bb0000720c */ /* 0x000fe20003f44070 */
[----:B------:R-:W-:Y:S01]  /*90d0*/  IMAD.MOV R5, RZ, RZ, -R5 ;  /* 0x000000ffff057224 */ /* 0x000fe200078e0a05 */
[----:B------:R-:W-:Y:S01]  /*90e0*/  ISETP.GE.AND P4, PT, R10, RZ, PT ;  /* 0x000000ff0a00720c */ /* 0x000fe20003f86270 */
[C---:B------:R-:W-:Y:S01]  /*90f0*/  VIADD R10, R6.reuse, 0xc3 ;  /* 0x000000c3060a7836 */ /* 0x040fe20000000000 */
[----:B------:R-:W-:Y:S01]  /*9100*/  IADD3 R11, R6, 0xc4, RZ ;  /* 0x000000c4060b7810 */ /* 0x000fe20007ffe0ff */
[----:B------:R-:W-:Y:S01]  /*9110*/  IMAD.HI.U32 R4, R3, R190, RZ ;  /* 0x000000be03047227 */ /* 0x000fe200078e00ff */
[----:B------:R-:W-:Y:S02]  /*9120*/  ISETP.GT.U32.AND P5, PT, R0, R188, PT ;  /* 0x000000bc0000720c */ /* 0x000fe40003fa4070 */
[----:B------:R-:W-:Y:S01]  /*9130*/  IABS R192, R11 ;  /* 0x0000000b00c07213 */ /* 0x000fe20000000000 */
[----:B------:R-:W-:Y:S01]  /*9140*/  @!P6 IMAD.IADD R14, R14, 0x1, -R0 ;  /* 0x000000010e0ee824 */ /* 0x000fe200078e0a00 */
[----:B------:R-:W-:Y:S01]  /*9150*/  IABS R191, R10 ;  /* 0x0000000a00bf7213 */ /* 0x000fe20000000000 */
[----:B------:R-:W-:-:S02]  /*9160*/  VIADD R12, R6, 0xc5 ;  /* 0x000000c5060c7836 */ /* 0x000fc40000000000 */
[C---:B------:R-:W-:Y:S01]  /*9170*/  IMAD R189, R0.reuse, R5, R189 ;  /* 0x0000000500bd7224 */ /* 0x040fe200078e02bd */
[C---:B------:R-:W-:Y:S01]  /*9180*/  ISETP.GT.U32.AND P6, PT, R0.reuse, R14, PT ;  /* 0x0000000e0000720c */ /* 0x040fe20003fc4070 */
[----:B------:R-:W-:Y:S01]  /*9190*/  IMAD.MOV R5, RZ, RZ, -R4 ;  /* 0x000000ffff057224 */ /* 0x000fe200078e0a04 */
[----:B------:R-:W-:Y:S01]  /*91a0*/  IABS R193, R12 ;  /* 0x0000000c00c17213 */ /* 0x000fe20000000000 */
[----:B------:R-:W-:Y:S01]  /*91b0*/  @!P2 IMAD.IADD R187, R187, 0x1, -R0 ;  /* 0x00000001bbbba824 */ /* 0x000fe200078e0a00 */
[C---:B------:R-:W-:Y:S01]  /*91c0*/  ISETP.GT.U32.AND P2, PT, R0.reuse, R189, PT ;  /* 0x000000bd0000720c */ /* 0x040fe20003f44070 */
[----:B------:R-:W-:Y:S01]  /*91d0*/  IMAD R190, R0, R5, R190 ;  /* 0x0000000500be7224 */ /* 0x000fe200078e02be */
[----:B------:R-:W-:Y:S01]  /*91e0*/  @!P5 IADD3 R188, R188, -R0, RZ ;  /* 0x80000000bcbcd210 */ /* 0x000fe20007ffe0ff */
[----:B------:R-:W-:-:S03]  /*91f0*/  IMAD.HI.U32 R5, R3, R192, RZ ;  /* 0x000000c003057227 */ /* 0x000fc600078e00ff */
[----:B------:R-:W-:Y:S01]  /*9200*/  ISETP.GT.U32.AND P5, PT, R0, R190, PT ;  /* 0x000000be0000720c */ /* 0x000fe20003fa4070 */
[----:B------:R-:W-:Y:S01]  /*9210*/  @!P1 IMAD.MOV R187, RZ, RZ, -R187 ;  /* 0x000000ffffbb9224 */ /* 0x000fe200078e0abb */
[----:B------:R-:W-:Y:S01]  /*9220*/  ISETP.GE.AND P1, PT, R8, RZ, PT ;  /* 0x000000ff0800720c */ /* 0x000fe20003f26270 */
[----:B------:R-:W-:Y:S01]  /*9230*/  IMAD.HI.U32 R4, R3, R191, RZ ;  /* 0x000000bf03047227 */ /* 0x000fe200078e00ff */
[----:B------:R-:W-:-:S03]  /*9240*/  @!P0 IADD3 R188, -R188, RZ, RZ ;  /* 0x000000ffbcbc8210 */ /* 0x000fc60007ffe1ff */
[----:B------:R-:W-:-:S04]  /*9250*/  IMAD.HI.U32 R8, R3, R193, RZ ;  /* 0x000000c103087227 */ /* 0x000fc800078e00ff */
[----:B------:R-:W-:Y:S02]  /*9260*/  IMAD.MOV R5, RZ, RZ, -R5 ;  /* 0x000000ffff057224 */ /* 0x000fe400078e0a05 */
[----:B------:R-:W-:Y:S02]  /*9270*/  IMAD.MOV R4, RZ, RZ, -R4 ;  /* 0x000000ffff047224 */ /* 0x000fe400078e0a04 */
[----:B------:R-:W-:Y:S02]  /*9280*/  IMAD.MOV R8, RZ, RZ, -R8 ;  /* 0x000000ffff087224 */ /* 0x000fe400078e0a08 */
[C---:B------:R-:W-:Y:S02]  /*9290*/  IMAD R192, R0.reuse, R5, R192 ;  /* 0x0000000500c07224 */ /* 0x040fe400078e02c0 */
[----:B------:R-:W-:Y:S02]  /*92a0*/  IMAD R191, R0, R4, R191 ;  /* 0x0000000400bf7224 */ /* 0x000fe400078e02bf */
[--C-:B------:R-:W-:Y:S01]  /*92b0*/  @!P6 IMAD.IADD R14, R14, 0x1, -R0.reuse ;  /* 0x000000010e0ee824 */ /* 0x100fe200078e0a00 */
[C---:B------:R-:W-:Y:S01]  /*92c0*/  ISETP.GT.U32.AND P6, PT, R0.reuse, R192, PT ;  /* 0x000000c00000720c */ /* 0x040fe20003fc4070 */
[C---:B------:R-:W-:Y:S01]  /*92d0*/  IMAD R193, R0.reuse, R8, R193 ;  /* 0x0000000800c17224 */ /* 0x040fe200078e02c1 */
[----:B------:R-:W-:Y:S01]  /*92e0*/  ISETP.GT.U32.AND P0, PT, R0, R191, PT ;  /* 0x000000bf0000720c */ /* 0x000fe20003f04070 */
[----:B------:R-:W-:Y:S01]  /*92f0*/  VIADD R5, R6, 0xc6 ;  /* 0x000000c606057836 */ /* 0x000fe20000000000 */
[----:B------:R-:W-:Y:S01]  /*9300*/  @!P4 IADD3 R14, -R14, RZ, RZ ;  /* 0x000000ff0e0ec210 */ /* 0x000fe20007ffe1ff */
[----:B------:R-:W-:Y:S01]  /*9310*/  VIADD R8, R6, 0xc7 ;  /* 0x000000c706087836 */ /* 0x000fe20000000000 */
[----:B------:R-:W-:Y:S01]  /*9320*/  ISETP.GT.U32.AND P4, PT, R0, R193, PT ;  /* 0x000000c10000720c */ /* 0x000fe20003f84070 */
[--C-:B------:R-:W-:Y:S01]  /*9330*/  @!P5 IMAD.IADD R190, R190, 0x1, -R0.reuse ;  /* 0x00000001bebed824 */ /* 0x100fe200078e0a00 */
[----:B------:R-:W-:Y:S01]  /*9340*/  IABS R194, R5 ;  /* 0x0000000500c27213 */ /* 0x000fe20000000000 */
[----:B------:R-:W-:Y:S01]  /*9350*/  @!P2 IMAD.IADD R189, R189, 0x1, -R0 ;  /* 0x00000001bdbda824 */ /* 0x000fe200078e0a00 */
[----:B------:R-:W-:Y:S01]  /*9360*/  IABS R195, R8 ;  /* 0x0000000800c37213 */ /* 0x000fe20000000000 */
[C---:B------:R-:W-:Y:S01]  /*9370*/  IMAD R217, R0.reuse, R220, R217 ;  /* 0x000000dc00d97224 */ /* 0x040fe200078e02d9 */
[----:B------:R-:W-:Y:S01]  /*9380*/  ISETP.GT.U32.AND P5, PT, R0, R190, PT ;  /* 0x000000be0000720c */ /* 0x000fe20003fa4070 */
[----:B------:R-:W-:Y:S01]  /*9390*/  IMAD.HI.U32 R4, R3, R194, RZ ;  /* 0x000000c203047227 */ /* 0x000fe200078e00ff */
[----:B------:R-:W-:-:S02]  /*93a0*/  @!P6 IADD3 R192, R192, -R0, RZ ;  /* 0x80000000c0c0e210 */ /* 0x000fc40007ffe0ff */
[C---:B------:R-:W-:Y:S01]  /*93b0*/  ISETP.GT.U32.AND P2, PT, R0.reuse, R189, PT ;  /* 0x000000bd0000720c */ /* 0x040fe20003f44070 */
[--C-:B------:R-:W-:Y:S01]  /*93c0*/  @!P0 IMAD.IADD R191, R191, 0x1, -R0.reuse ;  /* 0x00000001bfbf8824 */ /* 0x100fe200078e0a00 */
[----:B------:R-:W-:Y:S01]  /*93d0*/  ISETP.GE.AND P0, PT, R5, RZ, PT ;  /* 0x000000ff0500720c */ /* 0x000fe20003f06270 */
[----:B------:R-:W-:Y:S01]  /*93e0*/  @!P4 IMAD.IADD R193, R193, 0x1, -R0 ;  /* 0x00000001c1c1c824 */ /* 0x000fe200078e0a00 */
[C---:B------:R-:W-:Y:S01]  /*93f0*/  ISETP.GT.U32.AND P4, PT, R0.reuse, R192, PT ;  /* 0x000000c00000720c */ /* 0x040fe20003f84070 */
[----:B------:R-:W-:Y:S01]  /*9400*/  IMAD.MOV R5, RZ, RZ, -R4 ;  /* 0x000000ffff057224 */ /* 0x000fe200078e0a04 */
[----:B------:R-:W-:Y:S01]  /*9410*/  ISETP.GT.U32.AND P6, PT, R0, R191, PT ;  /* 0x000000bf0000720c */ /* 0x000fe20003fc4070 */
[----:B------:R-:W-:-:S04]  /*9420*/  IMAD.HI.U32 R4, R3, R195, RZ ;  /* 0x000000c303047227 */ /* 0x000fc800078e00ff */
[----:B------:R-:W-:Y:S02]  /*9430*/  IMAD.MOV R4, RZ, RZ, -R4 ;  /* 0x000000ffff047224 */ /* 0x000fe400078e0a04 */
[C---:B------:R-:W-:Y:S01]  /*9440*/  IMAD R194, R0.reuse, R5, R194 ;  /* 0x0000000500c27224 */ /* 0x040fe200078e02c2 */
[----:B------:R-:W-:Y:S01]  /*9450*/  @!P2 IADD3 R189, R189, -R0, RZ ;  /* 0x80000000bdbda210 */ /* 0x000fe20007ffe0ff */
[----:B------:R-:W-:Y:S01]  /*9460*/  IMAD R195, R0, R4, R195 ;  /* 0x0000000400c37224 */ /* 0x000fe200078e02c3 */
[----:B------:R-:W-:Y:S01]  /*9470*/  ISETP.GE.AND P2, PT, R10, RZ, PT ;  /* 0x000000ff0a00720c */ /* 0x000fe20003f46270 */
[--C-:B------:R-:W-:Y:S01]  /*9480*/  @!P5 IMAD.IADD R190, R190, 0x1, -R0.reuse ;  /* 0x00000001bebed824 */ /* 0x100fe200078e0a00 */
[----:B------:R-:W-:Y:S01]  /*9490*/  @!P4 IADD3 R192, R192, -R0, RZ ;  /* 0x80000000c0c0c210 */ /* 0x000fe20007ffe0ff */
[----:B------:R-:W-:Y:S01]  /*94a0*/  @!P6 IMAD.IADD R191, R191, 0x1, -R0 ;  /* 0x00000001bfbfe824 */ /* 0x000fe200078e0a00 */
[C---:B------:R-:W-:Y:S01]  /*94b0*/  ISETP.GT.U32.AND P4, PT, R0.reuse, R195, PT ;  /* 0x000000c30000720c */ /* 0x040fe20003f84070 */
[----:B------:R-:W-:Y:S01]  /*94c0*/  @!P1 IMAD.MOV R190, RZ, RZ, -R190 ;  /* 0x000000ffffbe9224 */ /* 0x000fe200078e0abe */
[----:B------:R-:W-:Y:S01]  /*94d0*/  ISETP.GT.U32.AND P6, PT, R0, R194, PT ;  /* 0x000000c20000720c */ /* 0x000fe20003fc4070 */
[----:B------:R-:W-:Y:S01]  /*94e0*/  VIADD R10, R6, 0xc8 ;  /* 0x000000c8060a7836 */ /* 0x000fe20000000000 */
[----:B------:R-:W-:Y:S01]  /*94f0*/  ISETP.GT.U32.AND P1, PT, R0, R193, PT ;  /* 0x000000c10000720c */ /* 0x000fe20003f24070 */
[----:B------:R-:W-:Y:S01]  /*9500*/  @!P3 IMAD.MOV R189, RZ, RZ, -R189 ;  /* 0x000000ffffbdb224 */ /* 0x000fe200078e0abd */
[----:B------:R-:W-:Y:S01]  /*9510*/  ISETP.GE.AND P5, PT, R12, RZ, PT ;  /* 0x000000ff0c00720c */ /* 0x000fe20003fa6270 */
[C---:B------:R-:W-:Y:S01]  /*9520*/  VIADD R224, R6.reuse, 0xe2 ;  /* 0x000000e206e07836 */ /* 0x040fe20000000000 */
[----:B------:R-:W-:Y:S01]  /*9530*/  IABS R12, R198 ;  /* 0x000000c6000c7213 */ /* 0x000fe20000000000 */
[----:B------:R-:W-:Y:S01]  /*9540*/  @!P2 IMAD.MOV R191, RZ, RZ, -R191 ;  /* 0x000000ffffbfa224 */ /* 0x000fe200078e0abf */
[----:B------:R-:W-:Y:S01]  /*9550*/  IABS R196, R10 ;  /* 0x0000000a00c47213 */ /* 0x000fe20000000000 */
[----:B------:R-:W-:Y:S01]  /*9560*/  VIADD R220, R6, 0xe4 ;  /* 0x000000e406dc7836 */ /* 0x000fe20000000000 */
[----:B------:R-:W-:Y:S01]  /*9570*/  ISETP.GE.AND P3, PT, R11, RZ, PT ;  /* 0x000000ff0b00720c */ /* 0x000fe20003f66270 */
[----:B------:R-:W-:-:S02]  /*9580*/  @!P4 IMAD.IADD R195, R195, 0x1, -R0 ;  /* 0x00000001c3c3c824 */ /* 0x000fc400078e0a00 */
[----:B------:R-:W-:Y:S01]  /*9590*/  IMAD.HI.U32 R5, R3, R12, RZ ;  /* 0x0000000c03057227 */ /* 0x000fe200078e00ff */
[----:B------:R-:W-:Y:S02]  /*95a0*/  IABS R227, R220 ;  /* 0x000000dc00e37213 */ /* 0x000fe40000000000 */
[----:B------:R-:W-:Y:S01]  /*95b0*/  ISETP.GT.U32.AND P4, PT, R0, R195, PT ;  /* 0x000000c30000720c */ /* 0x000fe20003f84070 */
[--C-:B------:R-:W-:Y:S01]  /*95c0*/  @!P6 IMAD.IADD R194, R194, 0x1, -R0.reuse ;  /* 0x00000001c2c2e824 */ /* 0x100fe200078e0a00 */
[----:B------:R-:W-:Y:S01]  /*95d0*/  IADD3 R5, -R5, RZ, RZ ;  /* 0x000000ff05057210 */ /* 0x000fe20007ffe1ff */
[----:B------:R-:W-:Y:S01]  /*95e0*/  @!P1 IMAD.IADD R193, R193, 0x1, -R0 ;  /* 0x00000001c1c19824 */ /* 0x000fe200078e0a00 */
[----:B------:R-:W-:Y:S01]  /*95f0*/  ISETP.GE.AND P1, PT, R8, RZ, PT ;  /* 0x000000ff0800720c */ /* 0x000fe20003f26270 */
[----:B------:R-:W-:Y:S01]  /*9600*/  IMAD.HI.U32 R8, R3, R197, RZ ;  /* 0x000000c503087227 */ /* 0x000fe200078e00ff */
[----:B------:R-:W-:Y:S02]  /*9610*/  ISETP.GT.U32.AND P2, PT, R0, R194, PT ;  /* 0x000000c20000720c */ /* 0x000fe40003f44070 */
[----:B------:R-:W-:Y:S01]  /*9620*/  ISETP.GE.AND P6, PT, R10, RZ, PT ;  /* 0x000000ff0a00720c */ /* 0x000fe20003fc6270 */
[----:B------:R-:W-:Y:S01]  /*9630*/  IMAD.MOV R8, RZ, RZ, -R8 ;  /* 0x000000ffff087224 */ /* 0x000fe200078e0a08 */
[----:B------:R-:W-:Y:S01]  /*9640*/  IADD3 R10, R6, 0xcc, RZ ;  /* 0x000000cc060a7810 */ /* 0x000fe20007ffe0ff */
[----:B------:R-:W-:Y:S01]  /*9650*/  IMAD R12, R0, R5, R12 ;  /* 0x00000005000c7224 */ /* 0x000fe200078e020c */
[----:B------:R-:W-:Y:S01]  /*9660*/  @!P3 IADD3 R192, -R192, RZ, RZ ;  /* 0x000000ffc0c0b210 */ /* 0x000fe20007ffe1ff */
[C---:B------:R-:W-:Y:S01]  /*9670*/  IMAD R197, R0.reuse, R8, R197 ;  /* 0x0000000800c57224 */ /* 0x040fe200078e02c5 */
[----:B------:R-:W-:Y:S01]  /*9680*/  IABS R199, R10 ;  /* 0x0000000a00c77213 */ /* 0x000fe20000000000 */
[----:B------:R-:W-:Y:S01]  /*9690*/  @!P5 IMAD.MOV R193, RZ, RZ, -R193 ;  /* 0x000000ffffc1d224 */ /* 0x000fe200078e0ac1 */
[----:B------:R-:W-:Y:S01]  /*96a0*/  ISETP.GT.U32.AND P5, PT, R0, R12, PT ;  /* 0x0000000c0000720c */ /* 0x000fe20003fa4070 */
[----:B------:R-:W-:-:S02]  /*96b0*/  VIADD R8, R6, 0xcb ;  /* 0x000000cb06087836 */ /* 0x000fc40000000000 */
[--C-:B------:R-:W-:Y:S01]  /*96c0*/  @!P4 IMAD.IADD R195, R195, 0x1, -R0.reuse ;  /* 0x00000001c3c3c824 */ /* 0x100fe200078e0a00 */
[----:B------:R-:W-:Y:S01]  /*96d0*/  ISETP.GT.U32.AND P4, PT, R0, R197, PT ;  /* 0x000000c50000720c */ /* 0x000fe20003f84070 */
[----:B------:R-:W-:Y:S01]  /*96e0*/  @!P2 IMAD.IADD R194, R194, 0x1, -R0 ;  /* 0x00000001c2c2a824 */ /* 0x000fe200078e0a00 */
[----:B------:R-:W-:Y:S01]  /*96f0*/  ISETP.GE.AND P2, PT, R198, RZ, PT ;  /* 0x000000ffc600720c */ /* 0x000fe20003f46270 */
[----:B------:R-:W-:Y:S01]  /*9700*/  IMAD.HI.U32 R4, R3, R196, RZ ;  /* 0x000000c403047227 */ /* 0x000fe200078e00ff */
[----:B------:R-:W-:-:S03]  /*9710*/  IABS R198, R8 ;  /* 0x0000000800c67213 */ /* 0x000fc60000000000 */
[----:B------:R-:W-:Y:S02]  /*9720*/  IMAD.MOV R11, RZ, RZ, -R4 ;  /* 0x000000ffff0b7224 */ /* 0x000fe400078e0a04 */
[----:B------:R-:W-:Y:S01]  /*9730*/  IMAD.HI.U32 R4, R3, R198, RZ ;  /* 0x000000c603047227 */ /* 0x000fe200078e00ff */
[----:B------:R-:W-:-:S03]  /*9740*/  @!P5 IADD3 R12, R12, -R0, RZ ;  /* 0x800000000c0cd210 */ /* 0x000fc60007ffe0ff */
[----:B------:R-:W-:Y:S02]  /*9750*/  IMAD.MOV R5, RZ, RZ, -R4 ;  /* 0x000000ffff057224 */ /* 0x000fe400078e0a04 */
[----:B------:R-:W-:-:S04]  /*9760*/  IMAD.HI.U32 R4, R3, R199, RZ ;  /* 0x000000c703047227 */ /* 0x000fc800078e00ff */
[----:B------:R-:W-:Y:S01]  /*9770*/  @!P4 IMAD.IADD R197, R197, 0x1, -R0 ;  /* 0x00000001c5c5c824 */ /* 0x000fe200078e0a00 */
[C---:B------:R-:W-:Y:S01]  /*9780*/  ISETP.GT.U32.AND P4, PT, R0.reuse, R12, PT ;  /* 0x0000000c0000720c */ /* 0x040fe20003f84070 */
[----:B------:R-:W-:Y:S01]  /*9790*/  IMAD R196, R0, R11, R196 ;  /* 0x0000000b00c47224 */ /* 0x000fe200078e02c4 */
[----:B------:R-:W-:Y:S01]  /*97a0*/  IADD3 R4, -R4, RZ, RZ ;  /* 0x000000ff04047210 */ /* 0x000fe20007ffe1ff */
[----:B------:R-:W-:Y:S02]  /*97b0*/  VIADD R11, R6, 0xcd ;  /* 0x000000cd060b7836 */ /* 0x000fe40000000000 */
[C---:B------:R-:W-:Y:S01]  /*97c0*/  IMAD R198, R0.reuse, R5, R198 ;  /* 0x0000000500c67224 */ /* 0x040fe200078e02c6 */
[C---:B------:R-:W-:Y:S01]  /*97d0*/  ISETP.GT.U32.AND P3, PT, R0.reuse, R196, PT ;  /* 0x000000c40000720c */ /* 0x040fe20003f64070 */
[C---:B------:R-:W-:Y:S02]  /*97e0*/  IMAD R199, R0.reuse, R4, R199 ;  /* 0x0000000400c77224 */ /* 0x040fe400078e02c7 */
[----:B------:R-:W-:Y:S01]  /*97f0*/  @!P0 IMAD.MOV R194, RZ, RZ, -R194 ;  /* 0x000000ffffc28224 */ /* 0x000fe200078e0ac2 */
[----:B------:R-:W-:Y:S01]  /*9800*/  ISETP.GT.U32.AND P0, PT, R0, R197, PT ;  /* 0x000000c50000720c */ /* 0x000fe20003f04070 */
[----:B------:R-:W-:-:S02]  /*9810*/  @!P1 IMAD.MOV R195, RZ, RZ, -R195 ;  /* 0x000000ffffc39224 */ /* 0x000fc400078e0ac3 */
[----:B------:R-:W-:Y:S01]  /*9820*/  @!P4 IADD3 R12, R12, -R0, RZ ;  /* 0x800000000c0cc210 */ /* 0x000fe20007ffe0ff */
[----:B------:R-:W-:Y:S01]  /*9830*/  VIADD R240, R6, 0x1e4 ;  /* 0x000001e406f07836 */ /* 0x000fe20000000000 */
[----:B------:R-:W-:Y:S01]  /*9840*/  ISETP.GT.U32.AND P4, PT, R0, R199, PT ;  /* 0x000000c70000720c */ /* 0x000fe20003f84070 */
[----:B------:R-:W-:Y:S01]  /*9850*/  VIADD R238, R6, 0x1e6 ;  /* 0x000001e606ee7836 */ /* 0x000fe20000000000 */
[----:B------:R-:W-:Y:S01]  /*9860*/  @!P2 IADD3 R12, -R12, RZ, RZ ;  /* 0x000000ff0c0ca210 */ /* 0x000fe20007ffe1ff */
[----:B------:R-:W-:Y:S01]  /*9870*/  VIADD R239, R6, 0x1e5 ;  /* 0x000001e506ef7836 */ /* 0x000fe20000000000 */
[----:B------:R-:W-:Y:S01]  /*9880*/  ISETP.GE.AND P2, PT, R11, RZ, PT ;  /* 0x000000ff0b00720c */ /* 0x000fe20003f46270 */
[--C-:B------:R-:W-:Y:S01]  /*9890*/  @!P3 IMAD.IADD R196, R196, 0x1, -R0.reuse ;  /* 0x00000001c4c4b824 */ /* 0x100fe200078e0a00 */
[----:B------:R-:W-:Y:S01]  /*98a0*/  ISETP.GE.AND P3, PT, R200, RZ, PT ;  /* 0x000000ffc800720c */ /* 0x000fe20003f66270 */
[----:B------:R-:W-:Y:S01]  /*98b0*/  VIADD R241, R6, 0x1e7 ;  /* 0x000001e706f17836 */ /* 0x000fe20000000000 */
[----:B------:R-:W-:Y:S01]  /*98c0*/  IABS R200, R11 ;  /* 0x0000000b00c87213 */ /* 0x000fe20000000000 */
[----:B------:R-:W-:Y:S01]  /*98d0*/  @!P0 IMAD.IADD R197, R197, 0x1, -R0 ;  /* 0x00000001c5c58824 */ /* 0x000fe200078e0a00 */
[----:B------:R-:W-:Y:S01]  /*98e0*/  ISETP.GT.U32.AND P5, PT, R0, R196, PT ;  /* 0x000000c40000720c */ /* 0x000fe20003fa4070 */
[----:B------:R-:W-:Y:S01]  /*98f0*/  VIADD R248, R6, 0x1e8 ;  /* 0x000001e806f87836 */ /* 0x000fe20000000000 */
[----:B------:R-:W-:Y:S01]  /*9900*/  ISETP.GE.AND P0, PT, R8, RZ, PT ;  /* 0x000000ff0800720c */ /* 0x000fe20003f06270 */
[----:B------:R-:W-:-:S04]  /*9910*/  IMAD.HI.U32 R4, R3, R200, RZ ;  /* 0x000000c803047227 */ /* 0x000fc800078e00ff */
[----:B------:R-:W-:Y:S02]  /*9920*/  @!P4 IMAD.IADD R199, R199, 0x1, -R0 ;  /* 0x00000001c7c7c824 */ /* 0x000fe400078e0a00 */
[----:B------:R-:W-:Y:S02]  /*9930*/  IMAD.MOV R5, RZ, RZ, -R4 ;  /* 0x000000ffff057224 */ /* 0x000fe400078e0a04 */
[----:B------:R-:W-:Y:S01]  /*9940*/  IMAD.HI.U32 R4, R3, R201, RZ ;  /* 0x000000c903047227 */ /* 0x000fe200078e00ff */
[----:B------:R-:W-:-:S03]  /*9950*/  ISETP.GT.U32.AND P4, PT, R0, R199, PT ;  /* 0x000000c70000720c */ /* 0x000fc60003f84070 */
[----:B------:R-:W-:Y:S01]  /*9960*/  IMAD R200, R0, R5, R200 ;  /* 0x0000000500c87224 */ /* 0x000fe200078e02c8 */
[----:B------:R-:W-:Y:S01]  /*9970*/  IADD3 R5, -R4, RZ, RZ ;  /* 0x000000ff04057210 */ /* 0x000fe20007ffe1ff */
[----:B------:R-:W-:Y:S01]  /*9980*/  @!P5 IMAD.IADD R196, R196, 0x1, -R0 ;  /* 0x00000001c4c4d824 */ /* 0x000fe200078e0a00 */
[----:B------:R-:W-:Y:S01]  /*9990*/  ISETP.GT.U32.AND P5, PT, R0, R198, PT ;  /* 0x000000c60000720c */ /* 0x000fe20003fa4070 */
[----:B------:R-:W-:-:S04]  /*99a0*/  IMAD.HI.U32 R4, R3, R202, RZ ;  /* 0x000000ca03047227 */ /* 0x000fc800078e00ff */
[----:B------:R-:W-:Y:S01]  /*99b0*/  IMAD R201, R0, R5, R201 ;  /* 0x0000000500c97224 */ /* 0x000fe200078e02c9 */
[----:B------:R-:W-:Y:S01]  /*99c0*/  IADD3 R5, -R4, RZ, RZ ;  /* 0x000000ff04057210 */ /* 0x000fe20007ffe1ff */
[--C-:B------:R-:W-:Y:S02]  /*99d0*/  @!P4 IMAD.IADD R199, R199, 0x1, -R0.reuse ;  /* 0x00000001c7c7c824 */ /* 0x100fe400078e0a00 */
[----:B------:R-:W-:Y:S01]  /*99e0*/  VIADD R8, R6, 0xd0 ;  /* 0x000000d006087836 */ /* 0x000fe20000000000 */
[----:B------:R-:W-:Y:S01]  /*99f0*/  ISETP.GT.U32.AND P4, PT, R0, R201, PT ;  /* 0x000000c90000720c */ /* 0x000fe20003f84070 */
[----:B------:R-:W-:Y:S01]  /*9a00*/  @!P3 IMAD.MOV R197, RZ, RZ, -R197 ;  /* 0x000000ffffc5b224 */ /* 0x000fe200078e0ac5 */
[----:B------:R-:W-:Y:S01]  /*9a10*/  ISETP.GE.AND P3, PT, R203, RZ, PT ;  /* 0x000000ffcb00720c */ /* 0x000fe20003f66270 */
[----:B------:R-:W-:Y:S01]  /*9a20*/  @!P5 IMAD.IADD R198, R198, 0x1, -R0 ;  /* 0x00000001c6c6d824 */ /* 0x000fe200078e0a00 */
[----:B------:R-:W-:Y:S01]  /*9a30*/  ISETP.GE.AND P5, PT, R10, RZ, PT ;  /* 0x000000ff0a00720c */ /* 0x000fe20003fa6270 */
[C---:B------:R-:W-:Y:S01]  /*9a40*/  IMAD R202, R0.reuse, R5, R202 ;  /* 0x0000000500ca7224 */ /* 0x040fe200078e02ca */
[----:B------:R-:W-:Y:S01]  /*9a50*/  IABS R203, R8 ;  /* 0x0000000800cb7213 */ /* 0x000fe20000000000 */
[----:B------:R-:W-:Y:S01]  /*9a60*/  @!P6 IMAD.MOV R196, RZ, RZ, -R196 ;  /* 0x000000ffffc4e224 */ /* 0x000fe200078e0ac4 */
[----:B------:R-:W-:Y:S01]  /*9a70*/  ISETP.GT.U32.AND P6, PT, R0, R200, PT ;  /* 0x000000c80000720c */ /* 0x000fe20003fc4070 */
[----:B------:R-:W-:Y:S01]  /*9a80*/  VIADD R44, R6, 0x1ee ;  /* 0x000001ee062c7836 */ /* 0x000fe20000000000 */
[----:B------:R-:W-:Y:S01]  /*9a90*/  ISETP.GT.U32.AND P1, PT, R0, R198, PT ;  /* 0x000000c60000720c */ /* 0x000fe20003f24070 */
[----:B------:R-:W-:Y:S01]  /*9aa0*/  IMAD.HI.U32 R4, R3, R203, RZ ;  /* 0x000000cb03047227 */ /* 0x000fe200078e00ff */
[----:B------:R-:W-:-:S03]  /*9ab0*/  IADD3 R5, R6, 0xd1, RZ ;  /* 0x000000d106057810 */ /* 0x000fc60007ffe0ff */
[--C-:B------:R-:W-:Y:S01]  /*9ac0*/  @!P4 IMAD.IADD R201, R201, 0x1, -R0.reuse ;  /* 0x00000001c9c9c824 */ /* 0x100fe200078e0a00 */
[----:B------:R-:W-:Y:S01]  /*9ad0*/  IADD3 R4, -R4, RZ, RZ ;  /* 0x000000ff04047210 */ /* 0x000fe20007ffe1ff */
[----:B------:R-:W-:Y:S01]  /*9ae0*/  @!P5 IMAD.MOV R199, RZ, RZ, -R199 ;  /* 0x000000ffffc7d224 */ /* 0x000fe200078e0ac7 */
[----:B------:R-:W-:Y:S01]  /*9af0*/  ISETP.GT.U32.AND P5, PT, R0, R202, PT ;  /* 0x000000ca0000720c */ /* 0x000fe20003fa4070 */
[----:B------:R-:W-:Y:S01]  /*9b00*/  VIADD R35, R6, 0x1f3 ;  /* 0x000001f306237836 */ /* 0x000fe20000000000 */
[C---:B------:R-:W-:Y:S01]  /*9b10*/  ISETP.GT.U32.AND P4, PT, R0.reuse, R201, PT ;  /* 0x000000c90000720c */ /* 0x040fe20003f84070 */
[----:B------:R-:W-:Y:S01]  /*9b20*/  IMAD R203, R0, R4, R203 ;  /* 0x0000000400cb7224 */ /* 0x000fe200078e02cb */
[----:B------:R-:W-:Y:S01]  /*9b30*/  IABS R10, R5 ;  /* 0x00000005000a7213 */ /* 0x000fe20000000000 */
[--C-:B------:R-:W-:Y:S02]  /*9b40*/  @!P6 IMAD.IADD R200, R200, 0x1, -R0.reuse ;  /* 0x00000001c8c8e824 */ /* 0x100fe400078e0a00 */
[----:B------:R-:W-:Y:S01]  /*9b50*/  @!P1 IMAD.IADD R198, R198, 0x1, -R0 ;  /* 0x00000001c6c69824 */ /* 0x000fe200078e0a00 */
[----:B------:R-:W-:Y:S01]  /*9b60*/  ISETP.GE.AND P1, PT, R204, RZ, PT ;  /* 0x000000ffcc00720c */ /* 0x000fe20003f26270 */
[----:B------:R-:W-:Y:S01]  /*9b70*/  IMAD.HI.U32 R4, R3, R10, RZ ;  /* 0x0000000a03047227 */ /* 0x000fe200078e00ff */
[----:B------:R-:W-:-:S03]  /*9b80*/  ISETP.GT.U32.AND P6, PT, R0, R200, PT ;  /* 0x000000c80000720c */ /* 0x000fc60003fc4070 */
[----:B------:R-:W-:Y:S02]  /*9b90*/  @!P5 IMAD.IADD R202, R202, 0x1, -R0 ;  /* 0x00000001cacad824 */ /* 0x000fe400078e0a00 */
[----:B------:R-:W-:Y:S01]  /*9ba0*/  @!P4 IADD3 R201, R201, -R0, RZ ;  /* 0x80000000c9c9c210 */ /* 0x000fe20007ffe0ff */
[----:B------:R-:W-:Y:S01]  /*9bb0*/  @!P0 IMAD.MOV R198, RZ, RZ, -R198 ;  /* 0x000000ffffc68224 */ /* 0x000fe200078e0ac6 */
[C---:B------:R-:W-:Y:S01]  /*9bc0*/  ISETP.GT.U32.AND P4, PT, R0.reuse, R203, PT ;  /* 0x000000cb0000720c */ /* 0x040fe20003f84070 */
[----:B------:R-:W-:Y:S01]  /*9bd0*/  IMAD.MOV R11, RZ, RZ, -R4 ;  /* 0x000000ffff0b7224 */ /* 0x000fe200078e0a04 */
[----:B------:R-:W-:Y:S01]  /*9be0*/  ISETP.GT.U32.AND P5, PT, R0, R202, PT ;  /* 0x000000ca0000720c */ /* 0x000fe20003fa4070 */
[----:B------:R-:W-:Y:S01]  /*9bf0*/  IMAD.HI.U32 R4, R3, R205, RZ ;  /* 0x000000cd03047227 */ /* 0x000fe200078e00ff */
[----:B------:R-:W-:Y:S02]  /*9c00*/  ISETP.GE.AND P0, PT, R8, RZ, PT ;  /* 0x000000ff0800720c */ /* 0x000fe40003f06270 */
[----:B------:R-:W-:Y:S01]  /*9c10*/  @!P3 IADD3 R201, -R201, RZ, RZ ;  /* 0x000000ffc9c9b210 */ /* 0x000fe20007ffe1ff */
[----:B------:R-:W-:Y:S01]  /*9c20*/  VIADD R8, R6, 0xd2 ;  /* 0x000000d206087836 */ /* 0x000fe20000000000 */
[----:B------:R-:W-:Y:S01]  /*9c30*/  IADD3 R4, -R4, RZ, RZ ;  /* 0x000000ff04047210 */ /* 0x000fe20007ffe1ff */
[----:B------:R-:W-:Y:S01]  /*9c40*/  IMAD R10, R0, R11, R10 ;  /* 0x0000000b000a7224 */ /* 0x000fe200078e020a */
[----:B------:R-:W-:Y:S01]  /*9c50*/  ISETP.GE.AND P3, PT, R206, RZ, PT ;  /* 0x000000ffce00720c */ /* 0x000fe20003f66270 */
[--C-:B------:R-:W-:Y:S01]  /*9c60*/  @!P6 IMAD.IADD R200, R200, 0x1, -R0.reuse ;  /* 0x00000001c8c8e824 */ /* 0x100fe200078e0a00 */
[----:B------:R-:W-:Y:S01]  /*9c70*/  IABS R204, R8 ;  /* 0x0000000800cc7213 */ /* 0x000fe20000000000 */
[--C-:B------:R-:W-:Y:S01]  /*9c80*/  @!P4 IMAD.IADD R203, R203, 0x1, -R0.reuse ;  /* 0x00000001cbcbc824 */ /* 0x100fe200078e0a00 */
[----:B------:R-:W-:Y:S01]  /*9c90*/  ISETP.GE.AND P6, PT, R5, RZ, PT ;  /* 0x000000ff0500720c */ /* 0x000fe20003fc6270 */
[----:B------:R-:W-:Y:S01]  /*9ca0*/  @!P5 IMAD.IADD R202, R202, 0x1, -R0 ;  /* 0x00000001cacad824 */ /* 0x000fe200078e0a00 */
[C---:B------:R-:W-:Y:S01]  /*9cb0*/  ISETP.GT.U32.AND P5, PT, R0.reuse, R10, PT ;  /* 0x0000000a0000720c */ /* 0x040fe20003fa4070 */
[----:B------:R-:W-:Y:S01]  /*9cc0*/  IMAD.HI.U32 R5, R3, R204, RZ ;  /* 0x000000cc03057227 */ /* 0x000fe200078e00ff */
[----:B------:R-:W-:-:S03]  /*9cd0*/  ISETP.GT.U32.AND P4, PT, R0, R203, PT ;  /* 0x000000cb0000720c */ /* 0x000fc60003f84070 */
[----:B------:R-:W-:Y:S02]  /*9ce0*/  IMAD.MOV R5, RZ, RZ, -R5 ;  /* 0x000000ffff057224 */ /* 0x000fe400078e0a05 */
[C---:B------:R-:W-:Y:S02]  /*9cf0*/  IMAD R205, R0.reuse, R4, R205 ;  /* 0x0000000400cd7224 */ /* 0x040fe400078e02cd */
[----:B------:R-:W-:Y:S02]  /*9d00*/  IMAD R204, R0, R5, R204 ;  /* 0x0000000500cc7224 */ /* 0x000fe400078e02cc */
[----:B------:R-:W-:Y:S02]  /*9d10*/  @!P1 IMAD.MOV R202, RZ, RZ, -R202 ;  /* 0x000000ffffca9224 */ /* 0x000fe400078e0aca */
[----:B------:R-:W-:Y:S01]  /*9d20*/  @!P5 IADD3 R10, R10, -R0, RZ ;  /* 0x800000000a0ad210 */ /* 0x000fe20007ffe0ff */
[----:B------:R-:W-:Y:S01]  /*9d30*/  @!P2 IMAD.MOV R200, RZ, RZ, -R200 ;  /* 0x000000ffffc8a224 */ /* 0x000fe200078e0ac8 */
[C---:B------:R-:W-:Y:S01]  /*9d40*/  ISETP.GT.U32.AND P1, PT, R0.reuse, R204, PT ;  /* 0x000000cc0000720c */ /* 0x040fe20003f24070 */
[----:B------:R-:W-:Y:S01]  /*9d50*/  @!P4 IMAD.IADD R203, R203, 0x1, -R0 ;  /* 0x00000001cbcbc824 */ /* 0x000fe200078e0a00 */
[C---:B------:R-:W-:Y:S01]  /*9d60*/  ISETP.GT.U32.AND P4, PT, R0.reuse, R205, PT ;  /* 0x000000cd0000720c */ /* 0x040fe20003f84070 */
[----:B------:R-:W-:Y:S01]  /*9d70*/  IMAD.HI.U32 R5, R3, R207, RZ ;  /* 0x000000cf03057227 */ /* 0x000fe200078e00ff */
[----:B------:R-:W-:-:S02]  /*9d80*/  ISETP.GT.U32.AND P5, PT, R0, R10, PT ;  /* 0x0000000a0000720c */ /* 0x000fc40003fa4070 */
[----:B------:R-:W-:Y:S01]  /*9d90*/  ISETP.GE.AND P2, PT, R8, RZ, PT ;  /* 0x000000ff0800720c */ /* 0x000fe20003f46270 */
[----:B------:R-:W-:Y:S02]  /*9da0*/  VIADD R8, R6, 0xd4 ;  /* 0x000000d406087836 */ /* 0x000fe40000000000 */
[----:B------:R-:W-:Y:S02]  /*9db0*/  @!P0 IMAD.MOV R203, RZ, RZ, -R203 ;  /* 0x000000ffffcb8224 */ /* 0x000fe400078e0acb */
[----:B------:R-:W-:Y:S01]  /*9dc0*/  IMAD.MOV R5, RZ, RZ, -R5 ;  /* 0x000000ffff057224 */ /* 0x000fe200078e0a05 */
[----:B------:R-:W-:Y:S01]  /*9dd0*/  IABS R206, R8 ;  /* 0x0000000800ce7213 */ /* 0x000fe20000000000 */
[--C-:B------:R-:W-:Y:S01]  /*9de0*/  @!P1 IMAD.IADD R204, R204, 0x1, -R0.reuse ;  /* 0x00000001cccc9824 */ /* 0x100fe200078e0a00 */
[----:B------:R-:W-:Y:S01]  /*9df0*/  ISETP.GE.AND P0, PT, R8, RZ, PT ;  /* 0x000000ff0800720c */ /* 0x000fe20003f06270 */
[----:B------:R-:W-:Y:S02]  /*9e00*/  @!P4 IMAD.IADD R205, R205, 0x1, -R0 ;  /* 0x00000001cdcdc824 */ /* 0x000fe400078e0a00 */
[----:B------:R-:W-:Y:S01]  /*9e10*/  IMAD.HI.U32 R8, R3, R208, RZ ;  /* 0x000000d003087227 */ /* 0x000fe200078e00ff */
[----:B------:R-:W-:-:S02]  /*9e20*/  ISETP.GT.U32.AND P1, PT, R0, R204, PT ;  /* 0x000000cc0000720c */ /* 0x000fc40003f24070 */
[----:B------:R-:W-:Y:S01]  /*9e30*/  ISETP.GT.U32.AND P4, PT, R0, R205, PT ;  /* 0x000000cd0000720c */ /* 0x000fe20003f84070 */
[----:B------:R-:W-:Y:S01]  /*9e40*/  @!P5 IMAD.IADD R10, R10, 0x1, -R0 ;  /* 0x000000010a0ad824 */ /* 0x000fe200078e0a00 */
[----:B------:R-:W-:Y:S01]  /*9e50*/  ISETP.GE.AND P5, PT, R209, RZ, PT ;  /* 0x000000ffd100720c */ /* 0x000fe20003fa6270 */
[----:B------:R-:W-:Y:S01]  /*9e60*/  IMAD.HI.U32 R4, R3, R206, RZ ;  /* 0x000000ce03047227 */ /* 0x000fe200078e00ff */
[----:B------:R-:W-:Y:S02]  /*9e70*/  IADD3 R209, -R8, RZ, RZ ;  /* 0x000000ff08d17210 */ /* 0x000fe40007ffe1ff */
[----:B------:R-:W-:Y:S01]  /*9e80*/  IABS R8, R213 ;  /* 0x000000d500087213 */ /* 0x000fe20000000000 */
[----:B------:R-:W-:Y:S01]  /*9e90*/  IMAD R207, R0, R5, R207 ;  /* 0x0000000500cf7224 */ /* 0x000fe200078e02cf */
[----:B------:R-:W-:Y:S01]  /*9ea0*/  IADD3 R11, -R4, RZ, RZ ;  /* 0x000000ff040b7210 */ /* 0x000fe20007ffe1ff */
[C---:B------:R-:W-:Y:S02]  /*9eb0*/  IMAD R208, R0.reuse, R209, R208 ;  /* 0x000000d100d07224 */ /* 0x040fe400078e02d0 */
[----:B------:R-:W-:Y:S01]  /*9ec0*/  @!P6 IMAD.MOV R10, RZ, RZ, -R10 ;  /* 0x000000ffff0ae224 */ /* 0x000fe200078e0a0a */
[C---:B------:R-:W-:Y:S01]  /*9ed0*/  ISETP.GT.U32.AND P6, PT, R0.reuse, R207, PT ;  /* 0x000000cf0000720c */ /* 0x040fe20003fc4070 */
[----:B------:R-:W-:-:S02]  /*9ee0*/  IMAD R206, R0, R11, R206 ;  /* 0x0000000b00ce7224 */ /* 0x000fc400078e02ce */
[--C-:B------:R-:W-:Y:S01]  /*9ef0*/  @!P4 IMAD.IADD R205, R205, 0x1, -R0.reuse ;  /* 0x00000001cdcdc824 */ /* 0x100fe200078e0a00 */
[----:B------:R-:W-:Y:S01]  /*9f00*/  ISETP.GT.U32.AND P4, PT, R0, R208, PT ;  /* 0x000000d00000720c */ /* 0x000fe20003f84070 */
[--C-:B------:R-:W-:Y:S01]  /*9f10*/  @!P1 IMAD.IADD R204, R204, 0x1, -R0.reuse ;  /* 0x00000001cccc9824 */ /* 0x100fe200078e0a00 */
[----:B------:R-:W-:Y:S01]  /*9f20*/  ISETP.GT.U32.AND P1, PT, R0, R206, PT ;  /* 0x000000ce0000720c */ /* 0x000fe20003f24070 */
[C---:B------:R-:W-:Y:S01]  /*9f30*/  VIADD R11, R6.reuse, 0xd8 ;  /* 0x000000d8060b7836 */ /* 0x040fe20000000000 */
[----:B------:R-:W-:Y:S01]  /*9f40*/  @!P3 IADD3 R205, -R205, RZ, RZ ;  /* 0x000000ffcdcdb210 */ /* 0x000fe20007ffe1ff */
[----:B------:R-:W-:Y:S01]  /*9f50*/  VIADD R4, R6, 0xd7 ;  /* 0x000000d706047836 */ /* 0x000fe20000000000 */
[----:B------:R-:W-:Y:S01]  /*9f60*/  @!P2 IADD3 R204, -R204, RZ, RZ ;  /* 0x000000ffcccca210 */ /* 0x000fe20007ffe1ff */
[----:B------:R-:W-:Y:S01]  /*9f70*/  VIADD R251, R6, 0x1f5 ;  /* 0x000001f506fb7836 */ /* 0x000fe20000000000 */
[----:B------:R-:W-:Y:S01]  /*9f80*/  ISETP.GE.AND P2, PT, R210, RZ, PT ;  /* 0x000000ffd200720c */ /* 0x000fe20003f46270 */
[--C-:B------:R-:W-:Y:S01]  /*9f90*/  @!P6 IMAD.IADD R207, R207, 0x1, -R0.reuse ;  /* 0x00000001cfcfe824 */ /* 0x100fe200078e0a00 */
[----:B------:R-:W-:Y:S01]  /*9fa0*/  IABS R210, R11 ;  /* 0x0000000b00d27213 */ /* 0x000fe20000000000 */
[----:B------:R-:W-:Y:S01]  /*9fb0*/  VIADD R40, R6, 0x1f6 ;  /* 0x000001f606287836 */ /* 0x000fe20000000000 */
[----:B------:R-:W-:Y:S01]  /*9fc0*/  IABS R209, R4 ;  /* 0x0000000400d17213 */ /* 0x000fe20000000000 */
[----:B------:R-:W-:Y:S01]  /*9fd0*/  @!P4 IMAD.IADD R208, R208, 0x1, -R0 ;  /* 0x00000001d0d0c824 */ /* 0x000fe200078e0a00 */
[----:B------:R-:W-:Y:S01]  /*9fe0*/  ISETP.GT.U32.AND P4, PT, R0, R207, PT ;  /* 0x000000cf0000720c */ /* 0x000fe20003f84070 */
[----:B------:R-:W-:Y:S01]  /*9ff0*/  IMAD.HI.U32 R5, R3, R210, RZ ;  /* 0x000000d203057227 */ /* 0x000fe200078e00ff */
[----:B------:R-:W-:-:S02]  /*a000*/  IABS R244, R40 ;  /* 0x0000002800f47213 */ /* 0x000fc40000000000 */
[----:B------:R-:W-:Y:S01]  /*a010*/  ISETP.GT.U32.AND P3, PT, R0, R208, PT ;  /* 0x000000d00000720c */ /* 0x000fe20003f64070 */
[----:B------:R-:W-:Y:S01]  /*a020*/  @!P1 IMAD.IADD R206, R206, 0x1, -R0 ;  /* 0x00000001cece9824 */ /* 0x000fe200078e0a00 */
[----:B------:R-:W-:Y:S01]  /*a030*/  ISETP.GE.AND P1, PT, R4, RZ, PT ;  /* 0x000000ff0400720c */ /* 0x000fe20003f26270 */
[----:B------:R-:W-:Y:S02]  /*a040*/  IMAD.MOV R5, RZ, RZ, -R5 ;  /* 0x000000ffff057224 */ /* 0x000fe400078e0a05 */
[----:B------:R-:W-:Y:S01]  /*a050*/  IMAD.HI.U32 R4, R3, R209, RZ ;  /* 0x000000d103047227 */ /* 0x000fe200078e00ff */
[----:B------:R-:W-:-:S03]  /*a060*/  ISETP.GT.U32.AND P6, PT, R0, R206, PT ;  /* 0x000000ce0000720c */ /* 0x000fc60003fc4070 */
[C---:B------:R-:W-:Y:S02]  /*a070*/  IMAD R210, R0.reuse, R5, R210 ;  /* 0x0000000500d27224 */ /* 0x040fe400078e02d2 */
[----:B------:R-:W-:Y:S02]  /*a080*/  IMAD.MOV R4, RZ, RZ, -R4 ;  /* 0x000000ffff047224 */ /* 0x000fe400078e0a04 */
[----:B------:R-:W-:Y:S01]  /*a090*/  @!P4 IMAD.IADD R207, R207, 0x1, -R0 ;  /* 0x00000001cfcfc824 */ /* 0x000fe200078e0a00 */
[C---:B------:R-:W-:Y:S01]  /*a0a0*/  ISETP.GT.U32.AND P4, PT, R0.reuse, R210, PT ;  /* 0x000000d20000720c */ /* 0x040fe20003f84070 */
[----:B------:R-:W-:Y:S02]  /*a0b0*/  IMAD R209, R0, R4, R209 ;  /* 0x0000000400d17224 */ /* 0x000fe400078e02d1 */
[----:B------:R-:W-:-:S04]  /*a0c0*/  IMAD.HI.U32 R4, R3, R8, RZ ;  /* 0x0000000803047227 */ /* 0x000fc800078e00ff */
[----:B------:R-:W-:Y:S01]  /*a0d0*/  @!P6 IMAD.IADD R206, R206, 0x1, -R0 ;  /* 0x00000001cecee824 */ /* 0x000fe200078e0a00 */
[----:B------:R-:W-:Y:S01]  /*a0e0*/  ISETP.GT.U32.AND P6, PT, R0, R209, PT ;  /* 0x000000d10000720c */ /* 0x000fe20003fc4070 */
[----:B------:R-:W-:Y:S02]  /*a0f0*/  IMAD.MOV R5, RZ, RZ, -R4 ;  /* 0x000000ffff057224 */ /* 0x000fe400078e0a04 */
[----:B------:R-:W-:-:S04]  /*a100*/  IMAD.HI.U32 R4, R3, R211, RZ ;  /* 0x000000d303047227 */ /* 0x000fc800078e00ff */
[----:B------:R-:W-:Y:S02]  /*a110*/  @!P4 IMAD.IADD R210, R210, 0x1, -R0 ;  /* 0x00000001d2d2c824 */ /* 0x000fe400078e0a00 */
[----:B------:R-:W-:Y:S02]  /*a120*/  IMAD.MOV R4, RZ, RZ, -R4 ;  /* 0x000000ffff047224 */ /* 0x000fe400078e0a04 */
[----:B------:R-:W-:Y:S01]  /*a130*/  @!P0 IMAD.MOV R206, RZ, RZ, -R206 ;  /* 0x000000ffffce8224 */ /* 0x000fe200078e0ace */
[C---:B------:R-:W-:Y:S01]  /*a140*/  ISETP.GT.U32.AND P4, PT, R0.reuse, R210, PT ;  /* 0x000000d20000720c */ /* 0x040fe20003f84070 */
[C---:B------:R-:W-:Y:S01]  /*a150*/  IMAD R211, R0.reuse, R4, R211 ;  /* 0x0000000400d37224 */ /* 0x040fe200078e02d3 */
[----:B------:R-:W-:Y:S01]  /*a160*/  @!P6 IADD3 R209, R209, -R0, RZ ;  /* 0x80000000d1d1e210 */ /* 0x000fe20007ffe0ff */
[C---:B------:R-:W-:Y:S01]  /*a170*/  IMAD R8, R0.reuse, R5, R8 ;  /* 0x0000000500087224 */ /* 0x040fe200078e0208 */
[----:B------:R-:W-:Y:S01]  /*a180*/  ISETP.GE.AND P6, PT, R213, RZ, PT ;  /* 0x000000ffd500720c */ /* 0x000fe20003fc6270 */
[----:B------:R-:W-:Y:S01]  /*a190*/  @!P5 IMAD.MOV R207, RZ, RZ, -R207 ;  /* 0x000000ffffcfd224 */ /* 0x000fe200078e0acf */
[C---:B------:R-:W-:Y:S01]  /*a1a0*/  ISETP.GT.U32.AND P0, PT, R0.reuse, R209, PT ;  /* 0x000000d10000720c */ /* 0x040fe20003f04070 */
[----:B------:R-:W-:Y:S01]  /*a1b0*/  IMAD.HI.U32 R5, R3, R212, RZ ;  /* 0x000000d403057227 */ /* 0x000fe200078e00ff */
[----:B------:R-:W-:-:S03]  /*a1c0*/  ISETP.GT.U32.AND P5, PT, R0, R8, PT ;  /* 0x000000080000720c */ /* 0x000fc60003fa4070 */
[--C-:B------:R-:W-:Y:S01]  /*a1d0*/  @!P3 IMAD.IADD R208, R208, 0x1, -R0.reuse ;  /* 0x00000001d0d0b824 */ /* 0x100fe200078e0a00 */
[----:B------:R-:W-:Y:S01]  /*a1e0*/  IADD3 R5, -R5, RZ, RZ ;  /* 0x000000ff05057210 */ /* 0x000fe20007ffe1ff */
[----:B------:R-:W-:Y:S01]  /*a1f0*/  @!P4 IMAD.IADD R210, R210, 0x1, -R0 ;  /* 0x00000001d2d2c824 */ /* 0x000fe200078e0a00 */
[----:B------:R-:W-:Y:S01]  /*a200*/  ISETP.GT.U32.AND P4, PT, R0, R211, PT ;  /* 0x000000d30000720c */ /* 0x000fe20003f84070 */
[----:B------:R-:W-:Y:S01]  /*a210*/  @!P2 IMAD.MOV R208, RZ, RZ, -R208 ;  /* 0x000000ffffd0a224 */ /* 0x000fe200078e0ad0 */
[----:B------:R-:W-:Y:S01]  /*a220*/  ISETP.GE.AND P2, PT, R214, RZ, PT ;  /* 0x000000ffd600720c */ /* 0x000fe20003f46270 */
[----:B------:R-:W-:Y:S01]  /*a230*/  IMAD R212, R0, R5, R212 ;  /* 0x0000000500d47224 */ /* 0x000fe200078e02d4 */
[----:B------:R-:W-:Y:S01]  /*a240*/  IABS R214, R216 ;  /* 0x000000d800d67213 */ /* 0x000fe20000000000 */
[----:B------:R-:W-:Y:S01]  /*a250*/  @!P0 IMAD.IADD R209, R209, 0x1, -R0 ;  /* 0x00000001d1d18824 */ /* 0x000fe200078e0a00 */
[----:B------:R-:W-:Y:S01]  /*a260*/  ISETP.GE.AND P0, PT, R215, RZ, PT ;  /* 0x000000ffd700720c */ /* 0x000fe20003f06270 */
[C---:B------:R-:W-:Y:S01]  /*a270*/  VIADD R39, R6.reuse, 0x1f7 ;  /* 0x000001f706277836 */ /* 0x040fe20000000000 */
[----:B------:R-:W-:Y:S01]  /*a280*/  IADD3 R215, R6, 0xdc, RZ ;  /* 0x000000dc06d77810 */ /* 0x000fe20007ffe0ff */
[----:B------:R-:W-:Y:S01]  /*a290*/  @!P1 IMAD.MOV R209, RZ, RZ, -R209 ;  /* 0x000000ffffd19224 */ /* 0x000fe200078e0ad1 */
[----:B------:R-:W-:Y:S01]  /*a2a0*/  @!P5 IADD3 R8, R8, -R0, RZ ;  /* 0x800000000808d210 */ /* 0x000fe20007ffe0ff */
[----:B------:R-:W-:Y:S01]  /*a2b0*/  IMAD.HI.U32 R5, R3, R214, RZ ;  /* 0x000000d603057227 */ /* 0x000fe200078e00ff */
[----:B------:R-:W-:-:S02]  /*a2c0*/  IABS R213, R215 ;  /* 0x000000d700d57213 */ /* 0x000fc40000000000 */
[C---:B------:R-:W-:Y:S01]  /*a2d0*/  ISETP.GT.U32.AND P1, PT, R0.reuse, R8, PT ;  /* 0x000000080000720c */ /* 0x040fe20003f24070 */
[----:B------:R-:W-:Y:S01]  /*a2e0*/  @!P4 IMAD.IADD R211, R211, 0x1, -R0 ;  /* 0x00000001d3d3c824 */ /* 0x000fe200078e0a00 */
[----:B------:R-:W-:Y:S01]  /*a2f0*/  ISETP.GE.AND P3, PT, R11, RZ, PT ;  /* 0x000000ff0b00720c */ /* 0x000fe20003f66270 */
[----:B------:R-:W-:Y:S01]  /*a300*/  IMAD.HI.U32 R4, R3, R213, RZ ;  /* 0x000000d503047227 */ /* 0x000fe200078e00ff */
[C---:B------:R-:W-:Y:S02]  /*a310*/  ISETP.GT.U32.AND P5, PT, R0.reuse, R212, PT ;  /* 0x000000d40000720c */ /* 0x040fe40003fa4070 */
[----:B------:R-:W-:Y:S01]  /*a320*/  ISETP.GT.U32.AND P4, PT, R0, R211, PT ;  /* 0x000000d30000720c */ /* 0x000fe20003f84070 */
[----:B------:R-:W-:Y:S01]  /*a330*/  IMAD.MOV R5, RZ, RZ, -R5 ;  /* 0x000000ffff057224 */ /* 0x000fe200078e0a05 */
[----:B------:R-:W-:Y:S01]  /*a340*/  IADD3 R4, -R4, RZ, RZ ;  /* 0x000000ff04047210 */ /* 0x000fe20007ffe1ff */
[----:B------:R-:W-:Y:S01]  /*a350*/  VIADD R11, R6, 0xde ;  /* 0x000000de060b7836 */ /* 0x000fe20000000000 */
[----:B------:R-:W-:Y:S01]  /*a360*/  IABS R245, R39 ;  /* 0x0000002700f57213 */ /* 0x000fe20000000000 */
[----:B------:R-:W-:Y:S01]  /*a370*/  IMAD R214, R0, R5, R214 ;  /* 0x0000000500d67224 */ /* 0x000fe200078e02d6 */
[----:B------:R-:W-:Y:S01]  /*a380*/  IADD3 R5, R6, 0xdf, RZ ;  /* 0x000000df06057810 */ /* 0x000fe20007ffe0ff */
[----:B------:R-:W-:-:S02]  /*a390*/  IMAD R213, R0, R4, R213 ;  /* 0x0000000400d57224 */ /* 0x000fc400078e02d5 */
[----:B------:R-:W-:Y:S01]  /*a3a0*/  @!P1 IMAD.IADD R8, R8, 0x1, -R0 ;  /* 0x0000000108089824 */ /* 0x000fe200078e0a00 */
[----:B------:R-:W-:Y:S01]  /*a3b0*/  ISETP.GE.AND P1, PT, R216, RZ, PT ;  /* 0x000000ffd800720c */ /* 0x000fe20003f26270 */
[----:B------:R-:W-:Y:S01]  /*a3c0*/  @!P3 IMAD.MOV R210, RZ, RZ, -R210 ;  /* 0x000000ffffd2b224 */ /* 0x000fe200078e0ad2 */
[----:B------:R-:W-:Y:S01]  /*a3d0*/  ISETP.GE.AND P3, PT, R215, RZ, PT ;  /* 0x000000ffd700720c */ /* 0x000fe20003f66270 */
[----:B------:R-:W-:Y:S01]  /*a3e0*/  @!P4 IMAD.IADD R211, R211, 0x1, -R0 ;  /* 0x00000001d3d3c824 */ /* 0x000fe200078e0a00 */
[C---:B------:R-:W-:Y:S01]  /*a3f0*/  ISETP.GT.U32.AND P4, PT, R0.reuse, R213, PT ;  /* 0x000000d50000720c */ /* 0x040fe20003f84070 */
[----:B------:R-:W-:Y:S01]  /*a400*/  @!P6 IMAD.MOV R8, RZ, RZ, -R8 ;  /* 0x000000ffff08e224 */ /* 0x000fe200078e0a08 */
[----:B------:R-:W-:Y:S01]  /*a410*/  ISETP.GT.U32.AND P6, PT, R0, R214, PT ;  /* 0x000000d60000720c */ /* 0x000fe20003fc4070 */
[----:B------:R-:W-:Y:S01]  /*a420*/  @!P5 IMAD.IADD R212, R212, 0x1, -R0 ;  /* 0x00000001d4d4d824 */ /* 0x000fe200078e0a00 */
[----:B------:R-:W-:Y:S01]  /*a430*/  IABS R215, R11 ;  /* 0x0000000b00d77213 */ /* 0x000fe20000000000 */
[C---:B------:R-:W-:Y:S01]  /*a440*/  VIADD R37, R6.reuse, 0x1f9 ;  /* 0x000001f906257836 */ /* 0x040fe20000000000 */
[----:B------:R-:W-:Y:S01]  /*a450*/  IABS R216, R5 ;  /* 0x0000000500d87213 */ /* 0x000fe20000000000 */
[----:B------:R-:W-:Y:S01]  /*a460*/  VIADD R36, R6, 0x1fa ;  /* 0x000001fa06247836 */ /* 0x000fe20000000000 */
[----:B------:R-:W-:Y:S01]  /*a470*/  ISETP.GT.U32.AND P5, PT, R0, R212, PT ;  /* 0x000000d40000720c */ /* 0x000fe20003fa4070 */
[----:B------:R-:W-:Y:S01]  /*a480*/  IMAD.HI.U32 R4, R3, R215, RZ ;  /* 0x000000d703047227 */ /* 0x000fe200078e00ff */
[----:B------:R-:W-:-:S02]  /*a490*/  @!P2 IADD3 R211, -R211, RZ, RZ ;  /* 0x000000ffd3d3a210 */ /* 0x000fc40007ffe1ff */
[----:B------:R-:W-:Y:S01]  /*a4a0*/  ISETP.GE.AND P2, PT, R11, RZ, PT ;  /* 0x000000ff0b00720c */ /* 0x000fe20003f46270 */
[--C-:B------:R-:W-:Y:S01]  /*a4b0*/  @!P4 IMAD.IADD R213, R213, 0x1, -R0.reuse ;  /* 0x00000001d5d5c824 */ /* 0x100fe200078e0a00 */
[----:B------:R-:W-:Y:S01]  /*a4c0*/  IABS R11, R223 ;  /* 0x000000df000b7213 */ /* 0x000fe20000000000 */
[----:B------:R-:W-:Y:S01]  /*a4d0*/  @!P6 IMAD.IADD R214, R214, 0x1, -R0 ;  /* 0x00000001d6d6e824 */ /* 0x000fe200078e0a00 */
[----:B------:R-:W-:Y:S01]  /*a4e0*/  IABS R247, R37 ;  /* 0x0000002500f77213 */ /* 0x000fe20000000000 */
[----:B------:R-:W-:Y:S01]  /*a4f0*/  IMAD.MOV R4, RZ, RZ, -R4 ;  /* 0x000000ffff047224 */ /* 0x000fe200078e0a04 */
[C---:B------:R-:W-:Y:S01]  /*a500*/  ISETP.GT.U32.AND P4, PT, R0.reuse, R213, PT ;  /* 0x000000d50000720c */ /* 0x040fe20003f84070 */
[----:B------:R-:W-:Y:S01]  /*a510*/  IMAD.HI.U32 R219, R3, R11, RZ ;  /* 0x0000000b03db7227 */ /* 0x000fe200078e00ff */
[----:B------:R-:W-:-:S03]  /*a520*/  ISETP.GT.U32.AND P6, PT, R0, R214, PT ;  /* 0x000000d60000720c */ /* 0x000fc60003fc4070 */
[----:B------:R-:W-:Y:S02]  /*a530*/  IMAD R215, R0, R4, R215 ;  /* 0x0000000400d77224 */ /* 0x000fe400078e02d7 */
[----:B------:R-:W-:-:S04]  /*a540*/  IMAD.HI.U32 R4, R3, R216, RZ ;  /* 0x000000d803047227 */ /* 0x000fc800078e00ff */
[----:B------:R-:W-:Y:S01]  /*a550*/  @!P5 IMAD.IADD R212, R212, 0x1, -R0 ;  /* 0x00000001d4d4d824 */ /* 0x000fe200078e0a00 */
[----:B------:R-:W-:Y:S01]  /*a560*/  ISETP.GE.AND P5, PT, R5, RZ, PT ;  /* 0x000000ff0500720c */ /* 0x000fe20003fa6270 */
[----:B------:R-:W-:Y:S01]  /*a570*/  IMAD.MOV R5, RZ, RZ, -R4 ;  /* 0x000000ffff057224 */ /* 0x000fe200078e0a04 */
[----:B------:R-:W-:Y:S01]  /*a580*/  IADD3 R4, R6, 0xe3, RZ ;  /* 0x000000e306047810 */ /* 0x000fe20007ffe0ff */
[----:B------:R-:W-:Y:S01]  /*a590*/  @!P4 IMAD.IADD R213, R213, 0x1, -R0 ;  /* 0x00000001d5d5c824 */ /* 0x000fe200078e0a00 */
[C---:B------:R-:W-:Y:S01]  /*a5a0*/  ISETP.GT.U32.AND P4, PT, R0.reuse, R215, PT ;  /* 0x000000d70000720c */ /* 0x040fe20003f84070 */
[----:B------:R-:W-:Y:S01]  /*a5b0*/  IMAD R216, R0, R5, R216 ;  /* 0x0000000500d87224 */ /* 0x000fe200078e02d8 */
[----:B------:R-:W-:Y:S01]  /*a5c0*/  @!P6 IADD3 R214, R214, -R0, RZ ;  /* 0x80000000d6d6e210 */ /* 0x000fe20007ffe0ff */
[----:B------:R-:W-:Y:S01]  /*a5d0*/  IMAD.MOV R219, RZ, RZ, -R219 ;  /* 0x000000ffffdb7224 */ /* 0x000fe200078e0adb */
[----:B------:R-:W-:Y:S01]  /*a5e0*/  IABS R5, R224 ;  /* 0x000000e000057213 */ /* 0x000fe20000000000 */
[----:B------:R-:W-:Y:S01]  /*a5f0*/  @!P0 IMAD.MOV R212, RZ, RZ, -R212 ;  /* 0x000000ffffd48224 */ /* 0x000fe200078e0ad4 */
[C---:B------:R-:W-:Y:S01]  /*a600*/  ISETP.GT.U32.AND P6, PT, R0.reuse, R216, PT ;  /* 0x000000d80000720c */ /* 0x040fe20003fc4070 */
[----:B------:R-:W-:Y:S01]  /*a610*/  IMAD R11, R0, R219, R11 ;  /* 0x000000db000b7224 */ /* 0x000fe200078e020b */
[----:B------:R-:W-:Y:S01]  /*a620*/  IABS R221, R4 ;  /* 0x0000000400dd7213 */ /* 0x000fe20000000000 */
[----:B------:R-:W-:-:S04]  /*a630*/  IMAD.HI.U32 R219, R3, R5, RZ ;  /* 0x0000000503db7227 */ /* 0x000fc800078e00ff */
[--C-:B------:R-:W-:Y:S01]  /*a640*/  @!P4 IMAD.IADD R215, R215, 0x1, -R0.reuse ;  /* 0x00000001d7d7c824 */ /* 0x100fe200078e0a00 */
[----:B------:R-:W-:Y:S01]  /*a650*/  ISETP.GT.U32.AND P4, PT, R0, R217, PT ;  /* 0x000000d90000720c */ /* 0x000fe20003f84070 */
[----:B------:R-:W-:Y:S01]  /*a660*/  IMAD.MOV R226, RZ, RZ, -R219 ;  /* 0x000000ffffe27224 */ /* 0x000fe200078e0adb */
[----:B------:R-:W-:Y:S01]  /*a670*/  MOV R219, R227 ;  /* 0x000000e300db7202 */ /* 0x000fe20000000f00 */
[----:B------:R-:W-:Y:S01]  /*a680*/  IMAD.MOV.U32 R218, RZ, RZ, R221 ;  /* 0x000000ffffda7224 */ /* 0x000fe200078e00dd */
[----:B------:R-:W-:Y:S01]  /*a690*/  IADD3 R221, R6, 0xe5, RZ ;  /* 0x000000e506dd7810 */ /* 0x000fe20007ffe0ff */
[----:B------:R-:W-:Y:S01]  /*a6a0*/  @!P6 IMAD.IADD R216, R216, 0x1, -R0 ;  /* 0x00000001d8d8e824 */ /* 0x000fe200078e0a00 */
[C---:B------:R-:W-:Y:S01]  /*a6b0*/  ISETP.GT.U32.AND P6, PT, R0.reuse, R11, PT ;  /* 0x0000000b0000720c */ /* 0x040fe20003fc4070 */
[C---:B------:R-:W-:Y:S02]  /*a6c0*/  IMAD R5, R0.reuse, R226, R5 ;  /* 0x000000e200057224 */ /* 0x040fe400078e0205 */
[----:B------:R-:W-:Y:S01]  /*a6d0*/  IMAD.HI.U32 R226, R3, R219, RZ ;  /* 0x000000db03e27227 */ /* 0x000fe200078e00ff */
[----:B------:R-:W-:-:S03]  /*a6e0*/  ISETP.GT.U32.AND P0, PT, R0, R216, PT ;  /* 0x000000d80000720c */ /* 0x000fc60003f04070 */
[----:B------:R-:W-:Y:S01]  /*a6f0*/  @!P4 IMAD.IADD R217, R217, 0x1, -R0 ;  /* 0x00000001d9d9c824 */ /* 0x000fe200078e0a00 */
[C---:B------:R-:W-:Y:S01]  /*a700*/  ISETP.GT.U32.AND P4, PT, R0.reuse, R215, PT ;  /* 0x000000d70000720c */ /* 0x040fe20003f84070 */
[----:B------:R-:W-:Y:S02]  /*a710*/  IMAD.MOV R226, RZ, RZ, -R226 ;  /* 0x000000ffffe27224 */ /* 0x000fe400078e0ae2 */
[----:B------:R-:W-:Y:S02]  /*a720*/  IMAD.HI.U32 R225, R3, R218, RZ ;  /* 0x000000da03e17227 */ /* 0x000fe400078e00ff */
[----:B------:R-:W-:Y:S02]  /*a730*/  @!P6 IADD3 R11, R11, -R0, RZ ;  /* 0x800000000b0be210 */ /* 0x000fe40007ffe0ff */
[C---:B------:R-:W-:Y:S01]  /*a740*/  ISETP.GT.U32.AND P6, PT, R0.reuse, R217, PT ;  /* 0x000000d90000720c */ /* 0x040fe20003fc4070 */
[----:B------:R-:W-:Y:S01]  /*a750*/  IMAD R219, R0, R226, R219 ;  /* 0x000000e200db7224 */ /* 0x000fe200078e02db */
[----:B------:R-:W-:Y:S01]  /*a760*/  @!P0 IADD3 R216, R216, -R0, RZ ;  /* 0x80000000d8d88210 */ /* 0x000fe20007ffe0ff */
[----:B------:R-:W-:Y:S01]  /*a770*/  @!P3 IMAD.MOV R213, RZ, RZ, -R213 ;  /* 0x000000ffffd5b224 */ /* 0x000fe200078e0ad5 */
[----:B------:R-:W-:Y:S01]  /*a780*/  ISETP.GT.U32.AND P3, PT, R0, R11, PT ;  /* 0x0000000b0000720c */ /* 0x000fe20003f64070 */
[----:B------:R-:W-:Y:S01]  /*a790*/  IMAD.MOV R225, RZ, RZ, -R225 ;  /* 0x000000ffffe17224 */ /* 0x000fe200078e0ae1 */
[----:B------:R-:W-:Y:S01]  /*a7a0*/  ISETP.GE.AND P0, PT, R222, RZ, PT ;  /* 0x000000ffde00720c */ /* 0x000fe20003f06270 */
[----:B------:R-:W-:Y:S01]  /*a7b0*/  @!P1 IMAD.MOV R214, RZ, RZ, -R214 ;  /* 0x000000ffffd69224 */ /* 0x000fe200078e0ad6 */
[C---:B------:R-:W-:Y:S01]  /*a7c0*/  ISETP.GT.U32.AND P1, PT, R0.reuse, R5, PT ;  /* 0x000000050000720c */ /* 0x040fe20003f24070 */
[----:B------:R-:W-:Y:S01]  /*a7d0*/  IMAD R218, R0, R225, R218 ;  /* 0x000000e100da7224 */ /* 0x000fe200078e02da */
[----:B------:R-:W-:Y:S01]  /*a7e0*/  IABS R225, R221 ;  /* 0x000000dd00e17213 */ /* 0x000fe20000000000 */
[----:B------:R-:W-:-:S02]  /*a7f0*/  VIADD R222, R6, 0xe6 ;  /* 0x000000e606de7836 */ /* 0x000fc40000000000 */
[--C-:B------:R-:W-:Y:S01]  /*a800*/  @!P6 IMAD.IADD R217, R217, 0x1, -R0.reuse ;  /* 0x00000001d9d9e824 */ /* 0x100fe200078e0a00 */
[C---:B------:R-:W-:Y:S01]  /*a810*/  ISETP.GT.U32.AND P6, PT, R0.reuse, R219, PT ;  /* 0x000000db0000720c */ /* 0x040fe20003fc4070 */
[--C-:B------:R-:W-:Y:S01]  /*a820*/  @!P4 IMAD.IADD R215, R215, 0x1, -R0.reuse ;  /* 0x00000001d7d7c824 */ /* 0x100fe200078e0a00 */
[----:B------:R-:W-:Y:S01]  /*a830*/  ISETP.GT.U32.AND P4, PT, R0, R218, PT ;  /* 0x000000da0000720c */ /* 0x000fe20003f84070 */
[----:B------:R-:W-:Y:S01]  /*a840*/  IMAD.HI.U32 R226, R3, R225, RZ ;  /* 0x000000e103e27227 */ /* 0x000fe200078e00ff */
[----:B------:R-:W-:Y:S02]  /*a850*/  IABS R227, R222 ;  /* 0x000000de00e37213 */ /* 0x000fe40000000000 */
[----:B------:R-:W-:Y:S01]  /*a860*/  @!P0 IADD3 R217, -R217, RZ, RZ ;  /* 0x000000ffd9d98210 */ /* 0x000fe20007ffe1ff */
[--C-:B------:R-:W-:Y:S01]  /*a870*/  @!P3 IMAD.IADD R11, R11, 0x1, -R0.reuse ;  /* 0x000000010b0bb824 */ /* 0x100fe200078e0a00 */
[----:B------:R-:W-:Y:S01]  /*a880*/  ISETP.GE.AND P3, PT, R223, RZ, PT ;  /* 0x000000ffdf00720c */ /* 0x000fe20003f66270 */
[----:B------:R-:W-:Y:S01]  /*a890*/  @!P1 IMAD.IADD R5, R5, 0x1, -R0 ;  /* 0x0000000105059824 */ /* 0x000fe200078e0a00 */
[----:B------:R-:W-:Y:S01]  /*a8a0*/  IADD3 R226, -R226, RZ, RZ ;  /* 0x000000ffe2e27210 */ /* 0x000fe20007ffe1ff */
[----:B------:R-:W-:Y:S01]  /*a8b0*/  IMAD.HI.U32 R223, R3, R227, RZ ;  /* 0x000000e303df7227 */ /* 0x000fe200078e00ff */
[----:B------:R-:W-:-:S02]  /*a8c0*/  ISETP.GE.AND P1, PT, R224, RZ, PT ;  /* 0x000000ffe000720c */ /* 0x000fc40003f26270 */
[----:B------:R-:W-:Y:S01]  /*a8d0*/  @!P6 IADD3 R219, R219, -R0, RZ ;  /* 0x80000000dbdbe210 */ /* 0x000fe20007ffe0ff */
[----:B------:R-:W-:Y:S01]  /*a8e0*/  IMAD R228, R0, R226, R225 ;  /* 0x000000e200e47224 */ /* 0x000fe200078e02e1 */
[----:B------:R-:W-:Y:S01]  /*a8f0*/  ISETP.GE.AND P0, PT, R220, RZ, PT ;  /* 0x000000ffdc00720c */ /* 0x000fe20003f06270 */
[----:B------:R-:W-:Y:S01]  /*a900*/  @!P2 IMAD.MOV R215, RZ, RZ, -R215 ;  /* 0x000000ffffd7a224 */ /* 0x000fe200078e0ad7 */
[C---:B------:R-:W-:Y:S01]  /*a910*/  ISETP.GT.U32.AND P6, PT, R0.reuse, R219, PT ;  /* 0x000000db0000720c */ /* 0x040fe20003fc4070 */
[----:B------:R-:W-:Y:S01]  /*a920*/  IMAD.MOV.U32 R7, RZ, RZ, R11 ;  /* 0x000000ffff077224 */ /* 0x000fe200078e000b */
[----:B------:R-:W-:Y:S01]  /*a930*/  ISETP.GT.U32.AND P2, PT, R0, R5, PT ;  /* 0x000000050000720c */ /* 0x000fe20003f44070 */
[----:B------:R-:W-:Y:S02]  /*a940*/  IMAD.MOV R223, RZ, RZ, -R223 ;  /* 0x000000ffffdf7224 */ /* 0x000fe400078e0adf */
[----:B------:R-:W-:Y:S01]  /*a950*/  @!P4 IMAD.IADD R218, R218, 0x1, -R0 ;  /* 0x00000001dadac824 */ /* 0x000fe200078e0a00 */
[----:B------:R-:W-:Y:S01]  /*a960*/  ISETP.GE.AND P4, PT, R4, RZ, PT ;  /* 0x000000ff0400720c */ /* 0x000fe20003f86270 */
[----:B------:R-:W-:Y:S01]  /*a970*/  @!P3 IMAD.MOV R7, RZ, RZ, -R7 ;  /* 0x000000ffff07b224 */ /* 0x000fe200078e0a07 */
[C---:B------:R-:W-:Y:S01]  /*a980*/  ISETP.GT.U32.AND P3, PT, R0.reuse, R228, PT ;  /* 0x000000e40000720c */ /* 0x040fe20003f64070 */
[----:B------:R-:W-:-:S02]  /*a990*/  IMAD R227, R0, R223, R227 ;  /* 0x000000df00e37224 */ /* 0x000fc400078e02e3 */
[----:B------:R-:W-:Y:S01]  /*a9a0*/  VIADD R4, R6, 0xe7 ;  /* 0x000000e706047836 */ /* 0x000fe20000000000 */
[----:B------:R1:W-:Y:S01]  /*a9b0*/  STL [R1+0x84], R7 ;  /* 0x0000840701007387 */ /* 0x0003e20000100800 */
[----:B------:R-:W-:Y:S01]  /*a9c0*/  @!P5 IMAD.MOV R216, RZ, RZ, -R216 ;  /* 0x000000ffffd8d224 */ /* 0x000fe200078e0ad8 */
[C---:B------:R-:W-:Y:S01]  /*a9d0*/  ISETP.GT.U32.AND P5, PT, R0.reuse, R218, PT ;  /* 0x000000da0000720c */ /* 0x040fe20003fa4070 */
[--C-:B------:R-:W-:Y:S01]  /*a9e0*/  @!P6 IMAD.IADD R219, R219, 0x1, -R0.reuse ;  /* 0x00000001dbdbe824 */ /* 0x100fe200078e0a00 */
[----:B------:R-:W-:Y:S01]  /*a9f0*/  ISETP.GT.U32.AND P6, PT, R0, R227, PT ;  /* 0x000000e30000720c */ /* 0x000fe20003fc4070 */
[----:B------:R-:W-:Y:S01]  /*aa00*/  @!P2 IMAD.IADD R5, R5, 0x1, -R0 ;  /* 0x000000010505a824 */ /* 0x000fe200078e0a00 */
[----:B------:R-:W-:Y:S01]  /*aa10*/  IABS R11, R4 ;  /* 0x00000004000b7213 */ /* 0x000fe20000000000 */
[C---:B------:R-:W-:Y:S01]  /*aa20*/  VIADD R223, R6.reuse, 0xeb ;  /* 0x000000eb06df7836 */ /* 0x040fe20000000000 */
[----:B------:R-:W-:Y:S01]  /*aa30*/  ISETP.GE.AND P2, PT, R221, RZ, PT ;  /* 0x000000ffdd00720c */ /* 0x000fe20003f46270 */
[----:B------:R-:W-:-:S02]  /*aa40*/  VIADD R221, R6, 0xe8 ;  /* 0x000000e806dd7836 */ /* 0x000fc40000000000 */
[----:B------:R-:W-:Y:S01]  /*aa50*/  IMAD.HI.U32 R220, R3, R11, RZ ;  /* 0x0000000b03dc7227 */ /* 0x000fe200078e00ff */
[----:B------:R-:W-:-:S03]  /*aa60*/  IABS R225, R223 ;  /* 0x000000df00e17213 */ /* 0x000fc60000000000 */
[----:B-1----:R-:W-:Y:S01]  /*aa70*/  IMAD.MOV.U32 R7, RZ, RZ, R5 ;  /* 0x000000ffff077224 */ /* 0x002fe200078e0005 */
[----:B------:R-:W-:Y:S01]  /*aa80*/  @!P5 IADD3 R218, R218, -R0, RZ ;  /* 0x80000000dadad210 */ /* 0x000fe20007ffe0ff */
[--C-:B------:R-:W-:Y:S01]  /*aa90*/  @!P3 IMAD.IADD R228, R228, 0x1, -R0.reuse ;  /* 0x00000001e4e4b824 */ /* 0x100fe200078e0a00 */
[----:B------:R-:W-:Y:S01]  /*aaa0*/  ISETP.GE.AND P5, PT, R222, RZ, PT ;  /* 0x000000ffde00720c */ /* 0x000fe20003fa6270 */
[----:B------:R-:W-:Y:S01]  /*aab0*/  @!P1 IMAD.MOV R7, RZ, RZ, -R7 ;  /* 0x000000ffff079224 */ /* 0x000fe200078e0a07 */
[----:B------:R-:W-:Y:S01]  /*aac0*/  IADD3 R220, -R220, RZ, RZ ;  /* 0x000000ffdcdc7210 */ /* 0x000fe20007ffe1ff */
[----:B------:R-:W-:Y:S01]  /*aad0*/  @!P6 IMAD.IADD R227, R227, 0x1, -R0 ;  /* 0x00000001e3e3e824 */ /* 0x000fe200078e0a00 */
[----:B------:R-:W-:Y:S01]  /*aae0*/  IABS R222, R221 ;  /* 0x000000dd00de7213 */ /* 0x000fe20000000000 */
[C---:B------:R-:W-:Y:S01]  /*aaf0*/  IMAD.HI.U32 R229, R3.reuse, R225, RZ ;  /* 0x000000e103e57227 */ /* 0x040fe200078e00ff */
[C---:B------:R-:W-:Y:S01]  /*ab00*/  ISETP.GT.U32.AND P1, PT, R0.reuse, R228, PT ;  /* 0x000000e40000720c */ /* 0x040fe20003f24070 */
[----:B------:R1:W-:Y:S01]  /*ab10*/  STL [R1+0x74], R7 ;  /* 0x0000740701007387 */ /* 0x0003e20000100800 */
[C---:B------:R-:W-:Y:S01]  /*ab20*/  ISETP.GT.U32.AND P6, PT, R0.reuse, R227, PT ;  /* 0x000000e30000720c */ /* 0x040fe20003fc4070 */
[----:B------:R-:W-:Y:S01]  /*ab30*/  IMAD R5, R0, R220, R11 ;  /* 0x000000dc00057224 */ /* 0x000fe200078e020b */
[----:B------:R-:W-:Y:S01]  /*ab40*/  ISETP.GE.AND P3, PT, R4, RZ, PT ;  /* 0x000000ff0400720c */ /* 0x000fe20003f66270 */
[----:B------:R-:W-:Y:S01]  /*ab50*/  IMAD.HI.U32 R11, R3, R222, RZ ;  /* 0x000000de030b7227 */ /* 0x000fe200078e00ff */
[----:B------:R-:W-:-:S02]  /*ab60*/  IADD3 R4, R6, 0xea, RZ ;  /* 0x000000ea06047810 */ /* 0x000fc40007ffe0ff */
[----:B------:R-:W-:Y:S01]  /*ab70*/  @!P4 IADD3 R218, -R218, RZ, RZ ;  /* 0x000000ffdadac210 */ /* 0x000fe20007ffe1ff */
[----:B------:R-:W-:Y:S01]  /*ab80*/  IMAD.MOV R11, RZ, RZ, -R11 ;  /* 0x000000ffff0b7224 */ /* 0x000fe200078e0a0b */
[----:B------:R-:W-:Y:S01]  /*ab90*/  IABS R226, R4 ;  /* 0x0000000400e27213 */ /* 0x000fe20000000000 */
[----:B------:R-:W-:Y:S02]  /*aba0*/  VIADD R220, R6, 0xe9 ;  /* 0x000000e906dc7836 */ /* 0x000fe40000000000 */
[----:B------:R-:W-:Y:S01]  /*abb0*/  @!P1 IADD3 R228, R228, -R0, RZ ;  /* 0x80000000e4e49210 */ /* 0x000fe20007ffe0ff */
[C---:B------:R-:W-:Y:S01]  /*abc0*/  IMAD R222, R0.reuse, R11, R222 ;  /* 0x0000000b00de7224 */ /* 0x040fe200078e02de */
[C---:B------:R-:W-:Y:S01]  /*abd0*/  ISETP.GT.U32.AND P1, PT, R0.reuse, R5, PT ;  /* 0x000000050000720c */ /* 0x040fe20003f24070 */
[----:B------:R-:W-:Y:S01]  /*abe0*/  @!P6 IMAD.IADD R227, R227, 0x1, -R0 ;  /* 0x00000001e3e3e824 */ /* 0x000fe200078e0a00 */
[----:B------:R-:W-:Y:S01]  /*abf0*/  IABS R224, R220 ;  /* 0x000000dc00e07213 */ /* 0x000fe20000000000 */
[----:B------:R-:W-:Y:S01]  /*ac00*/  IMAD.HI.U32 R230, R3, R226, RZ ;  /* 0x000000e203e67227 */ /* 0x000fe200078e00ff */
[----:B------:R-:W-:-:S03]  /*ac10*/  ISETP.GT.U32.AND P6, PT, R0, R222, PT ;  /* 0x000000de0000720c */ /* 0x000fc60003fc4070 */
[----:B------:R-:W-:Y:S01]  /*ac20*/  IMAD.HI.U32 R231, R3, R224, RZ ;  /* 0x000000e003e77227 */ /* 0x000fe200078e00ff */
[----:B------:R-:W-:-:S03]  /*ac30*/  IADD3 R230, -R230, RZ, RZ ;  /* 0x000000ffe6e67210 */ /* 0x000fc60007ffe1ff */
[----:B------:R-:W-:Y:S02]  /*ac40*/  IMAD.MOV R231, RZ, RZ, -R231 ;  /* 0x000000ffffe77224 */ /* 0x000fe400078e0ae7 */
[----:B------:R-:W-:Y:S01]  /*ac50*/  @!P1 IMAD.IADD R5, R5, 0x1, -R0 ;  /* 0x0000000105059824 */ /* 0x000fe200078e0a00 */
[----:B------:R-:W-:Y:S01]  /*ac60*/  ISETP.GE.AND P1, PT, R221, RZ, PT ;  /* 0x000000ffdd00720c */ /* 0x000fe20003f26270 */
[----:B------:R-:W-:Y:S02]  /*ac70*/  IMAD R221, R0, R231, R224 ;  /* 0x000000e700dd7224 */ /* 0x000fe400078e02e0 */
[----:B------:R-:W-:Y:S01]  /*ac80*/  @!P6 IMAD.IADD R222, R222, 0x1, -R0 ;  /* 0x00000001dedee824 */ /* 0x000fe200078e0a00 */
[C---:B------:R-:W-:Y:S01]  /*ac90*/  ISETP.GT.U32.AND P6, PT, R0.reuse, R5, PT ;  /* 0x000000050000720c */ /* 0x040fe20003fc4070 */
[----:B------:R-:W-:Y:S02]  /*aca0*/  IMAD.MOV R229, RZ, RZ, -R229 ;  /* 0x000000ffffe57224 */ /* 0x000fe400078e0ae5 */
[----:B------:R-:W-:Y:S01]  /*acb0*/  IMAD.MOV.U32 R9, RZ, RZ, R228 ;  /* 0x000000ffff097224 */ /* 0x000fe200078e00e4 */
[C---:B------:R-:W-:Y:S01]  /*acc0*/  ISETP.GT.U32.AND P4, PT, R0.reuse, R222, PT ;  /* 0x000000de0000720c */ /* 0x040fe20003f84070 */
[----:B------:R-:W-:-:S02]  /*acd0*/  IMAD R226, R0, R230, R226 ;  /* 0x000000e600e27224 */ /* 0x000fc400078e02e2 */
[----:B------:R-:W-:Y:S01]  /*ace0*/  @!P0 IMAD.MOV R219, RZ, RZ, -R219 ;  /* 0x000000ffffdb8224 */ /* 0x000fe200078e0adb */
[C---:B------:R-:W-:Y:S01]  /*acf0*/  ISETP.GT.U32.AND P0, PT, R0.reuse, R221, PT ;  /* 0x000000dd0000720c */ /* 0x040fe20003f04070 */
[C---:B------:R-:W-:Y:S01]  /*ad00*/  IMAD R225, R0.reuse, R229, R225 ;  /* 0x000000e500e17224 */ /* 0x040fe200078e02e1 */
[----:B------:R-:W-:Y:S01]  /*ad10*/  @!P2 IADD3 R9, -R9, RZ, RZ ;  /* 0x000000ff0909a210 */ /* 0x000fe20007ffe1ff */
[----:B-1----:R-:W-:Y:S01]  /*ad20*/  IMAD.MOV.U32 R7, RZ, RZ, R227 ;  /* 0x000000ffff077224 */ /* 0x002fe200078e00e3 */
[----:B------:R-:W-:Y:S01]  /*ad30*/  ISETP.GT.U32.AND P2, PT, R0, R226, PT ;  /* 0x000000e20000720c */ /* 0x000fe20003f44070 */
[----:B------:R-:W-:Y:S01]  /*ad40*/  VIADD R11, R6, 0xec ;  /* 0x000000ec060b7836 */ /* 0x000fe20000000000 */
[----:B------:R-:W-:Y:S01]  /*ad50*/  @!P6 IADD3 R5, R5, -R0, RZ ;  /* 0x800000000505e210 */ /* 0x000fe20007ffe0ff */
[----:B------:R-:W-:Y:S01]  /*ad60*/  @!P5 IMAD.MOV R7, RZ, RZ, -R7 ;  /* 0x000000ffff07d224 */ /* 0x000fe200078e0a07 */
[----:B------:R-:W-:Y:S01]  /*ad70*/  ISETP.GT.U32.AND P6, PT, R0, R225, PT ;  /* 0x000000e10000720c */ /* 0x000fe20003fc4070 */
[----:B------:R-:W-:Y:S01]  /*ad80*/  STL [R1+0x72c], R9 ;  /* 0x00072c0901007387 */ /* 0x000fe20000100800 */
[----:B------:R-:W-:Y:S01]  /*ad90*/  ISETP.GE.AND P5, PT, R220, RZ, PT ;  /* 0x000000ffdc00720c */ /* 0x000fe20003fa6270 */
[----:B------:R-:W-:Y:S01]  /*ada0*/  VIADD R220, R6, 0xed ;  /* 0x000000ed06dc7836 */ /* 0x000fe20000000000 */
[----:B------:R-:W-:Y:S01]  /*adb0*/  IABS R224, R11 ;  /* 0x0000000b00e07213 */ /* 0x000fe20000000000 */
[--C-:B------:R-:W-:Y:S01]  /*adc0*/  @!P0 IMAD.IADD R221, R221, 0x1, -R0.reuse ;  /* 0x00000001dddd8824 */ /* 0x100fe200078e0a00 */
[----:B------:R1:W-:Y:S01]  /*add0*/  STL [R1+0x738], R7 ;  /* 0x0007380701007387 */ /* 0x0003e20000100800 */
[----:B------:R-:W-:Y:S01]  /*ade0*/  ISETP.GE.AND P0, PT, R223, RZ, PT ;  /* 0x000000ffdf00720c */ /* 0x000fe20003f06270 */
[----:B------:R-:W-:Y:S01]  /*adf0*/  @!P4 IMAD.IADD R222, R222, 0x1, -R0 ;  /* 0x00000001dedec824 */ /* 0x000fe200078e0a00 */
[----:B------:R-:W-:Y:S01]  /*ae00*/  IABS R228, R220 ;  /* 0x000000dc00e47213 */ /* 0x000fe20000000000 */
[----:B------:R-:W-:Y:S01]  /*ae10*/  IMAD.HI.U32 R227, R3, R224, RZ ;  /* 0x000000e003e37227 */ /* 0x000fe200078e00ff */
[----:B------:R-:W-:-:S02]  /*ae20*/  @!P2 IADD3 R226, R226, -R0, RZ ;  /* 0x80000000e2e2a210 */ /* 0x000fc40007ffe0ff */
[----:B------:R-:W-:Y:S01]  /*ae30*/  ISETP.GT.U32.AND P2, PT, R0, R221, PT ;  /* 0x000000dd0000720c */ /* 0x000fe20003f44070 */
[----:B------:R-:W-:Y:S01]  /*ae40*/  @!P6 IMAD.IADD R225, R225, 0x1, -R0 ;  /* 0x00000001e1e1e824 */ /* 0x000fe200078e0a00 */
[----:B------:R-:W-:Y:S01]  /*ae50*/  ISETP.GE.AND P4, PT, R4, RZ, PT ;  /* 0x000000ff0400720c */ /* 0x000fe20003f86270 */
[----:B-1----:R-:W-:Y:S02]  /*ae60*/  IMAD.MOV.U32 R7, RZ, RZ, R5 ;  /* 0x000000ffff077224 */ /* 0x002fe400078e0005 */
[----:B------:R-:W-:Y:S01]  /*ae70*/  IMAD.MOV R227, RZ, RZ, -R227 ;  /* 0x000000ffffe37224 */ /* 0x000fe200078e0ae3 */
[C---:B------:R-:W-:Y:S01]  /*ae80*/  ISETP.GT.U32.AND P6, PT, R0.reuse, R225, PT ;  /* 0x000000e10000720c */ /* 0x040fe20003fc4070 */
[----:B------:R-:W-:Y:S01]  /*ae90*/  IMAD.MOV.U32 R223, RZ, RZ, R228 ;  /* 0x000000ffffdf7224 */ /* 0x000fe200078e00e4 */
[----:B------:R-:W-:Y:S01]  /*aea0*/  @!P3 IADD3 R7, -R7, RZ, RZ ;  /* 0x000000ff0707b210 */ /* 0x000fe20007ffe1ff */
[C---:B------:R-:W-:Y:S01]  /*aeb0*/  IMAD R4, R0.reuse, R227, R224 ;  /* 0x000000e300047224 */ /* 0x040fe200078e02e0 */
[----:B------:R-:W-:Y:S01]  /*aec0*/  ISETP.GT.U32.AND P3, PT, R0, R226, PT ;  /* 0x000000e20000720c */ /* 0x000fe20003f64070 */
[----:B------:R-:W-:-:S02]  /*aed0*/  IMAD.HI.U32 R224, R3, R223, RZ ;  /* 0x000000df03e07227 */ /* 0x000fc400078e00ff */
[----:B------:R1:W-:Y:S01]  /*aee0*/  STL [R1+0x758], R7 ;  /* 0x0007580701007387 */ /* 0x0003e20000100800 */
[----:B------:R-:W-:Y:S01]  /*aef0*/  @!P2 IADD3 R221, R221, -R0, RZ ;  /* 0x80000000dddda210 */ /* 0x000fe20007ffe0ff */
[----:B------:R-:W-:Y:S01]  /*af00*/  IMAD.MOV R224, RZ, RZ, -R224 ;  /* 0x000000ffffe07224 */ /* 0x000fe200078e0ae0 */
[----:B------:R-:W-:Y:S01]  /*af10*/  ISETP.GE.AND P2, PT, R11, RZ, PT ;  /* 0x000000ff0b00720c */ /* 0x000fe20003f46270 */
[----:B------:R-:W-:Y:S01]  /*af20*/  VIADD R5, R6, 0xee ;  /* 0x000000ee06057836 */ /* 0x000fe20000000000 */
[----:B------:R-:W-:Y:S01]  /*af30*/  MOV R9, R221 ;  /* 0x000000dd00097202 */ /* 0x000fe20000000f00 */
[C---:B------:R-:W-:Y:S02]  /*af40*/  IMAD R11, R0.reuse, R224, R223 ;  /* 0x000000e0000b7224 */ /* 0x040fe400078e02df */
[----:B------:R-:W-:Y:S01]  /*af50*/  @!P6 IMAD.IADD R225, R225, 0x1, -R0 ;  /* 0x00000001e1e1e824 */ /* 0x000fe200078e0a00 */
[----:B------:R-:W-:Y:S01]  /*af60*/  IABS R228, R5 ;  /* 0x0000000500e47213 */ /* 0x000fe20000000000 */
[----:B-1----:R-:W-:Y:S01]  /*af70*/  IMAD.MOV.U32 R7, RZ, RZ, R222 ;  /* 0x000000ffff077224 */ /* 0x002fe200078e00de */
[----:B------:R-:W-:Y:S01]  /*af80*/  ISETP.GT.U32.AND P6, PT, R0, R11, PT ;  /* 0x0000000b0000720c */ /* 0x000fe20003fc4070 */
[----:B------:R-:W-:-:S02]  /*af90*/  VIADD R222, R6, 0xef ;  /* 0x000000ef06de7836 */ /* 0x000fc40000000000 */
[----:B------:R-:W-:Y:S01]  /*afa0*/  @!P1 IMAD.MOV R7, RZ, RZ, -R7 ;  /* 0x000000ffff079224 */ /* 0x000fe200078e0a07 */
[----:B------:R-:W-:Y:S01]  /*afb0*/  ISETP.GT.U32.AND P1, PT, R0, R4, PT ;  /* 0x000000040000720c */ /* 0x000fe20003f24070 */
[----:B------:R-:W-:Y:S01]  /*afc0*/  IMAD.HI.U32 R223, R3, R228, RZ ;  /* 0x000000e403df7227 */ /* 0x000fe200078e00ff */
[----:B------:R-:W-:Y:S02]  /*afd0*/  IABS R229, R222 ;  /* 0x000000de00e57213 */ /* 0x000fe40000000000 */
[----:B------:R1:W-:Y:S01]  /*afe0*/  STL [R1+0x7dc], R7 ;  /* 0x0007dc0701007387 */ /* 0x0003e20000100800 */
[----:B------:R-:W-:Y:S01]  /*aff0*/  @!P3 IMAD.IADD R226, R226, 0x1, -R0 ;  /* 0x00000001e2e2b824 */ /* 0x000fe200078e0a00 */
[----:B------:R-:W-:Y:S01]  /*b000*/  IADD3 R223, -R223, RZ, RZ ;  /* 0x000000ffdfdf7210 */ /* 0x000fe20007ffe1ff */
[----:B------:R-:W-:Y:S01]  /*b010*/  IMAD.HI.U32 R221, R3, R229, RZ ;  /* 0x000000e503dd7227 */ /* 0x000fe200078e00ff */
[----:B------:R-:W-:-:S03]  /*b020*/  ISETP.GE.AND P3, PT, R220, RZ, PT ;  /* 0x000000ffdc00720c */ /* 0x000fc60003f66270 */
[--C-:B------:R-:W-:Y:S01]  /*b030*/  @!P6 IMAD.IADD R11, R11, 0x1, -R0.reuse ;  /* 0x000000010b0be824 */ /* 0x100fe200078e0a00 */
[----:B------:R-:W-:Y:S01]  /*b040*/  IADD3 R221, -R221, RZ, RZ ;  /* 0x000000ffdddd7210 */ /* 0x000fe20007ffe1ff */
[----:B------:R-:W-:Y:S01]  /*b050*/  @!P1 IMAD.IADD R4, R4, 0x1, -R0 ;  /* 0x0000000104049824 */ /* 0x000fe200078e0a00 */
[----:B------:R-:W-:Y:S01]  /*b060*/  ISETP.GE.AND P1, PT, R5, RZ, PT ;  /* 0x000000ff0500720c */ /* 0x000fe20003f26270 */
[C---:B------:R-:W-:Y:S02]  /*b070*/  IMAD R228, R0.reuse, R223, R228 ;  /* 0x000000df00e47224 */ /* 0x040fe400078e02e4 */
[----:B-1----:R-:W-:Y:S01]  /*b080*/  IMAD.MOV.U32 R7, RZ, RZ, R226 ;  /* 0x000000ffff077224 */ /* 0x002fe200078e00e2 */
[C---:B------:R-:W-:Y:S01]  /*b090*/  ISETP.GT.U32.AND P6, PT, R0.reuse, R4, PT ;  /* 0x000000040000720c */ /* 0x040fe20003fc4070 */
[C---:B------:R-:W-:Y:S02]  /*b0a0*/  IMAD R229, R0.reuse, R221, R229 ;  /* 0x000000dd00e57224 */ /* 0x040fe400078e02e5 */
[----:B------:R-:W-:Y:S01]  /*b0b0*/  @!P5 IMAD.MOV R9, RZ, RZ, -R9 ;  /* 0x000000ffff09d224 */ /* 0x000fe200078e0a09 */
[C---:B------:R-:W-:Y:S01]  /*b0c0*/  ISETP.GT.U32.AND P5, PT, R0.reuse, R228, PT ;  /* 0x000000e40000720c */ /* 0x040fe20003fa4070 */
[----:B------:R-:W-:Y:S01]  /*b0d0*/  @!P4 IMAD.MOV R7, RZ, RZ, -R7 ;  /* 0x000000ffff07c224 */ /* 0x000fe200078e0a07 */
[----:B------:R-:W-:Y:S01]  /*b0e0*/  ISETP.GT.U32.AND P4, PT, R0, R11, PT ;  /* 0x0000000b0000720c */ /* 0x000fe20003f84070 */
[C---:B------:R-:W-:Y:S01]  /*b0f0*/  VIADD R5, R6.reuse, 0xf1 ;  /* 0x000000f106057836 */ /* 0x040fe20000000000 */
[----:B------:R-:W-:Y:S01]  /*b100*/  STL [R1+0x7f0], R9 ;  /* 0x0007f00901007387 */ /* 0x000fe20000100800 */
[----:B------:R-:W-:-:S02]  /*b110*/  VIADD R220, R6, 0xf0 ;  /* 0x000000f006dc7836 */ /* 0x000fc40000000000 */
[----:B------:R-:W-:Y:S01]  /*b120*/  VIADD R230, R6, 0x106 ;  /* 0x0000010606e67836 */ /* 0x000fe20000000000 */
[----:B------:R1:W-:Y:S01]  /*b130*/  STL [R1+0x7e0], R7 ;  /* 0x0007e00701007387 */ /* 0x0003e20000100800 */
[-C--:B------:R-:W-:Y:S01]  /*b140*/  @!P6 IADD3 R4, R4, -R0.reuse, RZ ;  /* 0x800000000404e210 */ /* 0x080fe20007ffe0ff */
[----:B------:R-:W-:Y:S01]  /*b150*/  IMAD.HI.U32 R249, R3, R247, RZ ;  /* 0x000000f703f97227 */ /* 0x000fe200078e00ff */
[----:B------:R-:W-:Y:S02]  /*b160*/  ISETP.GT.U32.AND P6, PT, R0, R229, PT ;  /* 0x000000e50000720c */ /* 0x000fe40003fc4070 */
[----:B------:R-:W-:Y:S01]  /*b170*/  IABS R224, R5 ;  /* 0x0000000500e07213 */ /* 0x000fe20000000000 */
[----:B------:R-:W-:Y:S01]  /*b180*/  VIADD R42, R6, 0x1fe ;  /* 0x000001fe062a7836 */ /* 0x000fe20000000000 */
[----:B------:R-:W-:Y:S01]  /*b190*/  @!P5 IADD3 R228, R228, -R0, RZ ;  /* 0x80000000e4e4d210 */ /* 0x000fe20007ffe0ff */
[----:B------:R-:W-:Y:S01]  /*b1a0*/  @!P4 IMAD.IADD R11, R11, 0x1, -R0 ;  /* 0x000000010b0bc824 */ /* 0x000fe200078e0a00 */
[----:B------:R-:W-:Y:S01]  /*b1b0*/  IABS R223, R220 ;  /* 0x000000dc00df7213 */ /* 0x000fe20000000000 */
[----:B-1----:R-:W-:Y:S01]  /*b1c0*/  IMAD.MOV.U32 R7, RZ, RZ, R225 ;  /* 0x000000ffff077224 */ /* 0x002fe200078e00e1 */
[----:B------:R-:W-:Y:S01]  /*b1d0*/  ISETP.GE.AND P4, PT, R220, RZ, PT ;  /* 0x000000ffdc00720c */ /* 0x000fe20003f86270 */
[----:B------:R-:W-:Y:S01]  /*b1e0*/  VIADD R225, R6, 0xf3 ;  /* 0x000000f306e17836 */ /* 0x000fe20000000000 */
[----:B------:R-:W-:Y:S01]  /*b1f0*/  ISETP.GE.AND P5, PT, R5, RZ, PT ;  /* 0x000000ff0500720c */ /* 0x000fe20003fa6270 */
[----:B------:R-:W-:Y:S01]  /*b200*/  @!P0 IMAD.MOV R7, RZ, RZ, -R7 ;  /* 0x000000ffff078224 */ /* 0x000fe200078e0a07 */
[----:B------:R-:W-:Y:S01]  /*b210*/  ISETP.GE.AND P0, PT, R222, RZ, PT ;  /* 0x000000ffde00720c */ /* 0x000fe20003f06270 */
[----:B------:R-:W-:Y:S01]  /*b220*/  IMAD.HI.U32 R222, R3, R224, RZ ;  /* 0x000000e003de7227 */ /* 0x000fe200078e00ff */
[----:B------:R-:W-:-:S02]  /*b230*/  @!P6 IADD3 R229, R229, -R0, RZ ;  /* 0x80000000e5e5e210 */ /* 0x000fc40007ffe0ff */
[----:B------:R1:W-:Y:S01]  /*b240*/  STL [R1+0x7e4], R7 ;  /* 0x0007e40701007387 */ /* 0x0003e20000100800 */
[----:B------:R-:W-:Y:S01]  /*b250*/  ISETP.GT.U32.AND P6, PT, R0, R228, PT ;  /* 0x000000e40000720c */ /* 0x000fe20003fc4070 */
[----:B------:R-:W-:Y:S01]  /*b260*/  IMAD.HI.U32 R221, R3, R223, RZ ;  /* 0x000000df03dd7227 */ /* 0x000fe200078e00ff */
[----:B------:R-:W-:-:S03]  /*b270*/  IABS R226, R225 ;  /* 0x000000e100e27213 */ /* 0x000fc60000000000 */
[----:B------:R-:W-:Y:S02]  /*b280*/  IMAD.MOV R220, RZ, RZ, -R222 ;  /* 0x000000ffffdc7224 */ /* 0x000fe400078e0ade */
[----:B------:R-:W-:Y:S02]  /*b290*/  IMAD.MOV R221, RZ, RZ, -R221 ;  /* 0x000000ffffdd7224 */ /* 0x000fe400078e0add */
[----:B-1----:R-:W-:Y:S02]  /*b2a0*/  IMAD.MOV.U32 R7, RZ, RZ, R4 ;  /* 0x000000ffff077224 */ /* 0x002fe400078e0004 */
[C---:B------:R-:W-:Y:S02]  /*b2b0*/  IMAD R224, R0.reuse, R220, R224 ;  /* 0x000000dc00e07224 */ /* 0x040fe400078e02e0 */
[----:B------:R-:W-:Y:S01]  /*b2c0*/  @!P2 IMAD.MOV R7, RZ, RZ, -R7 ;  /* 0x000000ffff07a224 */ /* 0x000fe200078e0a07 */
[C---:B------:R-:W-:Y:S01]  /*b2d0*/  ISETP.GT.U32.AND P2, PT, R0.reuse, R229, PT ;  /* 0x000000e50000720c */ /* 0x040fe20003f44070 */
[----:B------:R-:W-:-:S02]  /*b2e0*/  IMAD R223, R0, R221, R223 ;  /* 0x000000dd00df7224 */ /* 0x000fc400078e02df */
[----:B------:R-:W-:Y:S01]  /*b2f0*/  VIADD R5, R6, 0xf2 ;  /* 0x000000f206057836 */ /* 0x000fe20000000000 */
[----:B------:R1:W-:Y:S01]  /*b300*/  STL [R1+0x7ec], R7 ;  /* 0x0007ec0701007387 */ /* 0x0003e20000100800 */
[----:B------:R-:W-:Y:S01]  /*b310*/  @!P6 IMAD.IADD R228, R228, 0x1, -R0 ;  /* 0x00000001e4e4e824 */ /* 0x000fe200078e0a00 */
[----:B------:R-:W-:Y:S01]  /*b320*/  ISETP.GT.U32.AND P6, PT, R0, R224, PT ;  /* 0x000000e00000720c */ /* 0x000fe20003fc4070 */
[C---:B------:R-:W-:Y:S01]  /*b330*/  VIADD R220, R6.reuse, 0xf4 ;  /* 0x000000f406dc7836 */ /* 0x040fe20000000000 */
[----:B------:R-:W-:Y:S01]  /*b340*/  IABS R221, R5 ;  /* 0x0000000500dd7213 */ /* 0x000fe20000000000 */
[----:B------:R-:W-:-:S03]  /*b350*/  VIADD R4, R6, 0xf5 ;  /* 0x000000f506047836 */ /* 0x000fc60000000000 */
[----:B------:R-:W-:Y:S01]  /*b360*/  IABS R222, R220 ;  /* 0x000000dc00de7213 */ /* 0x000fe20000000000 */
[----:B------:R-:W-:Y:S01]  /*b370*/  IMAD.HI.U32 R227, R3, R221, RZ ;  /* 0x000000dd03e37227 */ /* 0x000fe200078e00ff */
[----:B-1----:R-:W-:Y:S02]  /*b380*/  MOV R7, R11 ;  /* 0x0000000b00077202 */ /* 0x002fe40000000f00 */
[----:B------:R-:W-:Y:S01]  /*b390*/  @!P2 IADD3 R229, R229, -R0, RZ ;  /* 0x80000000e5e5a210 */ /* 0x000fe20007ffe0ff */
[----:B------:R-:W-:Y:S01]  /*b3a0*/  IMAD.MOV R227, RZ, RZ, -R227 ;  /* 0x000000ffffe37224 */ /* 0x000fe200078e0ae3 */
[----:B------:R-:W-:Y:S01]  /*b3b0*/  ISETP.GE.AND P2, PT, R5, RZ, PT ;  /* 0x000000ff0500720c */ /* 0x000fe20003f46270 */
[----:B------:R-:W-:Y:S01]  /*b3c0*/  @!P3 IMAD.MOV R7, RZ, RZ, -R7 ;  /* 0x000000ffff07b224 */ /* 0x000fe200078e0a07 */
[----:B------:R-:W-:Y:S01]  /*b3d0*/  ISETP.GT.U32.AND P3, PT, R0, R223, PT ;  /* 0x000000df0000720c */ /* 0x000fe20003f64070 */
[----:B------:R-:W-:Y:S01]  /*b3e0*/  @!P6 IMAD.IADD R224, R224, 0x1, -R0 ;  /* 0x00000001e0e0e824 */ /* 0x000fe200078e0a00 */
[----:B------:R-:W-:Y:S01]  /*b3f0*/  IABS R11, R4 ;  /* 0x00000004000b7213 */ /* 0x000fe20000000000 */
[C---:B------:R-:W-:Y:S01]  /*b400*/  IMAD R221, R0.reuse, R227, R221 ;  /* 0x000000e300dd7224 */ /* 0x040fe200078e02dd */
[----:B------:R1:W-:Y:S01]  /*b410*/  STL [R1+0x7e8], R7 ;  /* 0x0007e80701007387 */ /* 0x0003e20000100800 */
[----:B------:R-:W-:Y:S01]  /*b420*/  IMAD.HI.U32 R227, R3, R226, RZ ;  /* 0x000000e203e37227 */ /* 0x000fe200078e00ff */
[----:B------:R-:W-:-:S03]  /*b430*/  ISETP.GT.U32.AND P6, PT, R0, R224, PT ;  /* 0x000000e00000720c */ /* 0x000fc60003fc4070 */
[----:B------:R-:W-:-:S04]  /*b440*/  IMAD.HI.U32 R5, R3, R222, RZ ;  /* 0x000000de03057227 */ /* 0x000fc800078e00ff */
[----:B------:R-:W-:Y:S01]  /*b450*/  @!P3 IMAD.IADD R223, R223, 0x1, -R0 ;  /* 0x00000001dfdfb824 */ /* 0x000fe200078e0a00 */
[C---:B------:R-:W-:Y:S01]  /*b460*/  ISETP.GT.U32.AND P3, PT, R0.reuse, R221, PT ;  /* 0x000000dd0000720c */ /* 0x040fe20003f64070 */
[----:B-1----:R-:W-:Y:S02]  /*b470*/  IMAD.MOV.U32 R7, RZ, RZ, R228 ;  /* 0x000000ffff077224 */ /* 0x002fe400078e00e4 */
[----:B------:R-:W-:Y:S02]  /*b480*/  IMAD.MOV R227, RZ, RZ, -R227 ;  /* 0x000000ffffe37224 */ /* 0x000fe400078e0ae3 */
[----:B------:R-:W-:Y:S01]  /*b490*/  IMAD.MOV R5, RZ, RZ, -R5 ;  /* 0x000000ffff057224 */ /* 0x000fe200078e0a05 */
[----:B------:R-:W-:Y:S01]  /*b4a0*/  @!P1 IADD3 R7, -R7, RZ, RZ ;  /* 0x000000ff07079210 */ /* 0x000fe20007ffe1ff */
[C---:B------:R-:W-:Y:S01]  /*b4b0*/  IMAD R226, R0.reuse, R227, R226 ;  /* 0x000000e300e27224 */ /* 0x040fe200078e02e2 */
[----:B------:R-:W-:Y:S01]  /*b4c0*/  ISETP.GT.U32.AND P1, PT, R0, R223, PT ;  /* 0x000000df0000720c */ /* 0x000fe20003f24070 */
[----:B------:R-:W-:-:S02]  /*b4d0*/  IMAD.HI.U32 R228, R3, R11, RZ ;  /* 0x0000000b03e47227 */ /* 0x000fc400078e00ff */
[----:B------:R1:W-:Y:S02]  /*b4e0*/  STL [R1+0x7d8], R7 ;  /* 0x0007d80701007387 */ /* 0x0003e40000100800 */
[----:B------:R-:W-:Y:S02]  /*b4f0*/  @!P6 IMAD.IADD R224, R224, 0x1, -R0 ;  /* 0x00000001e0e0e824 */ /* 0x000fe400078e0a00 */
[----:B------:R-:W-:Y:S02]  /*b500*/  IMAD R222, R0, R5, R222 ;  /* 0x0000000500de7224 */ /* 0x000fe400078e02de */
[----:B------:R-:W-:Y:S02]  /*b510*/  @!P3 IMAD.IADD R221, R221, 0x1, -R0 ;  /* 0x00000001ddddb824 */ /* 0x000fe400078e0a00 */
[----:B------:R-:W-:Y:S01]  /*b520*/  VIADD R5, R6, 0xf6 ;  /* 0x000000f606057836 */ /* 0x000fe20000000000 */
[----:B------:R-:W-:Y:S01]  /*b530*/  ISETP.GT.U32.AND P6, PT, R0, R222, PT ;  /* 0x000000de0000720c */ /* 0x000fe20003fc4070 */
[----:B-1----:R-:W-:Y:S01]  /*b540*/  IMAD.MOV.U32 R7, RZ, RZ, R229 ;  /* 0x000000ffff077224 */ /* 0x002fe200078e00e5 */
[----:B------:R-:W-:-:S02]  /*b550*/  @!P1 IADD3 R223, R223, -R0, RZ ;  /* 0x80000000dfdf9210 */ /* 0x000fc40007ffe0ff */
[C---:B------:R-:W-:Y:S02]  /*b560*/  ISETP.GT.U32.AND P1, PT, R0.reuse, R226, PT ;  /* 0x000000e20000720c */ /* 0x040fe40003f24070 */
[----:B------:R-:W-:Y:S01]  /*b570*/  @!P0 IADD3 R7, -R7, RZ, RZ ;  /* 0x000000ff07078210 */ /* 0x000fe20007ffe1ff */
[----:B------:R-:W-:Y:S01]  /*b580*/  IMAD.MOV.U32 R9, RZ, RZ, R223 ;  /* 0x000000ffff097224 */ /* 0x000fe200078e00df */
[----:B------:R-:W-:Y:S01]  /*b590*/  ISETP.GE.AND P0, PT, R225, RZ, PT ;  /* 0x000000ffe100720c */ /* 0x000fe20003f06270 */
[----:B------:R-:W-:Y:S01]  /*b5a0*/  IMAD.MOV R225, RZ, RZ, -R228 ;  /* 0x000000ffffe17224 */ /* 0x000fe200078e0ae4 */
[----:B------:R-:W-:Y:S01]  /*b5b0*/  ISETP.GT.U32.AND P3, PT, R0, R221, PT ;  /* 0x000000dd0000720c */ /* 0x000fe20003f64070 */
[----:B------:R1:W-:Y:S01]  /*b5c0*/  STL [R1+0x768], R7 ;  /* 0x0007680701007387 */ /* 0x0003e20000100800 */
[----:B------:R-:W-:Y:S01]  /*b5d0*/  @!P4 IMAD.MOV R9, RZ, RZ, -R9 ;  /* 0x000000ffff09c224 */ /* 0x000fe200078e0a09 */
[----:B------:R-:W-:Y:S01]  /*b5e0*/  @!P6 IADD3 R222, R222, -R0, RZ ;  /* 0x80000000dedee210 */ /* 0x000fe20007ffe0ff */
[----:B------:R-:W-:Y:S01]  /*b5f0*/  IMAD R11, R0, R225, R11 ;  /* 0x000000e1000b7224 */ /* 0x000fe200078e020b */
[----:B------:R-:W-:-:S02]  /*b600*/  IABS R225, R5 ;  /* 0x0000000500e17213 */ /* 0x000fc40000000000 */
[--C-:B------:R-:W-:Y:S01]  /*b610*/  @!P1 IMAD.IADD R226, R226, 0x1, -R0.reuse ;  /* 0x00000001e2e29824 */ /* 0x100fe200078e0a00 */
[----:B------:R-:W-:Y:S01]  /*b620*/  ISETP.GE.AND P4, PT, R220, RZ, PT ;  /* 0x000000ffdc00720c */ /* 0x000fe20003f86270 */
[----:B------:R-:W-:Y:S01]  /*b630*/  STL [R1+0x79c], R9 ;  /* 0x00079c0901007387 */ /* 0x000fe20000100800 */
[----:B------:R-:W-:Y:S01]  /*b640*/  IMAD.MOV.U32 R223, RZ, RZ, R225 ;  /* 0x000000ffffdf7224 */ /* 0x000fe200078e00e1 */
[----:B-1----:R-:W-:Y:S02]  /*b650*/  MOV R7, R224 ;  /* 0x000000e000077202 */ /* 0x002fe40000000f00 */
[----:B------:R-:W-:Y:S01]  /*b660*/  ISETP.GT.U32.AND P1, PT, R0, R226, PT ;  /* 0x000000e20000720c */ /* 0x000fe20003f24070 */
[----:B------:R-:W-:Y:S01]  /*b670*/  IMAD.HI.U32 R224, R3, R223, RZ ;  /* 0x000000df03e07227 */ /* 0x000fe200078e00ff */
[----:B------:R-:W-:Y:S02]  /*b680*/  IADD3 R220, R6, 0xf7, RZ ;  /* 0x000000f706dc7810 */ /* 0x000fe40007ffe0ff */
[C---:B------:R-:W-:Y:S01]  /*b690*/  ISETP.GT.U32.AND P6, PT, R0.reuse, R222, PT ;  /* 0x000000de0000720c */ /* 0x040fe20003fc4070 */
[----:B------:R-:W-:Y:S01]  /*b6a0*/  @!P5 IMAD.MOV R7, RZ, RZ, -R7 ;  /* 0x000000ffff07d224 */ /* 0x000fe200078e0a07 */
[----:B------:R-:W-:Y:S01]  /*b6b0*/  ISETP.GT.U32.AND P5, PT, R0, R11, PT ;  /* 0x0000000b0000720c */ /* 0x000fe20003fa4070 */
[----:B------:R-:W-:Y:S01]  /*b6c0*/  @!P3 IMAD.IADD R221, R221, 0x1, -R0 ;  /* 0x00000001ddddb824 */ /* 0x000fe200078e0a00 */
[----:B------:R-:W-:Y:S01]  /*b6d0*/  ISETP.GE.AND P3, PT, R4, RZ, PT ;  /* 0x000000ff0400720c */ /* 0x000fe20003f66270 */
[----:B------:R-:W-:Y:S01]  /*b6e0*/  IMAD.MOV R4, RZ, RZ, -R224 ;  /* 0x000000ffff047224 */ /* 0x000fe200078e0ae0 */
[----:B------:R-:W-:Y:S01]  /*b6f0*/  IABS R225, R220 ;  /* 0x000000dc00e17213 */ /* 0x000fe20000000000 */
[----:B------:R1:W-:Y:S01]  /*b700*/  STL [R1+0x7d0], R7 ;  /* 0x0007d00701007387 */ /* 0x0003e20000100800 */
[----:B------:R-:W-:Y:S01]  /*b710*/  VIADD R224, R6, 0xf8 ;  /* 0x000000f806e07836 */ /* 0x000fe20000000000 */
[----:B------:R-:W-:Y:S01]  /*b720*/  @!P1 IADD3 R226, R226, -R0, RZ ;  /* 0x80000000e2e29210 */ /* 0x000fe20007ffe0ff */
[----:B------:R-:W-:Y:S01]  /*b730*/  IMAD R223, R0, R4, R223 ;  /* 0x0000000400df7224 */ /* 0x000fe200078e02df */
[----:B------:R-:W-:Y:S01]  /*b740*/  ISETP.GE.AND P1, PT, R5, RZ, PT ;  /* 0x000000ff0500720c */ /* 0x000fe20003f26270 */
[----:B------:R-:W-:Y:S01]  /*b750*/  IMAD.HI.U32 R227, R3, R225, RZ ;  /* 0x000000e103e37227 */ /* 0x000fe200078e00ff */
[----:B------:R-:W-:-:S02]  /*b760*/  IABS R4, R224 ;  /* 0x000000e000047213 */ /* 0x000fc40000000000 */
[----:B------:R-:W-:Y:S01]  /*b770*/  IABS R229, R6 ;  /* 0x0000000600e57213 */ /* 0x000fe20000000000 */
[--C-:B------:R-:W-:Y:S02]  /*b780*/  @!P5 IMAD.IADD R11, R11, 0x1, -R0.reuse ;  /* 0x000000010b0bd824 */ /* 0x100fe400078e0a00 */
[----:B-1----:R-:W-:Y:S02]  /*b790*/  IMAD.MOV.U32 R7, RZ, RZ, R221 ;  /* 0x000000ffff077224 */ /* 0x002fe400078e00dd */
[----:B------:R-:W-:Y:S01]  /*b7a0*/  IMAD.MOV R227, RZ, RZ, -R227 ;  /* 0x000000ffffe37224 */ /* 0x000fe200078e0ae3 */
[C---:B------:R-:W-:Y:S01]  /*b7b0*/  ISETP.GT.U32.AND P5, PT, R0.reuse, R11, PT ;  /* 0x0000000b0000720c */ /* 0x040fe20003fa4070 */
[----:B------:R-:W-:Y:S01]  /*b7c0*/  @!P2 IMAD.MOV R7, RZ, RZ, -R7 ;  /* 0x000000ffff07a224 */ /* 0x000fe200078e0a07 */
[----:B------:R-:W-:Y:S01]  /*b7d0*/  ISETP.GT.U32.AND P2, PT, R0, R223, PT ;  /* 0x000000df0000720c */ /* 0x000fe20003f44070 */
[----:B------:R-:W-:Y:S01]  /*b7e0*/  @!P6 IMAD.IADD R222, R222, 0x1, -R0 ;  /* 0x00000001dedee824 */ /* 0x000fe200078e0a00 */
[----:B------:R-:W-:Y:S01]  /*b7f0*/  ISETP.GE.AND P6, PT, R220, RZ, PT ;  /* 0x000000ffdc00720c */ /* 0x000fe20003fc6270 */
[----:B------:R-:W-:Y:S01]  /*b800*/  IMAD R220, R0, R227, R225 ;  /* 0x000000e300dc7224 */ /* 0x000fe200078e02e1 */
[----:B------:R1:W-:Y:S01]  /*b810*/  STL [R1+0x7d4], R7 ;  /* 0x0007d40701007387 */ /* 0x0003e20000100800 */
[----:B------:R-:W-:-:S04]  /*b820*/  IMAD.HI.U32 R221, R3, R4, RZ ;  /* 0x0000000403dd7227 */ /* 0x000fc800078e00ff */
[----:B------:R-:W-:Y:S01]  /*b830*/  VIADD R5, R6, 0xf9 ;  /* 0x000000f906057836 */ /* 0x000fe20000000000 */
[----:B------:R-:W-:Y:S01]  /*b840*/  IADD3 R221, -R221, RZ, RZ ;  /* 0x000000ffdddd7210 */ /* 0x000fe20007ffe1ff */
[--C-:B------:R-:W-:Y:S01]  /*b850*/  @!P5 IMAD.IADD R11, R11, 0x1, -R0.reuse ;  /* 0x000000010b0bd824 */ /* 0x100fe200078e0a00 */
[C---:B------:R-:W-:Y:S01]  /*b860*/  ISETP.GT.U32.AND P5, PT, R0.reuse, R220, PT ;  /* 0x000000dc0000720c */ /* 0x040fe20003fa4070 */
[----:B------:R-:W-:Y:S01]  /*b870*/  @!P2 IMAD.IADD R223, R223, 0x1, -R0 ;  /* 0x00000001dfdfa824 */ /* 0x000fe200078e0a00 */
[----:B------:R-:W-:Y:S01]  /*b880*/  IABS R225, R5 ;  /* 0x0000000500e17213 */ /* 0x000fe20000000000 */
[----:B-1----:R-:W-:Y:S02]  /*b890*/  IMAD.MOV.U32 R7, RZ, RZ, R226 ;  /* 0x000000ffff077224 */ /* 0x002fe400078e00e2 */
[C---:B------:R-:W-:Y:S01]  /*b8a0*/  IMAD R4, R0.reuse, R221, R4 ;  /* 0x000000dd00047224 */ /* 0x040fe200078e0204 */
[----:B------:R-:W-:Y:S01]  /*b8b0*/  ISETP.GT.U32.AND P2, PT, R0, R223, PT ;  /* 0x000000df0000720c */ /* 0x000fe20003f44070 */
[----:B------:R-:W-:Y:S01]  /*b8c0*/  IMAD.MOV.U32 R9, RZ, RZ, R222 ;  /* 0x000000ffff097224 */ /* 0x000fe200078e00de */
[----:B------:R-:W-:Y:S01]  /*b8d0*/  @!P0 IADD3 R7, -R7, RZ, RZ ;  /* 0x000000ff07078210 */ /* 0x000fe20007ffe1ff */
[----:B------:R-:W-:Y:S01]  /*b8e0*/  VIADD R221, R6, 0xfa ;  /* 0x000000fa06dd7836 */ /* 0x000fe20000000000 */
[----:B------:R-:W-:Y:S01]  /*b8f0*/  ISETP.GE.AND P0, PT, R224, RZ, PT ;  /* 0x000000ffe000720c */ /* 0x000fe20003f06270 */
[----:B------:R-:W-:Y:S01]  /*b900*/  @!P4 IMAD.MOV R9, RZ, RZ, -R9 ;  /* 0x000000ffff09c224 */ /* 0x000fe200078e0a09 */
[----:B------:R-:W-:Y:S01]  /*b910*/  ISETP.GE.AND P4, PT, R5, RZ, PT ;  /* 0x000000ff0500720c */ /* 0x000fe20003f86270 */
[----:B------:R1:W-:Y:S01]  /*b920*/  STL [R1+0x7b4], R7 ;  /* 0x0007b40701007387 */ /* 0x0003e20000100800 */
[----:B------:R-:W-:-:S02]  /*b930*/  @!P5 IMAD.IADD R220, R220, 0x1, -R0 ;  /* 0x00000001dcdcd824 */ /* 0x000fc400078e0a00 */
[----:B------:R-:W-:Y:S01]  /*b940*/  IMAD.HI.U32 R5, R3, R225, RZ ;  /* 0x000000e103057227 */ /* 0x000fe200078e00ff */
[----:B------:R-:W-:Y:S02]  /*b950*/  STL [R1+0x7b8], R9 ;  /* 0x0007b80901007387 */ /* 0x000fe40000100800 */
[----:B------:R-:W-:Y:S01]  /*b960*/  ISETP.GT.U32.AND P5, PT, R0, R220, PT ;  /* 0x000000dc0000720c */ /* 0x000fe20003fa4070 */
[----:B------:R-:W-:Y:S01]  /*b970*/  @!P2 IMAD.IADD R223, R223, 0x1, -R0 ;  /* 0x00000001dfdfa824 */ /* 0x000fe200078e0a00 */
[----:B------:R-:W-:Y:S01]  /*b980*/  IADD3 R5, -R5, RZ, RZ ;  /* 0x000000ff05057210 */ /* 0x000fe20007ffe1ff */
[----:B------:R-:W-:Y:S01]  /*b990*/  VIADD R224, R6, 0xfb ;  /* 0x000000fb06e07836 */ /* 0x000fe20000000000 */
[----:B------:R-:W-:Y:S01]  /*b9a0*/  ISETP.GE.AND P2, PT, R221, RZ, PT ;  /* 0x000000ffdd00720c */ /* 0x000fe20003f46270 */
[----:B-1----:R-:W-:Y:S01]  /*b9b0*/  IMAD.MOV.U32 R7, RZ, RZ, R11 ;  /* 0x000000ffff077224 */ /* 0x002fe200078e000b */
[----:B------:R-:W-:Y:S01]  /*b9c0*/  IABS R221, R221 ;  /* 0x000000dd00dd7213 */ /* 0x000fe20000000000 */
[----:B------:R-:W-:Y:S01]  /*b9d0*/  IMAD R225, R0, R5, R225 ;  /* 0x0000000500e17224 */ /* 0x000fe200078e02e1 */
[----:B------:R-:W-:Y:S01]  /*b9e0*/  IABS R5, R224 ;  /* 0x000000e000057213 */ /* 0x000fe20000000000 */
[----:B------:R-:W-:Y:S01]  /*b9f0*/  VIADD R11, R6, 0xfc ;  /* 0x000000fc060b7836 */ /* 0x000fe20000000000 */
[----:B------:R-:W-:-:S02]  /*ba00*/  @!P3 IADD3 R7, -R7, RZ, RZ ;  /* 0x000000ff0707b210 */ /* 0x000fc40007ffe1ff */
[----:B------:R-:W-:Y:S01]  /*ba10*/  ISETP.GT.U32.AND P3, PT, R0, R4, PT ;  /* 0x000000040000720c */ /* 0x000fe20003f64070 */
[----:B------:R-:W-:Y:S01]  /*ba20*/  @!P5 IMAD.IADD R220, R220, 0x1, -R0 ;  /* 0x00000001dcdcd824 */ /* 0x000fe200078e0a00 */
[----:B------:R-:W-:Y:S01]  /*ba30*/  ISETP.GT.U32.AND P5, PT, R0, R225, PT ;  /* 0x000000e10000720c */ /* 0x000fe20003fa4070 */
[----:B------:R1:W-:Y:S01]  /*ba40*/  STL [R1+0x7cc], R7 ;  /* 0x0007cc0701007387 */ /* 0x0003e20000100800 */
[----:B------:R-:W-:-:S09]  /*ba50*/  IABS R222, R11 ;  /* 0x0000000b00de7213 */ /* 0x000fd20000000000 */
[----:B------:R-:W-:Y:S01]  /*ba60*/  @!P3 IMAD.IADD R4, R4, 0x1, -R0 ;  /* 0x000000010404b824 */ /* 0x000fe200078e0a00 */
[----:B-1----:R-:W-:Y:S01]  /*ba70*/  MOV R7, R223 ;  /* 0x000000df00077202 */ /* 0x002fe20000000f00 */
[----:B------:R-:W-:Y:S01]  /*ba80*/  IMAD.HI.U32 R223, R3, R221, RZ ;  /* 0x000000dd03df7227 */ /* 0x000fe200078e00ff */
[----:B------:R-:W-:Y:S02]  /*ba90*/  @!P5 IADD3 R225, R225, -R0, RZ ;  /* 0x80000000e1e1d210 */ /* 0x000fe40007ffe0ff */
[C---:B------:R-:W-:Y:S01]  /*baa0*/  ISETP.GT.U32.AND P3, PT, R0.reuse, R4, PT ;  /* 0x000000040000720c */ /* 0x040fe20003f64070 */
[----:B------:R-:W-:Y:S01]  /*bab0*/  @!P1 IMAD.MOV R7, RZ, RZ, -R7 ;  /* 0x000000ffff079224 */ /* 0x000fe200078e0a07 */
[----:B------:R-:W-:Y:S01]  /*bac0*/  ISETP.GT.U32.AND P5, PT, R0, R225, PT ;  /* 0x000000e10000720c */ /* 0x000fe20003fa4070 */
[----:B------:R-:W-:Y:S01]  /*bad0*/  IMAD.MOV R223, RZ, RZ, -R223 ;  /* 0x000000ffffdf7224 */ /* 0x000fe200078e0adf */
[----:B------:R-:W-:Y:S02]  /*bae0*/  ISETP.GE.AND P1, PT, R224, RZ, PT ;  /* 0x000000ffe000720c */ /* 0x000fe40003f26270 */
[----:B------:R1:W-:Y:S01]  /*baf0*/  STL [R1+0x7c8], R7 ;  /* 0x0007c80701007387 */ /* 0x0003e20000100800 */
[----:B------:R-:W-:-:S06]  /*bb00*/  IMAD R221, R0, R223, R221 ;  /* 0x000000df00dd7224 */ /* 0x000fcc00078e02dd */
[----:B------:R-:W-:Y:S01]  /*bb10*/  @!P3 IMAD.IADD R4, R4, 0x1, -R0 ;  /* 0x000000010404b824 */ /* 0x000fe200078e0a00 */
[----:B------:R-:W-:Y:S02]  /*bb20*/  ISETP.GT.U32.AND P3, PT, R0, R221, PT ;  /* 0x000000dd0000720c */ /* 0x000fe40003f64070 */
[----:B-1----:R-:W-:Y:S01]  /*bb30*/  MOV R7, R220 ;  /* 0x000000dc00077202 */ /* 0x002fe20000000f00 */
[----:B------:R-:W-:Y:S01]  /*bb40*/  IMAD.HI.U32 R220, R3, R5, RZ ;  /* 0x0000000503dc7227 */ /* 0x000fe200078e00ff */
[----:B------:R-:W-:-:S03]  /*bb50*/  @!P5 IADD3 R225, R225, -R0, RZ ;  /* 0x80000000e1e1d210 */ /* 0x000fc60007ffe0ff */
[----:B------:R-:W-:Y:S01]  /*bb60*/  @!P6 IMAD.MOV R7, RZ, RZ, -R7 ;  /* 0x000000ffff07e224 */ /* 0x000fe200078e0a07 */
[----:B------:R-:W-:Y:S01]  /*bb70*/  ISETP.GE.AND P6, PT, R11, RZ, PT ;  /* 0x000000ff0b00720c */ /* 0x000fe20003fc6270 */
[----:B------:R-:W-:Y:S02]  /*bb80*/  IMAD.MOV R220, RZ, RZ, -R220 ;  /* 0x000000ffffdc7224 */ /* 0x000fe400078e0adc */
[----:B------:R-:W-:Y:S01]  /*bb90*/  IMAD.HI.U32 R11, R3, R222, RZ ;  /* 0x000000de030b7227 */ /* 0x000fe200078e00ff */
[----:B------:R1:W-:Y:S03]  /*bba0*/  STL [R1+0x7c0], R7 ;  /* 0x0007c00701007387 */ /* 0x0003e60000100800 */
[----:B------:R-:W-:Y:S02]  /*bbb0*/  IMAD R5, R0, R220, R5 ;  /* 0x000000dc00057224 */ /* 0x000fe400078e0205 */
[----:B------:R-:W-:-:S02]  /*bbc0*/  VIADD R220, R6, 0xfe ;  /* 0x000000fe06dc7836 */ /* 0x000fc40000000000 */
[----:B------:R-:W-:Y:S02]  /*bbd0*/  @!P3 IMAD.IADD R221, R221, 0x1, -R0 ;  /* 0x00000001ddddb824 */ /* 0x000fe400078e0a00 */
[----:B-1----:R-:W-:Y:S01]  /*bbe0*/  IMAD.MOV.U32 R7, RZ, RZ, R4 ;  /* 0x000000ffff077224 */ /* 0x002fe200078e0004 */
[----:B------:R-:W-:Y:S01]  /*bbf0*/  IABS R224, R220 ;  /* 0x000000dc00e07213 */ /* 0x000fe20000000000 */
[----:B------:R-:W-:Y:S01]  /*bc00*/  IMAD.MOV R4, RZ, RZ, -R11 ;  /* 0x000000ffff047224 */ /* 0x000fe200078e0a0b */
[----:B------:R-:W-:Y:S01]  /*bc10*/  ISETP.GT.U32.AND P3, PT, R0, R221, PT ;  /* 0x000000dd0000720c */ /* 0x000fe20003f64070 */
[----:B------:R-:W-:Y:S01]  /*bc20*/  VIADD R11, R6, 0xfd ;  /* 0x000000fd060b7836 */ /* 0x000fe20000000000 */
[----:B------:R-:W-:Y:S01]  /*bc30*/  @!P0 IADD3 R7, -R7, RZ, RZ ;  /* 0x000000ff07078210 */ /* 0x000fe20007ffe1ff */
[C---:B------:R-:W-:Y:S01]  /*bc40*/  IMAD R222, R0.reuse, R4, R222 ;  /* 0x0000000400de7224 */ /* 0x040fe200078e02de */
[C---:B------:R-:W-:Y:S01]  /*bc50*/  ISETP.GT.U32.AND P0, PT, R0.reuse, R5, PT ;  /* 0x000000050000720c */ /* 0x040fe20003f04070 */
[----:B------:R-:W-:Y:S01]  /*bc60*/  IMAD.HI.U32 R226, R3, R224, RZ ;  /* 0x000000e003e27227 */ /* 0x000fe200078e00ff */
[----:B------:R-:W-:Y:S01]  /*bc70*/  IABS R223, R11 ;  /* 0x0000000b00df7213 */ /* 0x000fe20000000000 */
[----:B------:R1:W-:Y:S01]  /*bc80*/  STL [R1+0x7c4], R7 ;  /* 0x0007c40701007387 */ /* 0x0003e20000100800 */
[----:B------:R-:W-:Y:S01]  /*bc90*/  ISETP.GT.U32.AND P5, PT, R0, R222, PT ;  /* 0x000000de0000720c */ /* 0x000fe20003fa4070 */
[----:B------:R-:W-:-:S02]  /*bca0*/  IMAD.MOV R226, RZ, RZ, -R226 ;  /* 0x000000ffffe27224 */ /* 0x000fc400078e0ae2 */
[----:B------:R-:W-:Y:S02]  /*bcb0*/  VIADD R4, R6, 0xff ;  /* 0x000000ff06047836 */ /* 0x000fe40000000000 */
[----:B------:R-:W-:Y:S02]  /*bcc0*/  IMAD R224, R0, R226, R224 ;  /* 0x000000e200e07224 */ /* 0x000fe400078e02e0 */
[--C-:B------:R-:W-:Y:S01]  /*bcd0*/  @!P3 IMAD.IADD R221, R221, 0x1, -R0.reuse ;  /* 0x00000001ddddb824 */ /* 0x100fe200078e0a00 */
[----:B------:R-:W-:Y:S01]  /*bce0*/  IABS R227, R4 ;  /* 0x0000000400e37213 */ /* 0x000fe20000000000 */
[----:B------:R-:W-:Y:S01]  /*bcf0*/  @!P0 IMAD.IADD R5, R5, 0x1, -R0 ;  /* 0x0000000105058824 */ /* 0x000fe200078e0a00 */
[----:B------:R-:W-:Y:S01]  /*bd00*/  ISETP.GE.AND P3, PT, R220, RZ, PT ;  /* 0x000000ffdc00720c */ /* 0x000fe20003f66270 */
[----:B-1----:R-:W-:Y:S02]  /*bd10*/  IMAD.MOV.U32 R7, RZ, RZ, R225 ;  /* 0x000000ffff077224 */ /* 0x002fe400078e00e1 */
[----:B------:R-:W-:Y:S01]  /*bd20*/  @!P5 IADD3 R222, R222, -R0, RZ ;  /* 0x80000000deded210 */ /* 0x000fe20007ffe0ff */
[----:B------:R-:W-:Y:S01]  /*bd30*/  IMAD.HI.U32 R225, R3, R223, RZ ;  /* 0x000000df03e17227 */ /* 0x000fe200078e00ff */
[----:B------:R-:W-:-:S02]  /*bd40*/  ISETP.GT.U32.AND P0, PT, R0, R5, PT ;  /* 0x000000050000720c */ /* 0x000fc40003f04070 */
[C---:B------:R-:W-:Y:S01]  /*bd50*/  ISETP.GT.U32.AND P5, PT, R0.reuse, R222, PT ;  /* 0x000000de0000720c */ /* 0x040fe20003fa4070 */
[----:B------:R-:W-:Y:S01]  /*bd60*/  @!P4 IMAD.MOV R7, RZ, RZ, -R7 ;  /* 0x000000ffff07c224 */ /* 0x000fe200078e0a07 */
[----:B------:R-:W-:Y:S01]  /*bd70*/  ISETP.GE.AND P4, PT, R11, RZ, PT ;  /* 0x000000ff0b00720c */ /* 0x000fe20003f86270 */
[----:B------:R-:W-:Y:S01]  /*bd80*/  IMAD.MOV R225, RZ, RZ, -R225 ;  /* 0x000000ffffe17224 */ /* 0x000fe200078e0ae1 */
[----:B------:R-:W-:Y:S01]  /*bd90*/  MOV R11, R227 ;  /* 0x000000e3000b7202 */ /* 0x000fe20000000f00 */
[----:B------:R-:W-:Y:S01]  /*bda0*/  IMAD.MOV.U32 R9, RZ, RZ, R221 ;  /* 0x000000ffff097224 */ /* 0x000fe200078e00dd */
[----:B------:R1:W-:Y:S01]  /*bdb0*/  STL [R1+0x7bc], R7 ;  /* 0x0007bc0701007387 */ /* 0x0003e20000100800 */
[----:B------:R-:W-:Y:S01]  /*bdc0*/  IMAD R220, R0, R225, R223 ;  /* 0x000000e100dc7224 */ /* 0x000fe200078e02df */
[----:B------:R-:W-:Y:S01]  /*bdd0*/  IADD3 R227, R6, 0x101, RZ ;  /* 0x0000010106e37810 */ /* 0x000fe20007ffe0ff */
[----:B------:R-:W-:-:S03]  /*bde0*/  IMAD.HI.U32 R223, R3, R11, RZ ;  /* 0x0000000b03df7227 */ /* 0x000fc600078e00ff */
[----:B------:R-:W-:Y:S01]  /*bdf0*/  IABS R221, R227 ;  /* 0x000000e300dd7213 */ /* 0x000fe20000000000 */
[--C-:B------:R-:W-:Y:S01]  /*be00*/  @!P0 IMAD.IADD R5, R5, 0x1, -R0.reuse ;  /* 0x0000000105058824 */ /* 0x100fe200078e0a00 */
[----:B------:R-:W-:Y:S01]  /*be10*/  ISETP.GT.U32.AND P0, PT, R0, R220, PT ;  /* 0x000000dc0000720c */ /* 0x000fe20003f04070 */
[--C-:B------:R-:W-:Y:S02]  /*be20*/  @!P5 IMAD.IADD R222, R222, 0x1, -R0.reuse ;  /* 0x00000001deded824 */ /* 0x100fe400078e0a00 */
[----:B------:R-:W-:Y:S01]  /*be30*/  @!P2 IMAD.MOV R9, RZ, RZ, -R9 ;  /* 0x000000ffff09a224 */ /* 0x000fe200078e0a09 */
[----:B-1----:R-:W-:Y:S01]  /*be40*/  MOV R7, R5 ;  /* 0x0000000500077202 */ /* 0x002fe20000000f00 */
[----:B------:R-:W-:Y:S01]  /*be50*/  VIADD R5, R6, 0x100 ;  /* 0x0000010006057836 */ /* 0x000fe20000000000 */
[----:B------:R-:W-:Y:S01]  /*be60*/  ISETP.GE.AND P2, PT, R4, RZ, PT ;  /* 0x000000ff0400720c */ /* 0x000fe20003f46270 */
[----:B------:R-:W-:Y:S01]  /*be70*/  IMAD.MOV R223, RZ, RZ, -R223 ;  /* 0x000000ffffdf7224 */ /* 0x000fe200078e0adf */
[----:B------:R-:W-:Y:S01]  /*be80*/  STL [R1+0x7a8], R9 ;  /* 0x0007a80901007387 */ /* 0x000fe20000100800 */
[----:B------:R-:W-:Y:S01]  /*be90*/  @!P1 IMAD.MOV R7, RZ, RZ, -R7 ;  /* 0x000000ffff079224 */ /* 0x000fe200078e0a07 */
[C---:B------:R-:W-:Y:S01]  /*bea0*/  ISETP.GT.U32.AND P1, PT, R0.reuse, R224, PT ;  /* 0x000000e00000720c */ /* 0x040fe20003f24070 */
[----:B------:R-:W-:Y:S01]  /*beb0*/  IMAD R11, R0, R223, R11 ;  /* 0x000000df000b7224 */ /* 0x000fe200078e020b */
[----:B------:R-:W-:Y:S01]  /*bec0*/  ISETP.GE.AND P5, PT, R5, RZ, PT ;  /* 0x000000ff0500720c */ /* 0x000fe20003fa6270 */
[----:B------:R-:W-:Y:S01]  /*bed0*/  @!P0 IMAD.IADD R220, R220, 0x1, -R0 ;  /* 0x00000001dcdc8824 */ /* 0x000fe200078e0a00 */
[----:B------:R-:W-:Y:S01]  /*bee0*/  IABS R5, R5 ;  /* 0x0000000500057213 */ /* 0x000fe20000000000 */
[----:B------:R1:W-:Y:S01]  /*bef0*/  STL [R1+0x7b0], R7 ;  /* 0x0007b00701007387 */ /* 0x0003e20000100800 */
[C---:B------:R-:W-:Y:S01]  /*bf00*/  VIADD R223, R6.reuse, 0x102 ;  /* 0x0000010206df7836 */ /* 0x040fe20000000000 */
[----:B------:R-:W-:Y:S01]  /*bf10*/  IADD3 R4, R6, 0x103, RZ ;  /* 0x0000010306047810 */ /* 0x000fe20007ffe0ff */
[----:B------:R-:W-:Y:S01]  /*bf20*/  IMAD.HI.U32 R225, R3, R221, RZ ;  /* 0x000000dd03e17227 */ /* 0x000fe200078e00ff */
[----:B------:R-:W-:-:S02]  /*bf30*/  ISETP.GT.U32.AND P0, PT, R0, R220, PT ;  /* 0x000000dc0000720c */ /* 0x000fc40003f04070 */
[----:B------:R-:W-:Y:S01]  /*bf40*/  IABS R226, R223 ;  /* 0x000000df00e27213 */ /* 0x000fe20000000000 */
[----:B------:R-:W-:-:S04]  /*bf50*/  IMAD.HI.U32 R228, R3, R5, RZ ;  /* 0x0000000503e47227 */ /* 0x000fc800078e00ff */
[----:B------:R-:W-:Y:S01]  /*bf60*/  @!P1 IMAD.IADD R224, R224, 0x1, -R0 ;  /* 0x00000001e0e09824 */ /* 0x000fe200078e0a00 */
[----:B------:R-:W-:Y:S01]  /*bf70*/  IADD3 R228, -R228, RZ, RZ ;  /* 0x000000ffe4e47210 */ /* 0x000fe20007ffe1ff */
[----:B-1----:R-:W-:Y:S01]  /*bf80*/  IMAD.MOV.U32 R7, RZ, RZ, R222 ;  /* 0x000000ffff077224 */ /* 0x002fe200078e00de */
[----:B------:R-:W-:Y:S01]  /*bf90*/  IABS R222, R4 ;  /* 0x0000000400de7213 */ /* 0x000fe20000000000 */
[----:B------:R-:W-:Y:S01]  /*bfa0*/  IMAD.MOV R225, RZ, RZ, -R225 ;  /* 0x000000ffffe17224 */ /* 0x000fe200078e0ae1 */
[C---:B------:R-:W-:Y:S01]  /*bfb0*/  ISETP.GT.U32.AND P1, PT, R0.reuse, R224, PT ;  /* 0x000000e00000720c */ /* 0x040fe20003f24070 */
[----:B------:R-:W-:Y:S01]  /*bfc0*/  @!P6 IMAD.MOV R7, RZ, RZ, -R7 ;  /* 0x000000ffff07e224 */ /* 0x000fe200078e0a07 */
[C---:B------:R-:W-:Y:S01]  /*bfd0*/  ISETP.GT.U32.AND P6, PT, R0.reuse, R11, PT ;  /* 0x0000000b0000720c */ /* 0x040fe20003fc4070 */
[----:B------:R-:W-:Y:S02]  /*bfe0*/  IMAD R5, R0, R228, R5 ;  /* 0x000000e400057224 */ /* 0x000fe400078e0205 */
[----:B------:R-:W-:Y:S01]  /*bff0*/  @!P0 IMAD.IADD R220, R220, 0x1, -R0 ;  /* 0x00000001dcdc8824 */ /* 0x000fe200078e0a00 */
[----:B------:R-:W-:Y:S01]  /*c000*/  ISETP.GE.AND P0, PT, R227, RZ, PT ;  /* 0x000000ffe300720c */ /* 0x000fe20003f06270 */
[----:B------:R-:W-:Y:S01]  /*c010*/  IMAD.HI.U32 R227, R3, R226, RZ ;  /* 0x000000e203e37227 */ /* 0x000fe200078e00ff */
[----:B------:R1:W-:Y:S03]  /*c020*/  STL [R1+0x7ac], R7 ;  /* 0x0007ac0701007387 */ /* 0x0003e60000100800 */
[----:B------:R-:W-:-:S02]  /*c030*/  IMAD.MOV.U32 R9, RZ, RZ, R220 ;  /* 0x000000ffff097224 */ /* 0x000fc400078e00dc */
[----:B------:R-:W-:Y:S01]  /*c040*/  @!P1 IMAD.IADD R224, R224, 0x1, -R0 ;  /* 0x00000001e0e09824 */ /* 0x000fe200078e0a00 */
[C---:B------:R-:W-:Y:S01]  /*c050*/  ISETP.GT.U32.AND P1, PT, R0.reuse, R5, PT ;  /* 0x000000050000720c */ /* 0x040fe20003f24070 */
[C---:B------:R-:W-:Y:S01]  /*c060*/  IMAD R221, R0.reuse, R225, R221 ;  /* 0x000000e100dd7224 */ /* 0x040fe200078e02dd */
[----:B------:R-:W-:Y:S01]  /*c070*/  @!P6 IADD3 R11, R11, -R0, RZ ;  /* 0x800000000b0be210 */ /* 0x000fe20007ffe0ff */
[----:B------:R-:W-:Y:S01]  /*c080*/  IMAD.MOV R227, RZ, RZ, -R227 ;  /* 0x000000ffffe37224 */ /* 0x000fe200078e0ae3 */
[----:B------:R-:W-:Y:S01]  /*c090*/  @!P4 IADD3 R9, -R9, RZ, RZ ;  /* 0x000000ff0909c210 */ /* 0x000fe20007ffe1ff */
[----:B------:R-:W-:Y:S01]  /*c0a0*/  IMAD.HI.U32 R225, R3, R222, RZ ;  /* 0x000000de03e17227 */ /* 0x000fe200078e00ff */
[C---:B------:R-:W-:Y:S02]  /*c0b0*/  ISETP.GT.U32.AND P6, PT, R0.reuse, R11, PT ;  /* 0x0000000b0000720c */ /* 0x040fe40003fc4070 */
[C---:B------:R-:W-:Y:S01]  /*c0c0*/  ISETP.GT.U32.AND P4, PT, R0.reuse, R221, PT ;  /* 0x000000dd0000720c */ /* 0x040fe20003f84070 */
[----:B------:R-:W-:Y:S01]  /*c0d0*/  IMAD R226, R0, R227, R226 ;  /* 0x000000e300e27224 */ /* 0x000fe200078e02e2 */
[----:B------:R-:W-:Y:S01]  /*c0e0*/  STL [R1+0x7a4], R9 ;  /* 0x0007a40901007387 */ /* 0x000fe20000100800 */
[----:B------:R-:W-:-:S02]  /*c0f0*/  IMAD.MOV R225, RZ, RZ, -R225 ;  /* 0x000000ffffe17224 */ /* 0x000fc400078e0ae1 */
[----:B------:R-:W-:Y:S02]  /*c100*/  @!P1 IMAD.IADD R5, R5, 0x1, -R0 ;  /* 0x0000000105059824 */ /* 0x000fe400078e0a00 */
[----:B-1----:R-:W-:Y:S02]  /*c110*/  IMAD.MOV.U32 R7, RZ, RZ, R224 ;  /* 0x000000ffff077224 */ /* 0x002fe400078e00e0 */
[C---:B------:R-:W-:Y:S01]  /*c120*/  IMAD R222, R0.reuse, R225, R222 ;  /* 0x000000e100de7224 */ /* 0x040fe200078e02de */
[C---:B------:R-:W-:Y:S01]  /*c130*/  ISETP.GT.U32.AND P1, PT, R0.reuse, R5, PT ;  /* 0x000000050000720c */ /* 0x040fe20003f24070 */
[--C-:B------:R-:W-:Y:S01]  /*c140*/  @!P6 IMAD.IADD R11, R11, 0x1, -R0.reuse ;  /* 0x000000010b0be824 */ /* 0x100fe200078e0a00 */
[----:B------:R-:W-:Y:S01]  /*c150*/  ISETP.GT.U32.AND P6, PT, R0, R226, PT ;  /* 0x000000e20000720c */ /* 0x000fe20003fc4070 */
[----:B------:R-:W-:Y:S01]  /*c160*/  @!P3 IMAD.MOV R7, RZ, RZ, -R7 ;  /* 0x000000ffff07b224 */ /* 0x000fe200078e0a07 */
[----:B------:R-:W-:Y:S01]  /*c170*/  ISETP.GE.AND P3, PT, R223, RZ, PT ;  /* 0x000000ffdf00720c */ /* 0x000fe20003f66270 */
[--C-:B------:R-:W-:Y:S01]  /*c180*/  @!P4 IMAD.IADD R221, R221, 0x1, -R0.reuse ;  /* 0x00000001ddddc824 */ /* 0x100fe200078e0a00 */
[C---:B------:R-:W-:Y:S01]  /*c190*/  IADD3 R223, R6.reuse, 0x104, RZ ;  /* 0x0000010406df7810 */ /* 0x040fe20007ffe0ff */
[C---:B------:R-:W-:Y:S01]  /*c1a0*/  VIADD R220, R6.reuse, 0x105 ;  /* 0x0000010506dc7836 */ /* 0x040fe20000000000 */
[----:B------:R1:W-:Y:S01]  /*c1b0*/  STL [R1+0x7a0], R7 ;  /* 0x0007a00701007387 */ /* 0x0003e20000100800 */
[----:B------:R-:W-:Y:S01]  /*c1c0*/  VIADD R225, R6, 0x107 ;  /* 0x0000010706e17836 */ /* 0x000fe20000000000 */
[----:B------:R-:W-:Y:S01]  /*c1d0*/  ISETP.GT.U32.AND P4, PT, R0, R221, PT ;  /* 0x000000dd0000720c */ /* 0x000fe20003f84070 */
[----:B------:R-:W-:Y:S01]  /*c1e0*/  VIADD R228, R6, 0x10c ;  /* 0x0000010c06e47836 */ /* 0x000fe20000000000 */
[----:B------:R-:W-:Y:S01]  /*c1f0*/  IABS R224, R223 ;  /* 0x000000df00e07213 */ /* 0x000fe20000000000 */
[--C-:B------:R-:W-:Y:S01]  /*c200*/  @!P1 IMAD.IADD R5, R5, 0x1, -R0.reuse ;  /* 0x0000000105059824 */ /* 0x100fe200078e0a00 */
[----:B------:R-:W-:Y:S01]  /*c210*/  ISETP.GT.U32.AND P1, PT, R0, R222, PT ;  /* 0x000000de0000720c */ /* 0x000fe20003f24070 */
[----:B------:R-:W-:-:S02]  /*c220*/  @!P6 IMAD.IADD R226, R226, 0x1, -R0 ;  /* 0x00000001e2e2e824 */ /* 0x000fc400078e0a00 */
[----:B------:R-:W-:Y:S01]  /*c230*/  VIADD R227, R6, 0x10e ;  /* 0x0000010e06e37836 */ /* 0x000fe20000000000 */
[----:B-1----:R-:W-:Y:S02]  /*c240*/  MOV R7, R11 ;  /* 0x0000000b00077202 */ /* 0x002fe40000000f00 */
[----:B------:R-:W-:Y:S02]  /*c250*/  ISETP.GT.U32.AND P6, PT, R0, R226, PT ;  /* 0x000000e20000720c */ /* 0x000fe40003fc4070 */
[----:B------:R-:W-:Y:S01]  /*c260*/  IABS R11, R220 ;  /* 0x000000dc000b7213 */ /* 0x000fe20000000000 */
[----:B------:R-:W-:Y:S01]  /*c270*/  @!P2 IMAD.MOV R7, RZ, RZ, -R7 ;  /* 0x000000ffff07a224 */ /* 0x000fe200078e0a07 */
[----:B------:R-:W-:Y:S01]  /*c280*/  ISETP.GE.AND P2, PT, R4, RZ, PT ;  /* 0x000000ff0400720c */ /* 0x000fe20003f46270 */
[----:B------:R-:W-:-:S03]  /*c290*/  IMAD.HI.U32 R4, R3, R224, RZ ;  /* 0x000000e003047227 */ /* 0x000fc600078e00ff */
[----:B------:R1:W-:Y:S01]  /*c2a0*/  STL [R1+0x77c], R7 ;  /* 0x00077c0701007387 */ /* 0x0003e20000100800 */
[----:B------:R-:W-:Y:S02]  /*c2b0*/  @!P1 IMAD.IADD R222, R222, 0x1, -R0 ;  /* 0x00000001dede9824 */ /* 0x000fe400078e0a00 */
[----:B------:R-:W-:Y:S02]  /*c2c0*/  IMAD.MOV R4, RZ, RZ, -R4 ;  /* 0x000000ffff047224 */ /* 0x000fe400078e0a04 */
[----:B------:R-:W-:Y:S01]  /*c2d0*/  @!P4 IMAD.IADD R221, R221, 0x1, -R0 ;  /* 0x00000001ddddc824 */ /* 0x000fe200078e0a00 */
[----:B------:R-:W-:Y:S01]  /*c2e0*/  ISETP.GE.AND P4, PT, R220, RZ, PT ;  /* 0x000000ffdc00720c */ /* 0x000fe20003f86270 */
[C---:B------:R-:W-:Y:S01]  /*c2f0*/  IMAD R220, R0.reuse, R4, R224 ;  /* 0x0000000400dc7224 */ /* 0x040fe200078e02e0 */
[----:B------:R-:W-:Y:S01]  /*c300*/  ISETP.GT.U32.AND P1, PT, R0, R222, PT ;  /* 0x000000de0000720c */ /* 0x000fe20003f24070 */
[----:B------:R-:W-:Y:S01]  /*c310*/  @!P6 IMAD.IADD R226, R226, 0x1, -R0 ;  /* 0x00000001e2e2e824 */ /* 0x000fe200078e0a00 */
[----:B-1----:R-:W-:Y:S01]  /*c320*/  MOV R7, R5 ;  /* 0x0000000500077202 */ /* 0x002fe20000000f00 */
[----:B------:R-:W-:Y:S01]  /*c330*/  IMAD.HI.U32 R5, R3, R11, RZ ;  /* 0x0000000b03057227 */ /* 0x000fe200078e00ff */
[----:B------:R-:W-:-:S03]  /*c340*/  ISETP.GT.U32.AND P6, PT, R0, R220, PT ;  /* 0x000000dc0000720c */ /* 0x000fc60003fc4070 */
[----:B------:R-:W-:Y:S01]  /*c350*/  @!P5 IMAD.MOV R7, RZ, RZ, -R7 ;  /* 0x000000ffff07d224 */ /* 0x000fe200078e0a07 */
[----:B------:R-:W-:Y:S01]  /*c360*/  IADD3 R5, -R5, RZ, RZ ;  /* 0x000000ff05057210 */ /* 0x000fe20007ffe1ff */
[----:B------:R-:W-:Y:S01]  /*c370*/  IMAD.MOV.U32 R4, RZ, RZ, R226 ;  /* 0x000000ffff047224 */ /* 0x000fe200078e00e2 */
[----:B------:R-:W-:Y:S01]  /*c380*/  ISETP.GE.AND P5, PT, R223, RZ, PT ;  /* 0x000000ffdf00720c */ /* 0x000fe20003fa6270 */
[----:B------:R-:W-:Y:S01]  /*c390*/  VIADD R224, R6, 0x10d ;  /* 0x0000010d06e07836 */ /* 0x000fe20000000000 */
[----:B------:R1:W-:Y:S01]  /*c3a0*/  STL [R1+0x784], R7 ;  /* 0x0007840701007387 */ /* 0x0003e20000100800 */
[----:B------:R-:W-:Y:S01]  /*c3b0*/  IMAD R11, R0, R5, R11 ;  /* 0x00000005000b7224 */ /* 0x000fe200078e020b */
[----:B------:R-:W-:Y:S01]  /*c3c0*/  IADD3 R5, R6, 0x108, RZ ;  /* 0x0000010806057810 */ /* 0x000fe20007ffe0ff */
[--C-:B------:R-:W-:Y:S01]  /*c3d0*/  @!P1 IMAD.IADD R222, R222, 0x1, -R0.reuse ;  /* 0x00000001dede9824 */ /* 0x100fe200078e0a00 */
[----:B------:R-:W-:Y:S01]  /*c3e0*/  IABS R232, R224 ;  /* 0x000000e000e87213 */ /* 0x000fe20000000000 */
[----:B------:R-:W-:Y:S01]  /*c3f0*/  @!P6 IMAD.IADD R220, R220, 0x1, -R0 ;  /* 0x00000001dcdce824 */ /* 0x000fe200078e0a00 */
[C---:B------:R-:W-:Y:S01]  /*c400*/  ISETP.GT.U32.AND P1, PT, R0.reuse, R11, PT ;  /* 0x0000000b0000720c */ /* 0x040fe20003f24070 */
[----:B------:R-:W-:Y:S01]  /*c410*/  @!P3 IMAD.MOV R4, RZ, RZ, -R4 ;  /* 0x000000ffff04b224 */ /* 0x000fe200078e0a04 */
[----:B------:R-:W-:Y:S01]  /*c420*/  ISETP.GE.AND P3, PT, R225, RZ, PT ;  /* 0x000000ffe100720c */ /* 0x000fe20003f66270 */
[----:B-1----:R-:W-:Y:S01]  /*c430*/  IMAD.MOV.U32 R7, RZ, RZ, R221 ;  /* 0x000000ffff077224 */ /* 0x002fe200078e00dd */
[----:B------:R-:W-:-:S02]  /*c440*/  ISETP.GT.U32.AND P6, PT, R0, R220, PT ;  /* 0x000000dc0000720c */ /* 0x000fc40003fc4070 */
[----:B------:R-:W-:Y:S02]  /*c450*/  IABS R225, R225 ;  /* 0x000000e100e17213 */ /* 0x000fe40000000000 */
[----:B------:R-:W-:Y:S02]  /*c460*/  @!P0 IADD3 R7, -R7, RZ, RZ ;  /* 0x000000ff07078210 */ /* 0x000fe40007ffe1ff */
[----:B------:R-:W-:Y:S02]  /*c470*/  ISETP.GE.AND P0, PT, R230, RZ, PT ;  /* 0x000000ffe600720c */ /* 0x000fe40003f06270 */
[----:B------:R-:W-:Y:S01]  /*c480*/  IABS R230, R230 ;  /* 0x000000e600e67213 */ /* 0x000fe20000000000 */
[----:B------:R1:W-:Y:S01]  /*c490*/  STL [R1+0x788], R7 ;  /* 0x0007880701007387 */ /* 0x0003e20000100800 */
[--C-:B------:R-:W-:Y:S01]  /*c4a0*/  @!P1 IMAD.IADD R11, R11, 0x1, -R0.reuse ;  /* 0x000000010b0b9824 */ /* 0x100fe200078e0a00 */
[----:B------:R-:W-:Y:S02]  /*c4b0*/  IABS R221, R5 ;  /* 0x0000000500dd7213 */ /* 0x000fe40000000000 */
[----:B------:R2:W-:Y:S01]  /*c4c0*/  STL [R1+0x798], R4 ;  /* 0x0007980401007387 */ /* 0x0005e20000100800 */
[----:B------:R-:W-:Y:S01]  /*c4d0*/  @!P6 IMAD.IADD R220, R220, 0x1, -R0 ;  /* 0x00000001dcdce824 */ /* 0x000fe200078e0a00 */
[----:B------:R-:W-:-:S03]  /*c4e0*/  ISETP.GT.U32.AND P1, PT, R0, R11, PT ;  /* 0x0000000b0000720c */ /* 0x000fc60003f24070 */
[----:B------:R-:W-:Y:S01]  /*c4f0*/  IMAD.MOV.U32 R9, RZ, RZ, R220 ;  /* 0x000000ffff097224 */ /* 0x000fe200078e00dc */
[----:B-1----:R-:W-:Y:S01]  /*c500*/  MOV R7, R222 ;  /* 0x000000de00077202 */ /* 0x002fe20000000f00 */
[----:B------:R-:W-:-:S04]  /*c510*/  IMAD.HI.U32 R222, R3, R225, RZ ;  /* 0x000000e103de7227 */ /* 0x000fc800078e00ff */
[----:B--2---:R-:W-:Y:S01]  /*c520*/  IMAD.HI.U32 R4, R3, R230, RZ ;  /* 0x000000e603047227 */ /* 0x004fe200078e00ff */
[----:B------:R-:W-:-:S03]  /*c530*/  IADD3 R222, -R222, RZ, RZ ;  /* 0x000000ffdede7210 */ /* 0x000fc60007ffe1ff */
[----:B------:R-:W-:Y:S01]  /*c540*/  IMAD.MOV R4, RZ, RZ, -R4 ;  /* 0x000000ffff047224 */ /* 0x000fe200078e0a04 */
[----:B------:R-:W-:Y:S01]  /*c550*/  @!P1 IADD3 R11, R11, -R0, RZ ;  /* 0x800000000b0b9210 */ /* 0x000fe20007ffe0ff */
[----:B------:R-:W-:Y:S01]  /*c560*/  @!P2 IMAD.MOV R7, RZ, RZ, -R7 ;  /* 0x000000ffff07a224 */ /* 0x000fe200078e0a07 */
[----:B------:R-:W-:Y:S01]  /*c570*/  ISETP.GE.AND P2, PT, R5, RZ, PT ;  /* 0x000000ff0500720c */ /* 0x000fe20003f46270 */
[----:B------:R-:W-:-:S03]  /*c580*/  IMAD.HI.U32 R5, R3, R221, RZ ;  /* 0x000000dd03057227 */ /* 0x000fc600078e00ff */
[----:B------:R1:W-:Y:S01]  /*c590*/  STL [R1+0x794], R7 ;  /* 0x0007940701007387 */ /* 0x0003e20000100800 */
[C---:B------:R-:W-:Y:S02]  /*c5a0*/  IMAD R230, R0.reuse, R4, R230 ;  /* 0x0000000400e67224 */ /* 0x040fe400078e02e6 */
[----:B------:R-:W-:Y:S02]  /*c5b0*/  IMAD.MOV R5, RZ, RZ, -R5 ;  /* 0x000000ffff057224 */ /* 0x000fe400078e0a05 */
[----:B------:R-:W-:Y:S01]  /*c5c0*/  IMAD.HI.U32 R4, R3, R229, RZ ;  /* 0x000000e503047227 */ /* 0x000fe200078e00ff */
[----:B------:R-:W-:-:S03]  /*c5d0*/  ISETP.GT.U32.AND P6, PT, R0, R230, PT ;  /* 0x000000e60000720c */ /* 0x000fc60003fc4070 */
[----:B------:R-:W-:Y:S01]  /*c5e0*/  IMAD R225, R0, R222, R225 ;  /* 0x000000de00e17224 */ /* 0x000fe200078e02e1 */
[----:B------:R-:W-:Y:S01]  /*c5f0*/  IADD3 R4, -R4, RZ, RZ ;  /* 0x000000ff04047210 */ /* 0x000fe20007ffe1ff */
[C---:B------:R-:W-:Y:S02]  /*c600*/  IMAD R221, R0.reuse, R5, R221 ;  /* 0x0000000500dd7224 */ /* 0x040fe400078e02dd */
[----:B------:R-:W-:Y:S01]  /*c610*/  @!P5 IMAD.MOV R9, RZ, RZ, -R9 ;  /* 0x000000ffff09d224 */ /* 0x000fe200078e0a09 */
[C---:B------:R-:W-:Y:S01]  /*c620*/  ISETP.GT.U32.AND P5, PT, R0.reuse, R225, PT ;  /* 0x000000e10000720c */ /* 0x040fe20003fa4070 */
[C---:B------:R-:W-:Y:S01]  /*c630*/  IMAD R229, R0.reuse, R4, R229 ;  /* 0x0000000400e57224 */ /* 0x040fe200078e02e5 */
[----:B------:R-:W-:Y:S01]  /*c640*/  ISETP.GT.U32.AND P1, PT, R0, R221, PT ;  /* 0x000000dd0000720c */ /* 0x000fe20003f24070 */
[----:B-1----:R-:W-:Y:S02]  /*c650*/  VIADD R7, R6, 0x1ff ;  /* 0x000001ff06077836 */ /* 0x002fe40000000000 */
[----:B------:R-:W-:Y:S01]  /*c660*/  @!P6 IMAD.IADD R230, R230, 0x1, -R0 ;  /* 0x00000001e6e6e824 */ /* 0x000fe200078e0a00 */
[----:B------:R-:W-:Y:S01]  /*c670*/  ISETP.GT.U32.AND P6, PT, R0, R229, PT ;  /* 0x000000e50000720c */ /* 0x000fe20003fc4070 */
[C---:B------:R-:W-:Y:S01]  /*c680*/  VIADD R222, R6.reuse, 0x10a ;  /* 0x0000010a06de7836 */ /* 0x040fe20000000000 */
[----:B------:R-:W-:Y:S01]  /*c690*/  STL [R1+0x2d70], R7 ;  /* 0x002d700701007387 */ /* 0x000fe20000100800 */
[----:B------:R-:W-:Y:S01]  /*c6a0*/  IABS R5, R7 ;  /* 0x0000000700057213 */ /* 0x000fe20000000000 */
[----:B------:R-:W-:-:S02]  /*c6b0*/  VIADD R4, R6, 0x10b ;  /* 0x0000010b06047836 */ /* 0x000fc40000000000 */
[----:B------:R1:W-:Y:S01]  /*c6c0*/  STL [R1+0x78c], R9 ;  /* 0x00078c0901007387 */ /* 0x0003e20000100800 */
[----:B------:R-:W-:Y:S02]  /*c6d0*/  @!P5 IADD3 R225, R225, -R0, RZ ;  /* 0x80000000e1e1d210 */ /* 0x000fe40007ffe0ff */
[----:B------:R-:W-:Y:S01]  /*c6e0*/  @!P1 IMAD.IADD R221, R221, 0x1, -R0 ;  /* 0x00000001dddd9824 */ /* 0x000fe200078e0a00 */
[C---:B------:R-:W-:Y:S02]  /*c6f0*/  ISETP.GT.U32.AND P5, PT, R0.reuse, R230, PT ;  /* 0x000000e60000720c */ /* 0x040fe40003fa4070 */
[----:B------:R-:W-:Y:S02]  /*c700*/  IABS R220, R222 ;  /* 0x000000de00dc7213 */ /* 0x000fe40000000000 */
[----:B------:R-:W-:Y:S01]  /*c710*/  ISETP.GT.U32.AND P1, PT, R0, R221, PT ;  /* 0x000000dd0000720c */ /* 0x000fe20003f24070 */
[----:B-1----:R-:W-:Y:S01]  /*c720*/  IMAD.MOV.U32 R9, RZ, RZ, R11 ;  /* 0x000000ffff097224 */ /* 0x002fe200078e000b */
[----:B------:R-:W-:Y:S01]  /*c730*/  @!P6 IADD3 R229, R229, -R0, RZ ;  /* 0x80000000e5e5e210 */ /* 0x000fe20007ffe0ff */
[----:B------:R-:W-:Y:S01]  /*c740*/  IMAD.HI.U32 R11, R3, R5, RZ ;  /* 0x00000005030b7227 */ /* 0x000fe200078e00ff */
[----:B------:R-:W-:-:S02]  /*c750*/  IABS R226, R4 ;  /* 0x0000000400e27213 */ /* 0x000fc40000000000 */
[C---:B------:R-:W-:Y:S01]  /*c760*/  ISETP.GT.U32.AND P6, PT, R0.reuse, R229, PT ;  /* 0x000000e50000720c */ /* 0x040fe20003fc4070 */
[----:B------:R-:W-:Y:S01]  /*c770*/  @!P4 IMAD.MOV R9, RZ, RZ, -R9 ;  /* 0x000000ffff09c224 */ /* 0x000fe200078e0a09 */
[----:B------:R-:W-:Y:S01]  /*c780*/  ISETP.GT.U32.AND P4, PT, R0, R225, PT ;  /* 0x000000e10000720c */ /* 0x000fe20003f84070 */
[----:B------:R-:W-:Y:S02]  /*c790*/  IMAD.MOV R11, RZ, RZ, -R11 ;  /* 0x000000ffff0b7224 */ /* 0x000fe400078e0a0b */
[----:B------:R-:W-:Y:S01]  /*c7a0*/  IMAD.HI.U32 R223, R3, R220, RZ ;  /* 0x000000dc03df7227 */ /* 0x000fe200078e00ff */
[----:B------:R1:W-:Y:S03]  /*c7b0*/  STL [R1+0x790], R9 ;  /* 0x0007900901007387 */ /* 0x0003e60000100800 */
[----:B------:R-:W-:Y:S01]  /*c7c0*/  @!P5 IMAD.IADD R230, R230, 0x1, -R0 ;  /* 0x00000001e6e6d824 */ /* 0x000fe200078e0a00 */
[----:B------:R-:W-:Y:S01]  /*c7d0*/  ISETP.GE.AND P5, PT, R222, RZ, PT ;  /* 0x000000ffde00720c */ /* 0x000fe20003fa6270 */
[----:B------:R-:W-:-:S02]  /*c7e0*/  IMAD R5, R0, R11, R5 ;  /* 0x0000000b00057224 */ /* 0x000fc400078e0205 */
[----:B------:R-:W-:Y:S01]  /*c7f0*/  IMAD.MOV R222, RZ, RZ, -R223 ;  /* 0x000000ffffde7224 */ /* 0x000fe200078e0adf */
[----:B------:R-:W-:Y:S01]  /*c800*/  @!P6 IADD3 R229, R229, -R0, RZ ;  /* 0x80000000e5e5e210 */ /* 0x000fe20007ffe0ff */
[--C-:B------:R-:W-:Y:S01]  /*c810*/  @!P1 IMAD.IADD R221, R221, 0x1, -R0.reuse ;  /* 0x00000001dddd9824 */ /* 0x100fe200078e0a00 */
[----:B------:R-:W-:Y:S01]  /*c820*/  ISETP.GE.AND P1, PT, R4, RZ, PT ;  /* 0x000000ff0400720c */ /* 0x000fe20003f26270 */
[----:B------:R-:W-:Y:S01]  /*c830*/  @!P4 IMAD.IADD R225, R225, 0x1, -R0 ;  /* 0x00000001e1e1c824 */ /* 0x000fe200078e0a00 */
[C---:B------:R-:W-:Y:S01]  /*c840*/  ISETP.GT.U32.AND P4, PT, R0.reuse, R5, PT ;  /* 0x000000050000720c */ /* 0x040fe20003f84070 */
[C---:B------:R-:W-:Y:S01]  /*c850*/  IMAD R4, R0.reuse, R222, R220 ;  /* 0x000000de00047224 */ /* 0x040fe200078e02dc */
[----:B-1----:R-:W-:Y:S01]  /*c860*/  MOV R9, R230 ;  /* 0x000000e600097202 */ /* 0x002fe20000000f00 */
[----:B------:R-:W-:Y:S01]  /*c870*/  IMAD.HI.U32 R11, R3, R226, RZ ;  /* 0x000000e2030b7227 */ /* 0x000fe200078e00ff */
[----:B------:R-:W-:Y:S02]  /*c880*/  IABS R220, R227 ;  /* 0x000000e300dc7213 */ /* 0x000fe40000000000 */
[----:B------:R-:W-:Y:S01]  /*c890*/  ISETP.GT.U32.AND P6, PT, R0, R4, PT ;  /* 0x000000040000720c */ /* 0x000fe20003fc4070 */
[----:B------:R-:W-:Y:S01]  /*c8a0*/  IMAD.MOV.U32 R41, RZ, RZ, R229 ;  /* 0x000000ffff297224 */ /* 0x000fe200078e00e5 */
[----:B------:R-:W-:Y:S01]  /*c8b0*/  IADD3 R11, -R11, RZ, RZ ;  /* 0x000000ff0b0b7210 */ /* 0x000fe20007ffe1ff */
[----:B------:R-:W-:Y:S01]  /*c8c0*/  IMAD.MOV.U32 R230, RZ, RZ, R232 ;  /* 0x000000ffffe67224 */ /* 0x000fe200078e00e8 */
[----:B------:R-:W-:Y:S01]  /*c8d0*/  @!P0 IADD3 R9, -R9, RZ, RZ ;  /* 0x000000ff09098210 */ /* 0x000fe20007ffe1ff */
[----:B------:R-:W-:-:S02]  /*c8e0*/  VIADD R223, R6, 0x10f ;  /* 0x0000010f06df7836 */ /* 0x000fc40000000000 */
[----:B------:R-:W-:Y:S01]  /*c8f0*/  IMAD R226, R0, R11, R226 ;  /* 0x0000000b00e27224 */ /* 0x000fe200078e02e2 */
[----:B------:R-:W-:Y:S01]  /*c900*/  IABS R11, R228 ;  /* 0x000000e4000b7213 */ /* 0x000fe20000000000 */
[----:B------:R-:W-:Y:S01]  /*c910*/  @!P4 IMAD.IADD R5, R5, 0x1, -R0 ;  /* 0x000000010505c824 */ /* 0x000fe200078e0a00 */
[----:B------:R-:W-:Y:S01]  /*c920*/  ISETP.GE.AND P4, PT, R6, RZ, PT ;  /* 0x000000ff0600720c */ /* 0x000fe20003f86270 */
[----:B------:R1:W-:Y:S01]  /*c930*/  STL [R1+0x780], R9 ;  /* 0x0007800901007387 */ /* 0x0003e20000100800 */
[----:B------:R-:W-:Y:S01]  /*c940*/  IMAD.HI.U32 R229, R3, R230, RZ ;  /* 0x000000e603e57227 */ /* 0x000fe200078e00ff */
[----:B------:R-:W-:-:S03]  /*c950*/  IABS R222, R223 ;  /* 0x000000df00de7213 */ /* 0x000fc60000000000 */
[----:B------:R-:W-:Y:S01]  /*c960*/  @!P6 IMAD.IADD R4, R4, 0x1, -R0 ;  /* 0x000000010404e824 */ /* 0x000fe200078e0a00 */
[----:B------:R-:W-:Y:S01]  /*c970*/  ISETP.GT.U32.AND P6, PT, R0, R5, PT ;  /* 0x000000050000720c */ /* 0x000fe20003fc4070 */
[----:B------:R-:W-:-:S03]  /*c980*/  IMAD.HI.U32 R231, R3, R11, RZ ;  /* 0x0000000b03e77227 */ /* 0x000fc600078e00ff */
[C---:B------:R-:W-:Y:S01]  /*c990*/  ISETP.GT.U32.AND P0, PT, R0.reuse, R4, PT ;  /* 0x000000040000720c */ /* 0x040fe20003f04070 */
[----:B------:R-:W-:Y:S02]  /*c9a0*/  IMAD.MOV R231, RZ, RZ, -R231 ;  /* 0x000000ffffe77224 */ /* 0x000fe400078e0ae7 */
[----:B------:R-:W-:Y:S01]  /*c9b0*/  @!P4 IMAD.MOV R41, RZ, RZ, -R41 ;  /* 0x000000ffff29c224 */ /* 0x000fe200078e0a29 */
[C---:B------:R-:W-:Y:S01]  /*c9c0*/  ISETP.GT.U32.AND P4, PT, R0.reuse, R226, PT ;  /* 0x000000e20000720c */ /* 0x040fe20003f84070 */
[C---:B------:R-:W-:Y:S02]  /*c9d0*/  IMAD R11, R0.reuse, R231, R11 ;  /* 0x000000e7000b7224 */ /* 0x040fe400078e020b */
[----:B-1----:R-:W-:Y:S02]  /*c9e0*/  IMAD.MOV.U32 R9, RZ, RZ, R225 ;  /* 0x000000ffff097224 */ /* 0x002fe400078e00e1 */
[----:B------:R-:W-:Y:S01]  /*c9f0*/  @!P6 IMAD.IADD R5, R5, 0x1, -R0 ;  /* 0x000000010505e824 */ /* 0x000fe200078e0a00 */
[----:B------:R-:W-:Y:S01]  /*ca00*/  ISETP.GT.U32.AND P6, PT, R0, R11, PT ;  /* 0x0000000b0000720c */ /* 0x000fe20003fc4070 */
[----:B------:R-:W-:-:S04]  /*ca10*/  IMAD.HI.U32 R232, R3, R220, RZ ;  /* 0x000000dc03e87227 */ /* 0x000fc800078e00ff */
[----:B------:R-:W-:Y:S01]  /*ca20*/  @!P3 IMAD.MOV R9, RZ, RZ, -R9 ;  /* 0x000000ffff09b224 */ /* 0x000fe200078e0a09 */
[----:B------:R-:W-:Y:S01]  /*ca30*/  IADD3 R232, -R232, RZ, RZ ;  /* 0x000000ffe8e87210 */ /* 0x000fe20007ffe1ff */
[--C-:B------:R-:W-:Y:S01]  /*ca40*/  @!P4 IMAD.IADD R226, R226, 0x1, -R0.reuse ;  /* 0x00000001e2e2c824 */ /* 0x100fe200078e0a00 */
[----:B------:R-:W-:Y:S01]  /*ca50*/  ISETP.GE.AND P4, PT, R7, RZ, PT ;  /* 0x000000ff0700720c */ /* 0x000fe20003f86270 */
[----:B------:R-:W-:Y:S01]  /*ca60*/  IMAD.MOV.U32 R7, RZ, RZ, R221 ;  /* 0x000000ffff077224 */ /* 0x000fe200078e00dd */
[----:B------:R-:W-:Y:S01]  /*ca70*/  STL [R1+0x778], R9 ;  /* 0x0007780901007387 */ /* 0x000fe20000100800 */
[----:B------:R-:W-:Y:S02]  /*ca80*/  IMAD.MOV R229, RZ, RZ, -R229 ;  /* 0x000000ffffe57224 */ /* 0x000fe400078e0ae5 */
[----:B------:R-:W-:Y:S01]  /*ca90*/  @!P6 IADD3 R11, R11, -R0, RZ ;  /* 0x800000000b0be210 */ /* 0x000fe20007ffe0ff */
[----:B------:R-:W-:Y:S01]  /*caa0*/  @!P2 IMAD.MOV R7, RZ, RZ, -R7 ;  /* 0x000000ffff07a224 */ /* 0x000fe200078e0a07 */
[----:B------:R-:W-:Y:S01]  /*cab0*/  ISETP.GT.U32.AND P6, PT, R0, R226, PT ;  /* 0x000000e20000720c */ /* 0x000fe20003fc4070 */
[----:B------:R-:W-:Y:S01]  /*cac0*/  @!P0 IMAD.IADD R4, R4, 0x1, -R0 ;  /* 0x0000000104048824 */ /* 0x000fe200078e0a00 */
[----:B------:R-:W-:Y:S01]  /*cad0*/  ISETP.GT.U32.AND P2, PT, R0, R11, PT ;  /* 0x0000000b0000720c */ /* 0x000fe20003f44070 */
[----:B------:R-:W-:Y:S01]  /*cae0*/  IMAD.HI.U32 R231, R3, R222, RZ ;  /* 0x000000de03e77227 */ /* 0x000fe200078e00ff */
[----:B------:R1:W-:Y:S01]  /*caf0*/  STL [R1+0x774], R7 ;  /* 0x0007740701007387 */ /* 0x0003e20000100800 */
[----:B------:R-:W-:-:S02]  /*cb00*/  ISETP.GE.AND P0, PT, R228, RZ, PT ;  /* 0x000000ffe400720c */ /* 0x000fc40003f06270 */
[----:B------:R-:W-:Y:S01]  /*cb10*/  IMAD R229, R0, R229, R230 ;  /* 0x000000e500e57224 */ /* 0x000fe200078e02e6 */
[----:B------:R-:W-:Y:S01]  /*cb20*/  IADD3 R230, R6, 0x110, RZ ;  /* 0x0000011006e67810 */ /* 0x000fe20007ffe0ff */
[----:B------:R-:W-:Y:S02]  /*cb30*/  IMAD.MOV R231, RZ, RZ, -R231 ;  /* 0x000000ffffe77224 */ /* 0x000fe400078e0ae7 */
[C---:B------:R-:W-:Y:S01]  /*cb40*/  IMAD R220, R0.reuse, R232, R220 ;  /* 0x000000e800dc7224 */ /* 0x040fe200078e02dc */
[C---:B------:R-:W-:Y:S01]  /*cb50*/  ISETP.GT.U32.AND P3, PT, R0.reuse, R229, PT ;  /* 0x000000e50000720c */ /* 0x040fe20003f64070 */
[----:B------:R-:W-:Y:S01]  /*cb60*/  @!P4 IMAD.MOV R5, RZ, RZ, -R5 ;  /* 0x000000ffff05c224 */ /* 0x000fe200078e0a05 */
[----:B-1----:R-:W-:Y:S01]  /*cb70*/  MOV R7, R4 ;  /* 0x0000000400077202 */ /* 0x002fe20000000f00 */
[----:B------:R-:W-:Y:S01]  /*cb80*/  IMAD R222, R0, R231, R222 ;  /* 0x000000e700de7224 */ /* 0x000fe200078e02de */
[----:B------:R-:W-:Y:S01]  /*cb90*/  IABS R225, R230 ;  /* 0x000000e600e17213 */ /* 0x000fe20000000000 */
[--C-:B------:R-:W-:Y:S01]  /*cba0*/  @!P6 IMAD.IADD R226, R226, 0x1, -R0.reuse ;  /* 0x00000001e2e2e824 */ /* 0x100fe200078e0a00 */
[C---:B------:R-:W-:Y:S01]  /*cbb0*/  ISETP.GT.U32.AND P4, PT, R0.reuse, R220, PT ;  /* 0x000000dc0000720c */ /* 0x040fe20003f84070 */
[----:B------:R-:W-:Y:S01]  /*cbc0*/  @!P5 IMAD.MOV R7, RZ, RZ, -R7 ;  /* 0x000000ffff07d224 */ /* 0x000fe200078e0a07 */
[----:B------:R-:W-:Y:S01]  /*cbd0*/  STL [R1+0x76c], R5 ;  /* 0x00076c0501007387 */ /* 0x000fe20000100800 */
[----:B------:R-:W-:Y:S01]  /*cbe0*/  ISETP.GT.U32.AND P6, PT, R0, R222, PT ;  /* 0x000000de0000720c */ /* 0x000fe20003fc4070 */
[----:B------:R-:W-:Y:S01]  /*cbf0*/  IMAD.HI.U32 R4, R3, R225, RZ ;  /* 0x000000e103047227 */ /* 0x000fe200078e00ff */
[----:B------:R-:W-:Y:S01]  /*cc00*/  ISETP.GE.AND P5, PT, R224, RZ, PT ;  /* 0x000000ffe000720c */ /* 0x000fe20003fa6270 */
[----:B------:R1:W-:Y:S02]  /*cc10*/  STL [R1+0x770], R7 ;  /* 0x0007700701007387 */ /* 0x0003e40000100800 */
[--C-:B------:R-:W-:Y:S01]  /*cc20*/  @!P3 IMAD.IADD R229, R229, 0x1, -R0.reuse ;  /* 0x00000001e5e5b824 */ /* 0x100fe200078e0a00 */
[----:B------:R-:W-:Y:S01]  /*cc30*/  IADD3 R4, -R4, RZ, RZ ;  /* 0x000000ff04047210 */ /* 0x000fe20007ffe1ff */
[--C-:B------:R-:W-:Y:S01]  /*cc40*/  @!P2 IMAD.IADD R11, R11, 0x1, -R0.reuse ;  /* 0x000000010b0ba824 */ /* 0x100fe200078e0a00 */
[----:B------:R-:W-:Y:S01]  /*cc50*/  ISETP.GE.AND P2, PT, R227, RZ, PT ;  /* 0x000000ffe300720c */ /* 0x000fe20003f46270 */
[----:B------:R-:W-:Y:S01]  /*cc60*/  VIADD R228, R6, 0x111 ;  /* 0x0000011106e47836 */ /* 0x000fe20000000000 */
[----:B------:R-:W-:Y:S01]  /*cc70*/  ISETP.GE.AND P3, PT, R223, RZ, PT ;  /* 0x000000ffdf00720c */ /* 0x000fe20003f66270 */
[--C-:B------:R-:W-:Y:S01]  /*cc80*/  @!P4 IMAD.IADD R220, R220, 0x1, -R0.reuse ;  /* 0x00000001dcdcc824 */ /* 0x100fe200078e0a00 */
[C---:B------:R-:W-:Y:S01]  /*cc90*/  ISETP.GT.U32.AND P4, PT, R0.reuse, R229, PT ;  /* 0x000000e50000720c */ /* 0x040fe20003f84070 */
[----:B------:R-:W-:Y:S01]  /*cca0*/  IMAD R225, R0, R4, R225 ;  /* 0x0000000400e17224 */ /* 0x000fe200078e02e1 */
[----:B-1----:R-:W-:Y:S01]  /*ccb0*/  MOV R7, R226 ;  /* 0x000000e200077202 */ /* 0x002fe20000000f00 */
[----:B------:R-:W-:Y:S01]  /*ccc0*/  @!P6 IMAD.IADD R222, R222, 0x1, -R0 ;  /* 0x00000001dedee824 */ /* 0x000fe200078e0a00 */
[----:B------:R-:W-:Y:S01]  /*ccd0*/  IABS R221, R228 ;  /* 0x000000e400dd7213 */ /* 0x000fe20000000000 */
[----:B------:R-:W-:Y:S01]  /*cce0*/  VIADD R223, R6, 0x114 ;  /* 0x0000011406df7836 */ /* 0x000fe20000000000 */
[C---:B------:R-:W-:Y:S01]  /*ccf0*/  ISETP.GT.U32.AND P6, PT, R0.reuse, R220, PT ;  /* 0x000000dc0000720c */ /* 0x040fe20003fc4070 */
[----:B------:R-:W-:Y:S01]  /*cd00*/  @!P1 IMAD.MOV R7, RZ, RZ, -R7 ;  /* 0x000000ffff079224 */ /* 0x000fe200078e0a07 */
[----:B------:R-:W-:Y:S01]  /*cd10*/  ISETP.GT.U32.AND P1, PT, R0, R222, PT ;  /* 0x000000de0000720c */ /* 0x000fe20003f24070 */
[----:B------:R-:W-:Y:S01]  /*cd20*/  IMAD.HI.U32 R5, R3, R221, RZ ;  /* 0x000000dd03057227 */ /* 0x000fe200078e00ff */
[----:B------:R-:W-:-:S02]  /*cd30*/  IADD3 R4, R6, 0x112, RZ ;  /* 0x0000011206047810 */ /* 0x000fc40007ffe0ff */
[----:B------:R1:W-:Y:S01]  /*cd40*/  STL [R1+0x764], R7 ;  /* 0x0007640701007387 */ /* 0x0003e20000100800 */
[----:B------:R-:W-:Y:S01]  /*cd50*/  IMAD.MOV R5, RZ, RZ, -R5 ;  /* 0x000000ffff057224 */ /* 0x000fe200078e0a05 */
[----:B------:R-:W-:Y:S02]  /*cd60*/  @!P4 IADD3 R229, R229, -R0, RZ ;  /* 0x80000000e5e5c210 */ /* 0x000fe40007ffe0ff */
[----:B------:R-:W-:Y:S02]  /*cd70*/  IABS R226, R223 ;  /* 0x000000df00e27213 */ /* 0x000fe40000000000 */
[----:B------:R-:W-:Y:S01]  /*cd80*/  ISETP.GE.AND P4, PT, R230, RZ, PT ;  /* 0x000000ffe600720c */ /* 0x000fe20003f86270 */
[--C-:B------:R-:W-:Y:S02]  /*cd90*/  @!P6 IMAD.IADD R220, R220, 0x1, -R0.reuse ;  /* 0x00000001dcdce824 */ /* 0x100fe400078e0a00 */
[----:B------:R-:W-:Y:S01]  /*cda0*/  @!P1 IMAD.IADD R222, R222, 0x1, -R0 ;  /* 0x00000001dede9824 */ /* 0x000fe200078e0a00 */
[----:B------:R-:W-:Y:S01]  /*cdb0*/  ISETP.GE.AND P1, PT, R228, RZ, PT ;  /* 0x000000ffe400720c */ /* 0x000fe20003f26270 */
[----:B-1----:R-:W-:-:S02]  /*cdc0*/  IMAD.MOV.U32 R7, RZ, RZ, R11 ;  /* 0x000000ffff077224 */ /* 0x002fc400078e000b */
[C---:B------:R-:W-:Y:S01]  /*cdd0*/  IMAD R11, R0.reuse, R5, R221 ;  /* 0x00000005000b7224 */ /* 0x040fe200078e02dd */
[----:B------:R-:W-:Y:S01]  /*cde0*/  IABS R5, R4 ;  /* 0x0000000400057213 */ /* 0x000fe20000000000 */
[----:B------:R-:W-:Y:S01]  /*cdf0*/  @!P0 IMAD.MOV R7, RZ, RZ, -R7 ;  /* 0x000000ffff078224 */ /* 0x000fe200078e0a07 */
[----:B------:R-:W-:Y:S01]  /*ce00*/  ISETP.GT.U32.AND P0, PT, R0, R225, PT ;  /* 0x000000e10000720c */ /* 0x000fe20003f04070 */
[----:B------:R-:W-:Y:S01]  /*ce10*/  VIADD R221, R6, 0x113 ;  /* 0x0000011306dd7836 */ /* 0x000fe20000000000 */
[----:B------:R-:W-:Y:S01]  /*ce20*/  ISETP.GT.U32.AND P6, PT, R0, R11, PT ;  /* 0x0000000b0000720c */ /* 0x000fe20003fc4070 */
[----:B------:R-:W-:Y:S01]  /*ce30*/  IMAD.HI.U32 R228, R3, R5, RZ ;  /* 0x0000000503e47227 */ /* 0x000fe200078e00ff */
[----:B------:R1:W-:Y:S02]  /*ce40*/  STL [R1+0x760], R7 ;  /* 0x0007600701007387 */ /* 0x0003e40000100800 */
[----:B------:R-:W-:Y:S01]  /*ce50*/  IABS R224, R221 ;  /* 0x000000dd00e07213 */ /* 0x000fe20000000000 */
[----:B------:R-:W-:-:S02]  /*ce60*/  IMAD.MOV R228, RZ, RZ, -R228 ;  /* 0x000000ffffe47224 */ /* 0x000fc400078e0ae4 */
[----:B------:R-:W-:Y:S02]  /*ce70*/  IMAD.MOV.U32 R9, RZ, RZ, R220 ;  /* 0x000000ffff097224 */ /* 0x000fe400078e00dc */
[----:B------:R-:W-:Y:S02]  /*ce80*/  IMAD R5, R0, R228, R5 ;  /* 0x000000e400057224 */ /* 0x000fe400078e0205 */
[-C--:B------:R-:W-:Y:S01]  /*ce90*/  @!P0 IADD3 R225, R225, -R0.reuse, RZ ;  /* 0x80000000e1e18210 */ /* 0x080fe20007ffe0ff */
[----:B-1----:R-:W-:Y:S01]  /*cea0*/  IMAD.MOV.U32 R7, RZ, RZ, R229 ;  /* 0x000000ffff077224 */ /* 0x002fe200078e00e5 */
[----:B------:R-:W-:Y:S01]  /*ceb0*/  @!P6 IADD3 R11, R11, -R0, RZ ;  /* 0x800000000b0be210 */ /* 0x000fe20007ffe0ff */
[----:B------:R-:W-:Y:S01]  /*cec0*/  IMAD.HI.U32 R227, R3, R224, RZ ;  /* 0x000000e003e37227 */ /* 0x000fe200078e00ff */
[----:B------:R-:W-:Y:S02]  /*ced0*/  @!P2 IADD3 R9, -R9, RZ, RZ ;  /* 0x000000ff0909a210 */ /* 0x000fe40007ffe1ff */
[----:B------:R-:W-:Y:S01]  /*cee0*/  ISETP.GE.AND P0, PT, R4, RZ, PT ;  /* 0x000000ff0400720c */ /* 0x000fe20003f06270 */
[----:B------:R-:W-:Y:S01]  /*cef0*/  @!P5 IMAD.MOV R7, RZ, RZ, -R7 ;  /* 0x000000ffff07d224 */ /* 0x000fe200078e0a07 */
[C---:B------:R-:W-:Y:S01]  /*cf00*/  ISETP.GT.U32.AND P5, PT, R0.reuse, R225, PT ;  /* 0x000000e10000720c */ /* 0x040fe20003fa4070 */
[----:B------:R-:W-:Y:S01]  /*cf10*/  IMAD.HI.U32 R220, R3, R226, RZ ;  /* 0x000000e203dc7227 */ /* 0x000fe200078e00ff */
[----:B------:R-:W-:-:S02]  /*cf20*/  ISETP.GT.U32.AND P2, PT, R0, R5, PT ;  /* 0x000000050000720c */ /* 0x000fc40003f44070 */
[----:B------:R1:W-:Y:S01]  /*cf30*/  STL [R1+0x75c], R7 ;  /* 0x00075c0701007387 */ /* 0x0003e20000100800 */
[----:B------:R-:W-:Y:S01]  /*cf40*/  IMAD.MOV R4, RZ, RZ, -R227 ;  /* 0x000000ffff047224 */ /* 0x000fe200078e0ae3 */
[----:B------:R-:W-:Y:S01]  /*cf50*/  ISETP.GT.U32.AND P6, PT, R0, R11, PT ;  /* 0x0000000b0000720c */ /* 0x000fe20003fc4070 */
[----:B------:R-:W-:Y:S01]  /*cf60*/  VIADD R227, R6, 0x118 ;  /* 0x0000011806e37836 */ /* 0x000fe20000000000 */
[----:B------:R2:W-:Y:S01]  /*cf70*/  STL [R1+0x754], R9 ;  /* 0x0007540901007387 */ /* 0x0005e20000100800 */
[----:B------:R-:W-:Y:S02]  /*cf80*/  IMAD R4, R0, R4, R224 ;  /* 0x0000000400047224 */ /* 0x000fe400078e02e0 */
[----:B------:R-:W-:Y:S02]  /*cf90*/  VIADD R224, R6, 0x115 ;  /* 0x0000011506e07836 */ /* 0x000fe40000000000 */
[----:B------:R-:W-:Y:S01]  /*cfa0*/  @!P5 IMAD.IADD R225, R225, 0x1, -R0 ;  /* 0x00000001e1e1d824 */ /* 0x000fe200078e0a00 */
[----:B------:R-:W-:Y:S01]  /*cfb0*/  ISETP.GT.U32.AND P5, PT, R0, R4, PT ;  /* 0x000000040000720c */ /* 0x000fe20003fa4070 */
[----:B-1----:R-:W-:Y:S01]  /*cfc0*/  IMAD.MOV.U32 R7, RZ, RZ, R222 ;  /* 0x000000ffff077224 */ /* 0x002fe200078e00de */
[----:B------:R-:W-:Y:S01]  /*cfd0*/  @!P2 IADD3 R5, R5, -R0, RZ ;  /* 0x800000000505a210 */ /* 0x000fe20007ffe0ff */
[----:B------:R-:W-:Y:S01]  /*cfe0*/  VIADD R222, R6, 0x117 ;  /* 0x0000011706de7836 */ /* 0x000fe20000000000 */
[----:B------:R-:W-:Y:S01]  /*cff0*/  IABS R234, R224 ;  /* 0x000000e000ea7213 */ /* 0x000fe20000000000 */
[----:B------:R-:W-:Y:S01]  /*d000*/  @!P3 IMAD.MOV R7, RZ, RZ, -R7 ;  /* 0x000000ffff07b224 */ /* 0x000fe200078e0a07 */
[----:B------:R-:W-:Y:S01]  /*d010*/  ISETP.GE.AND P3, PT, R221, RZ, PT ;  /* 0x000000ffdd00720c */ /* 0x000fe20003f66270 */
[----:B------:R-:W-:Y:S01]  /*d020*/  IMAD.MOV R221, RZ, RZ, -R220 ;  /* 0x000000ffffdd7224 */ /* 0x000fe200078e0adc */
[----:B------:R-:W-:Y:S01]  /*d030*/  @!P6 IADD3 R11, R11, -R0, RZ ;  /* 0x800000000b0be210 */ /* 0x000fe20007ffe0ff */
[----:B--2---:R-:W-:Y:S01]  /*d040*/  IMAD.MOV.U32 R9, RZ, RZ, R225 ;  /* 0x000000ffff097224 */ /* 0x004fe200078e00e1 */
[----:B------:R-:W-:Y:S01]  /*d050*/  ISETP.GE.AND P6, PT, R223, RZ, PT ;  /* 0x000000ffdf00720c */ /* 0x000fe20003fc6270 */
[C---:B------:R-:W-:Y:S01]  /*d060*/  IMAD R221, R0.reuse, R221, R226 ;  /* 0x000000dd00dd7224 */ /* 0x040fe200078e02e2 */
[----:B------:R-:W-:Y:S01]  /*d070*/  ISETP.GT.U32.AND P2, PT, R0, R5, PT ;  /* 0x000000050000720c */ /* 0x000fe20003f44070 */
[----:B------:R-:W-:Y:S01]  /*d080*/  VIADD R223, R6, 0x116 ;  /* 0x0000011606df7836 */ /* 0x000fe20000000000 */
[----:B------:R-:W-:Y:S01]  /*d090*/  @!P4 IADD3 R9, -R9, RZ, RZ ;  /* 0x000000ff0909c210 */ /* 0x000fe20007ffe1ff */
[----:B------:R-:W-:Y:S01]  /*d0a0*/  @!P5 IMAD.IADD R4, R4, 0x1, -R0 ;  /* 0x000000010404d824 */ /* 0x000fe200078e0a00 */
[----:B------:R-:W-:Y:S01]  /*d0b0*/  ISETP.GT.U32.AND P4, PT, R0, R221, PT ;  /* 0x000000dd0000720c */ /* 0x000fe20003f84070 */
[----:B------:R1:W-:Y:S01]  /*d0c0*/  STL [R1+0x750], R7 ;  /* 0x0007500701007387 */ /* 0x0003e20000100800 */
[----:B------:R-:W-:Y:S01]  /*d0d0*/  IABS R232, R223 ;  /* 0x000000df00e87213 */ /* 0x000fe20000000000 */
[----:B------:R-:W-:Y:S01]  /*d0e0*/  VIADD R229, R6, 0x11a ;  /* 0x0000011a06e57836 */ /* 0x000fe20000000000 */
[----:B------:R-:W-:Y:S01]  /*d0f0*/  ISETP.GT.U32.AND P5, PT, R0, R4, PT ;  /* 0x000000040000720c */ /* 0x000fe20003fa4070 */
[----:B------:R2:W-:Y:S01]  /*d100*/  STL [R1+0x73c], R9 ;  /* 0x00073c0901007387 */ /* 0x0005e20000100800 */
[----:B------:R-:W-:Y:S01]  /*d110*/  IABS R220, R222 ;  /* 0x000000de00dc7213 */ /* 0x000fe20000000000 */
[----:B------:R-:W-:-:S04]  /*d120*/  IMAD.HI.U32 R225, R3, R232, RZ ;  /* 0x000000e803e17227 */ /* 0x000fc800078e00ff */
[--C-:B------:R-:W-:Y:S01]  /*d130*/  @!P2 IMAD.IADD R5, R5, 0x1, -R0.reuse ;  /* 0x000000010505a824 */ /* 0x100fe200078e0a00 */
[----:B------:R-:W-:Y:S01]  /*d140*/  ISETP.GE.AND P2, PT, R223, RZ, PT ;  /* 0x000000ffdf00720c */ /* 0x000fe20003f46270 */
[--C-:B------:R-:W-:Y:S01]  /*d150*/  @!P4 IMAD.IADD R221, R221, 0x1, -R0.reuse ;  /* 0x00000001ddddc824 */ /* 0x100fe200078e0a00 */
[----:B------:R-:W-:Y:S01]  /*d160*/  IADD3 R223, -R225, RZ, RZ ;  /* 0x000000ffe1df7210 */ /* 0x000fe20007ffe1ff */
[----:B-1----:R-:W-:Y:S01]  /*d170*/  IMAD.MOV.U32 R7, RZ, RZ, R11 ;  /* 0x000000ffff077224 */ /* 0x002fe200078e000b */
[----:B--2---:R-:W-:Y:S01]  /*d180*/  MOV R9, R5 ;  /* 0x0000000500097202 */ /* 0x004fe20000000f00 */
[----:B------:R-:W-:Y:S01]  /*d190*/  @!P5 IMAD.IADD R4, R4, 0x1, -R0 ;  /* 0x000000010404d824 */ /* 0x000fe200078e0a00 */
[C---:B------:R-:W-:Y:S01]  /*d1a0*/  ISETP.GT.U32.AND P4, PT, R0.reuse, R221, PT ;  /* 0x000000dd0000720c */ /* 0x040fe20003f84070 */
[----:B------:R-:W-:Y:S01]  /*d1b0*/  IMAD R232, R0, R223, R232 ;  /* 0x000000df00e87224 */ /* 0x000fe200078e02e8 */
[----:B------:R-:W-:Y:S01]  /*d1c0*/  @!P0 IADD3 R9, -R9, RZ, RZ ;  /* 0x000000ff09098210 */ /* 0x000fe20007ffe1ff */
[----:B------:R-:W-:Y:S01]  /*d1d0*/  @!P1 IMAD.MOV R7, RZ, RZ, -R7 ;  /* 0x000000ffff079224 */ /* 0x000fe200078e0a07 */
[----:B------:R-:W-:Y:S01]  /*d1e0*/  ISETP.GE.AND P1, PT, R224, RZ, PT ;  /* 0x000000ffe000720c */ /* 0x000fe20003f26270 */
[----:B------:R-:W-:Y:S01]  /*d1f0*/  IMAD.HI.U32 R224, R3, R234, RZ ;  /* 0x000000ea03e07227 */ /* 0x000fe200078e00ff */
[----:B------:R-:W-:-:S02]  /*d200*/  ISETP.GE.AND P5, PT, R222, RZ, PT ;  /* 0x000000ffde00720c */ /* 0x000fc40003fa6270 */
[----:B------:R1:W-:Y:S01]  /*d210*/  STL [R1+0x744], R7 ;  /* 0x0007440701007387 */ /* 0x0003e20000100800 */
[----:B------:R-:W-:Y:S01]  /*d220*/  IMAD.MOV R224, RZ, RZ, -R224 ;  /* 0x000000ffffe07224 */ /* 0x000fe200078e0ae0 */
[----:B------:R-:W-:Y:S01]  /*d230*/  IABS R5, R229 ;  /* 0x000000e500057213 */ /* 0x000fe20000000000 */
[----:B------:R-:W-:Y:S01]  /*d240*/  IMAD.HI.U32 R11, R3, R220, RZ ;  /* 0x000000dc030b7227 */ /* 0x000fe200078e00ff */
[----:B------:R-:W-:Y:S01]  /*d250*/  STL [R1+0x748], R9 ;  /* 0x0007480901007387 */ /* 0x000fe20000100800 */
[----:B------:R-:W-:Y:S02]  /*d260*/  @!P4 IADD3 R221, R221, -R0, RZ ;  /* 0x80000000ddddc210 */ /* 0x000fe40007ffe0ff */
[C---:B------:R-:W-:Y:S01]  /*d270*/  ISETP.GT.U32.AND P4, PT, R0.reuse, R232, PT ;  /* 0x000000e80000720c */ /* 0x040fe20003f84070 */
[----:B------:R-:W-:Y:S02]  /*d280*/  IMAD R234, R0, R224, R234 ;  /* 0x000000e000ea7224 */ /* 0x000fe400078e02ea */
[----:B-1----:R-:W-:-:S02]  /*d290*/  IMAD.MOV.U32 R7, RZ, RZ, R4 ;  /* 0x000000ffff077224 */ /* 0x002fc400078e0004 */
[----:B------:R-:W-:Y:S01]  /*d2a0*/  VIADD R224, R6, 0x119 ;  /* 0x0000011906e07836 */ /* 0x000fe20000000000 */
[----:B------:R-:W-:Y:S01]  /*d2b0*/  ISETP.GT.U32.AND P0, PT, R0, R234, PT ;  /* 0x000000ea0000720c */ /* 0x000fe20003f04070 */
[----:B------:R-:W-:Y:S01]  /*d2c0*/  @!P3 IMAD.MOV R7, RZ, RZ, -R7 ;  /* 0x000000ffff07b224 */ /* 0x000fe200078e0a07 */
[----:B------:R-:W-:Y:S01]  /*d2d0*/  ISETP.GE.AND P3, PT, R227, RZ, PT ;  /* 0x000000ffe300720c */ /* 0x000fe20003f66270 */
[----:B------:R-:W-:Y:S01]  /*d2e0*/  IMAD.MOV R11, RZ, RZ, -R11 ;  /* 0x000000ffff0b7224 */ /* 0x000fe200078e0a0b */
[----:B------:R-:W-:Y:S01]  /*d2f0*/  IABS R4, R224 ;  /* 0x000000e000047213 */ /* 0x000fe20000000000 */
[----:B------:R-:W-:Y:S01]  /*d300*/  VIADD R222, R6, 0x11b ;  /* 0x0000011b06de7836 */ /* 0x000fe20000000000 */
[----:B------:R1:W-:Y:S01]  /*d310*/  STL [R1+0x74c], R7 ;  /* 0x00074c0701007387 */ /* 0x0003e20000100800 */
[----:B------:R-:W-:Y:S01]  /*d320*/  IMAD R220, R0, R11, R220 ;  /* 0x0000000b00dc7224 */ /* 0x000fe200078e02dc */
[----:B------:R-:W-:Y:S01]  /*d330*/  IABS R227, R227 ;  /* 0x000000e300e37213 */ /* 0x000fe20000000000 */
[----:B------:R-:W-:Y:S01]  /*d340*/  @!P4 IMAD.IADD R232, R232, 0x1, -R0 ;  /* 0x00000001e8e8c824 */ /* 0x000fe200078e0a00 */
[----:B------:R-:W-:Y:S01]  /*d350*/  IABS R228, R222 ;  /* 0x000000de00e47213 */ /* 0x000fe20000000000 */
[----:B------:R-:W-:-:S03]  /*d360*/  IMAD.HI.U32 R223, R3, R4, RZ ;  /* 0x0000000403df7227 */ /* 0x000fc600078e00ff */
[----:B------:R-:W-:Y:S01]  /*d370*/  ISETP.GT.U32.AND P4, PT, R0, R232, PT ;  /* 0x000000e80000720c */ /* 0x000fe20003f84070 */
[----:B------:R-:W-:Y:S01]  /*d380*/  IMAD.HI.U32 R225, R3, R227, RZ ;  /* 0x000000e303e17227 */ /* 0x000fe200078e00ff */
[----:B------:R-:W-:-:S03]  /*d390*/  IADD3 R223, -R223, RZ, RZ ;  /* 0x000000ffdfdf7210 */ /* 0x000fc60007ffe1ff */
[----:B-1----:R-:W-:Y:S02]  /*d3a0*/  IMAD.MOV.U32 R7, RZ, RZ, R221 ;  /* 0x000000ffff077224 */ /* 0x002fe400078e00dd */
[----:B------:R-:W-:Y:S02]  /*d3b0*/  IMAD.MOV R225, RZ, RZ, -R225 ;  /* 0x000000ffffe17224 */ /* 0x000fe400078e0ae1 */
[----:B------:R-:W-:Y:S01]  /*d3c0*/  @!P0 IMAD.IADD R234, R234, 0x1, -R0 ;  /* 0x00000001eaea8824 */ /* 0x000fe200078e0a00 */
[----:B------:R-:W-:Y:S01]  /*d3d0*/  @!P6 IADD3 R7, -R7, RZ, RZ ;  /* 0x000000ff0707e210 */ /* 0x000fe20007ffe1ff */
[C---:B------:R-:W-:Y:S01]  /*d3e0*/  IMAD R227, R0.reuse, R225, R227 ;  /* 0x000000e100e37224 */ /* 0x040fe200078e02e3 */
[C---:B------:R-:W-:Y:S01]  /*d3f0*/  ISETP.GT.U32.AND P6, PT, R0.reuse, R220, PT ;  /* 0x000000dc0000720c */ /* 0x040fe20003fc4070 */
[C---:B------:R-:W-:Y:S01]  /*d400*/  IMAD R4, R0.reuse, R223, R4 ;  /* 0x000000df00047224 */ /* 0x040fe200078e0204 */
[----:B------:R-:W-:Y:S01]  /*d410*/  ISETP.GT.U32.AND P0, PT, R0, R234, PT ;  /* 0x000000ea0000720c */ /* 0x000fe20003f04070 */
[----:B------:R-:W-:Y:S01]  /*d420*/  IMAD.HI.U32 R11, R3, R228, RZ ;  /* 0x000000e4030b7227 */ /* 0x000fe200078e00ff */
[----:B------:R-:W-:Y:S01]  /*d430*/  @!P4 IADD3 R232, R232, -R0, RZ ;  /* 0x80000000e8e8c210 */ /* 0x000fe20007ffe0ff */
[----:B------:R1:W-:Y:S01]  /*d440*/  STL [R1+0x740], R7 ;  /* 0x0007400701007387 */ /* 0x0003e20000100800 */
[----:B------:R-:W-:Y:S01]  /*d450*/  ISETP.GT.U32.AND P4, PT, R0, R227, PT ;  /* 0x000000e30000720c */ /* 0x000fe20003f84070 */
[----:B------:R-:W-:-:S02]  /*d460*/  VIADD R223, R6, 0x11d ;  /* 0x0000011d06df7836 */ /* 0x000fc40000000000 */
[----:B------:R-:W-:Y:S02]  /*d470*/  IMAD.MOV R11, RZ, RZ, -R11 ;  /* 0x000000ffff0b7224 */ /* 0x000fe400078e0a0b */
[----:B------:R-:W-:Y:S01]  /*d480*/  VIADD R225, R6, 0x11c ;  /* 0x0000011c06e17836 */ /* 0x000fe20000000000 */
[----:B------:R-:W-:Y:S01]  /*d490*/  IABS R230, R223 ;  /* 0x000000df00e67213 */ /* 0x000fe20000000000 */
[--C-:B------:R-:W-:Y:S01]  /*d4a0*/  @!P6 IMAD.IADD R220, R220, 0x1, -R0.reuse ;  /* 0x00000001dcdce824 */ /* 0x100fe200078e0a00 */
[----:B------:R-:W-:Y:S01]  /*d4b0*/  ISETP.GT.U32.AND P6, PT, R0, R4, PT ;  /* 0x000000040000720c */ /* 0x000fe20003fc4070 */
[----:B------:R-:W-:Y:S01]  /*d4c0*/  @!P0 IMAD.IADD R234, R234, 0x1, -R0 ;  /* 0x00000001eaea8824 */ /* 0x000fe200078e0a00 */
[----:B------:R-:W-:Y:S01]  /*d4d0*/  ISETP.GE.AND P0, PT, R224, RZ, PT ;  /* 0x000000ffe000720c */ /* 0x000fe20003f06270 */
[C---:B------:R-:W-:Y:S01]  /*d4e0*/  IMAD R228, R0.reuse, R11, R228 ;  /* 0x0000000b00e47224 */ /* 0x040fe200078e02e4 */
[----:B------:R-:W-:Y:S01]  /*d4f0*/  IABS R11, R225 ;  /* 0x000000e1000b7213 */ /* 0x000fe20000000000 */
[----:B-1----:R-:W-:Y:S01]  /*d500*/  IMAD.MOV.U32 R7, RZ, RZ, R234 ;  /* 0x000000ffff077224 */ /* 0x002fe200078e00ea */
[----:B------:R-:W-:Y:S01]  /*d510*/  @!P4 IADD3 R227, R227, -R0, RZ ;  /* 0x80000000e3e3c210 */ /* 0x000fe20007ffe0ff */
[----:B------:R-:W-:Y:S01]  /*d520*/  IMAD.HI.U32 R226, R3, R5, RZ ;  /* 0x0000000503e27227 */ /* 0x000fe200078e00ff */
[----:B------:R-:W-:-:S03]  /*d530*/  ISETP.GT.U32.AND P4, PT, R0, R220, PT ;  /* 0x000000dc0000720c */ /* 0x000fc60003f84070 */
[----:B------:R-:W-:Y:S01]  /*d540*/  @!P1 IMAD.MOV R7, RZ, RZ, -R7 ;  /* 0x000000ffff079224 */ /* 0x000fe200078e0a07 */
[----:B------:R-:W-:Y:S01]  /*d550*/  ISETP.GT.U32.AND P1, PT, R0, R227, PT ;  /* 0x000000e30000720c */ /* 0x000fe20003f24070 */
[----:B------:R-:W-:Y:S02]  /*d560*/  @!P6 IMAD.IADD R4, R4, 0x1, -R0 ;  /* 0x000000010404e824 */ /* 0x000fe400078e0a00 */
[C---:B------:R-:W-:Y:S01]  /*d570*/  IMAD.HI.U32 R234, R3.reuse, R230, RZ ;  /* 0x000000e603ea7227 */ /* 0x040fe200078e00ff */
[----:B------:R1:W-:Y:S02]  /*d580*/  STL [R1+0x734], R7 ;  /* 0x0007340701007387 */ /* 0x0003e40000100800 */
[----:B------:R-:W-:Y:S01]  /*d590*/  ISETP.GT.U32.AND P6, PT, R0, R4, PT ;  /* 0x000000040000720c */ /* 0x000fe20003fc4070 */
[----:B------:R-:W-:Y:S02]  /*d5a0*/  IMAD.MOV R221, RZ, RZ, -R226 ;  /* 0x000000ffffdd7224 */ /* 0x000fe400078e0ae2 */
[----:B------:R-:W-:Y:S01]  /*d5b0*/  IMAD.HI.U32 R235, R3, R11, RZ ;  /* 0x0000000b03eb7227 */ /* 0x000fe200078e00ff */
[----:B------:R-:W-:-:S02]  /*d5c0*/  @!P4 IADD3 R220, R220, -R0, RZ ;  /* 0x80000000dcdcc210 */ /* 0x000fc40007ffe0ff */
[C---:B------:R-:W-:Y:S01]  /*d5d0*/  ISETP.GT.U32.AND P4, PT, R0.reuse, R228, PT ;  /* 0x000000e40000720c */ /* 0x040fe20003f84070 */
[----:B------:R-:W-:Y:S01]  /*d5e0*/  IMAD.MOV R236, RZ, RZ, -R234 ;  /* 0x000000ffffec7224 */ /* 0x000fe200078e0aea */
[----:B-1----:R-:W-:Y:S01]  /*d5f0*/  MOV R7, R232 ;  /* 0x000000e800077202 */ /* 0x002fe20000000f00 */
[C---:B------:R-:W-:Y:S02]  /*d600*/  IMAD R5, R0.reuse, R221, R5 ;  /* 0x000000dd00057224 */ /* 0x040fe400078e0205 */
[----:B------:R-:W-:Y:S02]  /*d610*/  IMAD.MOV R235, RZ, RZ, -R235 ;  /* 0x000000ffffeb7224 */ /* 0x000fe400078e0aeb */
[----:B------:R-:W-:Y:S01]  /*d620*/  IMAD R230, R0, R236, R230 ;  /* 0x000000ec00e67224 */ /* 0x000fe200078e02e6 */
[----:B------:R-:W-:Y:S01]  /*d630*/  @!P6 IADD3 R4, R4, -R0, RZ ;  /* 0x800000000404e210 */ /* 0x000fe20007ffe0ff */
[----:B------:R-:W-:Y:S01]  /*d640*/  @!P2 IMAD.MOV R7, RZ, RZ, -R7 ;  /* 0x000000ffff07a224 */ /* 0x000fe200078e0a07 */
[C---:B------:R-:W-:Y:S01]  /*d650*/  ISETP.GT.U32.AND P2, PT, R0.reuse, R5, PT ;  /* 0x000000050000720c */ /* 0x040fe20003f44070 */
[C---:B------:R-:W-:Y:S01]  /*d660*/  IMAD R11, R0.reuse, R235, R11 ;  /* 0x000000eb000b7224 */ /* 0x040fe200078e020b */
[----:B------:R-:W-:Y:S01]  /*d670*/  ISETP.GT.U32.AND P6, PT, R0, R230, PT ;  /* 0x000000e60000720c */ /* 0x000fe20003fc4070 */
[----:B------:R-:W-:Y:S01]  /*d680*/  VIADD R221, R6, 0x11e ;  /* 0x0000011e06dd7836 */ /* 0x000fe20000000000 */
[----:B------:R1:W-:Y:S01]  /*d690*/  STL [R1+0x730], R7 ;  /* 0x0007300701007387 */ /* 0x0003e20000100800 */
[----:B------:R-:W-:Y:S01]  /*d6a0*/  @!P1 IMAD.IADD R227, R227, 0x1, -R0 ;  /* 0x00000001e3e39824 */ /* 0x000fe200078e0a00 */
[----:B------:R-:W-:Y:S01]  /*d6b0*/  ISETP.GT.U32.AND P1, PT, R0, R11, PT ;  /* 0x0000000b0000720c */ /* 0x000fe20003f24070 */
[----:B------:R-:W-:Y:S01]  /*d6c0*/  VIADD R224, R6, 0x11f ;  /* 0x0000011f06e07836 */ /* 0x000fe20000000000 */
[----:B------:R-:W-:Y:S01]  /*d6d0*/  IABS R231, R221 ;  /* 0x000000dd00e77213 */ /* 0x000fe20000000000 */
[----:B------:R-:W-:-:S02]  /*d6e0*/  IMAD.MOV.U32 R9, RZ, RZ, R220 ;  /* 0x000000ffff097224 */ /* 0x000fc400078e00dc */
[--C-:B------:R-:W-:Y:S01]  /*d6f0*/  @!P4 IMAD.IADD R228, R228, 0x1, -R0.reuse ;  /* 0x00000001e4e4c824 */ /* 0x100fe200078e0a00 */
[----:B------:R-:W-:Y:S01]  /*d700*/  IABS R226, R224 ;  /* 0x000000e000e27213 */ /* 0x000fe20000000000 */
[----:B------:R-:W-:Y:S01]  /*d710*/  IMAD.HI.U32 R232, R3, R231, RZ ;  /* 0x000000e703e87227 */ /* 0x000fe200078e00ff */
[----:B------:R-:W-:Y:S02]  /*d720*/  ISETP.GE.AND P4, PT, R222, RZ, PT ;  /* 0x000000ffde00720c */ /* 0x000fe40003f86270 */
[----:B------:R-:W-:Y:S01]  /*d730*/  @!P6 IADD3 R230, R230, -R0, RZ ;  /* 0x80000000e6e6e210 */ /* 0x000fe20007ffe0ff */
[----:B-1----:R-:W-:Y:S01]  /*d740*/  IMAD.MOV.U32 R7, RZ, RZ, R227 ;  /* 0x000000ffff077224 */ /* 0x002fe200078e00e3 */
[----:B------:R-:W-:Y:S01]  /*d750*/  ISETP.GT.U32.AND P6, PT, R0, R228, PT ;  /* 0x000000e40000720c */ /* 0x000fe20003fc4070 */
[----:B------:R-:W-:Y:S01]  /*d760*/  @!P5 IMAD.MOV R9, RZ, RZ, -R9 ;  /* 0x000000ffff09d224 */ /* 0x000fe200078e0a09 */
[----:B------:R-:W-:Y:S01]  /*d770*/  IADD3 R222, R6, 0x121, RZ ;  /* 0x0000012106de7810 */ /* 0x000fe20007ffe0ff */
[----:B------:R-:W-:Y:S01]  /*d780*/  @!P2 IMAD.IADD R5, R5, 0x1, -R0 ;  /* 0x000000010505a824 */ /* 0x000fe200078e0a00 */
[----:B------:R-:W-:Y:S01]  /*d790*/  ISETP.GE.AND P2, PT, R229, RZ, PT ;  /* 0x000000ffe500720c */ /* 0x000fe20003f46270 */
[----:B------:R-:W-:Y:S01]  /*d7a0*/  @!P3 IMAD.MOV R7, RZ, RZ, -R7 ;  /* 0x000000ffff07b224 */ /* 0x000fe200078e0a07 */
[----:B------:R-:W-:Y:S01]  /*d7b0*/  STL [R1+0x728], R9 ;  /* 0x0007280901007387 */ /* 0x000fe20000100800 */
[----:B------:R-:W-:Y:S01]  /*d7c0*/  IMAD.MOV R232, RZ, RZ, -R232 ;  /* 0x000000ffffe87224 */ /* 0x000fe200078e0ae8 */
[C---:B------:R-:W-:Y:S01]  /*d7d0*/  ISETP.GT.U32.AND P3, PT, R0.reuse, R230, PT ;  /* 0x000000e60000720c */ /* 0x040fe20003f64070 */
[----:B------:R-:W-:Y:S01]  /*d7e0*/  IMAD.HI.U32 R234, R3, R226, RZ ;  /* 0x000000e203ea7227 */ /* 0x000fe200078e00ff */
[----:B------:R1:W-:Y:S03]  /*d7f0*/  STL [R1+0x724], R7 ;  /* 0x0007240701007387 */ /* 0x0003e60000100800 */
[----:B------:R-:W-:Y:S01]  /*d800*/  @!P1 IMAD.IADD R11, R11, 0x1, -R0 ;  /* 0x000000010b0b9824 */ /* 0x000fe200078e0a00 */
[C---:B------:R-:W-:Y:S01]  /*d810*/  ISETP.GT.U32.AND P1, PT, R0.reuse, R5, PT ;  /* 0x000000050000720c */ /* 0x040fe20003f24070 */
[----:B------:R-:W-:-:S02]  /*d820*/  IMAD R231, R0, R232, R231 ;  /* 0x000000e800e77224 */ /* 0x000fc400078e02e7 */
[----:B------:R-:W-:Y:S01]  /*d830*/  IMAD.MOV R234, RZ, RZ, -R234 ;  /* 0x000000ffffea7224 */ /* 0x000fe200078e0aea */
[----:B------:R-:W-:Y:S01]  /*d840*/  ISETP.GT.U32.AND P5, PT, R0, R11, PT ;  /* 0x0000000b0000720c */ /* 0x000fe20003fa4070 */
[----:B------:R-:W-:Y:S02]  /*d850*/  VIADD R229, R6, 0x120 ;  /* 0x0000012006e57836 */ /* 0x000fe40000000000 */
[----:B-1----:R-:W-:Y:S01]  /*d860*/  IMAD.MOV.U32 R7, RZ, RZ, R4 ;  /* 0x000000ffff077224 */ /* 0x002fe200078e0004 */
[----:B------:R-:W-:Y:S01]  /*d870*/  IABS R4, R222 ;  /* 0x000000de00047213 */ /* 0x000fe20000000000 */
[----:B------:R-:W-:Y:S01]  /*d880*/  IMAD R226, R0, R234, R226 ;  /* 0x000000ea00e27224 */ /* 0x000fe200078e02e2 */
[----:B------:R-:W-:Y:S01]  /*d890*/  IABS R220, R229 ;  /* 0x000000e500dc7213 */ /* 0x000fe20000000000 */
[--C-:B------:R-:W-:Y:S01]  /*d8a0*/  @!P6 IMAD.IADD R228, R228, 0x1, -R0.reuse ;  /* 0x00000001e4e4e824 */ /* 0x100fe200078e0a00 */
[----:B------:R-:W-:Y:S01]  /*d8b0*/  @!P0 IADD3 R7, -R7, RZ, RZ ;  /* 0x000000ff07078210 */ /* 0x000fe20007ffe1ff */
[----:B------:R-:W-:Y:S01]  /*d8c0*/  @!P1 IMAD.IADD R5, R5, 0x1, -R0 ;  /* 0x0000000105059824 */ /* 0x000fe200078e0a00 */
[----:B------:R-:W-:-:S02]  /*d8d0*/  ISETP.GT.U32.AND P0, PT, R0, R231, PT ;  /* 0x000000e70000720c */ /* 0x000fc40003f04070 */
[----:B------:R-:W-:Y:S01]  /*d8e0*/  ISETP.GT.U32.AND P6, PT, R0, R226, PT ;  /* 0x000000e20000720c */ /* 0x000fe20003fc4070 */
[----:B------:R-:W-:Y:S01]  /*d8f0*/  IMAD.MOV.U32 R9, RZ, RZ, R5 ;  /* 0x000000ffff097224 */ /* 0x000fe200078e0005 */
[----:B------:R-:W-:Y:S01]  /*d900*/  ISETP.GE.AND P1, PT, R225, RZ, PT ;  /* 0x000000ffe100720c */ /* 0x000fe20003f26270 */
[----:B------:R1:W-:Y:S01]  /*d910*/  STL [R1+0x718], R7 ;  /* 0x0007180701007387 */ /* 0x0003e20000100800 */
[----:B------:R-:W-:Y:S01]  /*d920*/  @!P5 IMAD.IADD R11, R11, 0x1, -R0 ;  /* 0x000000010b0bd824 */ /* 0x000fe200078e0a00 */
[----:B------:R-:W-:Y:S01]  /*d930*/  ISETP.GE.AND P5, PT, R223, RZ, PT ;  /* 0x000000ffdf00720c */ /* 0x000fe20003fa6270 */
[----:B------:R-:W-:Y:S01]  /*d940*/  IMAD.HI.U32 R225, R3, R220, RZ ;  /* 0x000000dc03e17227 */ /* 0x000fe200078e00ff */
[----:B------:R-:W-:Y:S02]  /*d950*/  @!P3 IADD3 R230, R230, -R0, RZ ;  /* 0x80000000e6e6b210 */ /* 0x000fe40007ffe0ff */
[----:B------:R-:W-:Y:S01]  /*d960*/  ISETP.GE.AND P3, PT, R221, RZ, PT ;  /* 0x000000ffdd00720c */ /* 0x000fe20003f66270 */
[----:B------:R-:W-:-:S04]  /*d970*/  IMAD.HI.U32 R223, R3, R4, RZ ;  /* 0x0000000403df7227 */ /* 0x000fc800078e00ff */
[----:B------:R-:W-:Y:S01]  /*d980*/  @!P0 IMAD.IADD R231, R231, 0x1, -R0 ;  /* 0x00000001e7e78824 */ /* 0x000fe200078e0a00 */
[----:B------:R-:W-:Y:S01]  /*d990*/  IADD3 R5, -R223, RZ, RZ ;  /* 0x000000ffdf057210 */ /* 0x000fe20007ffe1ff */
[----:B-1----:R-:W-:Y:S01]  /*d9a0*/  IMAD.MOV.U32 R7, RZ, RZ, R228 ;  /* 0x000000ffff077224 */ /* 0x002fe200078e00e4 */
[----:B------:R-:W-:Y:S01]  /*d9b0*/  ISETP.GE.AND P0, PT, R224, RZ, PT ;  /* 0x000000ffe000720c */ /* 0x000fe20003f06270 */
[----:B------:R-:W-:Y:S01]  /*d9c0*/  @!P2 IMAD.MOV R9, RZ, RZ, -R9 ;  /* 0x000000ffff09a224 */ /* 0x000fe200078e0a09 */
[----:B------:R-:W-:Y:S01]  /*d9d0*/  ISETP.GT.U32.AND P2, PT, R0, R231, PT ;  /* 0x000000e70000720c */ /* 0x000fe20003f44070 */
[----:B------:R-:W-:Y:S01]  /*d9e0*/  IMAD.MOV R221, RZ, RZ, -R225 ;  /* 0x000000ffffdd7224 */ /* 0x000fe200078e0ae1 */
[----:B------:R-:W-:Y:S01]  /*d9f0*/  @!P4 IADD3 R7, -R7, RZ, RZ ;  /* 0x000000ff0707c210 */ /* 0x000fe20007ffe1ff */
[----:B------:R-:W-:Y:S01]  /*da00*/  @!P6 IMAD.IADD R226, R226, 0x1, -R0 ;  /* 0x00000001e2e2e824 */ /* 0x000fe200078e0a00 */
[----:B------:R1:W-:Y:S01]  /*da10*/  STL [R1+0x714], R9 ;  /* 0x0007140901007387 */ /* 0x0003e20000100800 */
[C---:B------:R-:W-:Y:S01]  /*da20*/  IMAD R220, R0.reuse, R221, R220 ;  /* 0x000000dd00dc7224 */ /* 0x040fe200078e02dc */
[----:B------:R-:W-:Y:S01]  /*da30*/  ISETP.GE.AND P6, PT, R229, RZ, PT ;  /* 0x000000ffe500720c */ /* 0x000fe20003fc6270 */
[C---:B------:R-:W-:Y:S01]  /*da40*/  IMAD R5, R0.reuse, R5, R4 ;  /* 0x0000000500057224 */ /* 0x040fe200078e0204 */
[----:B------:R2:W-:Y:S01]  /*da50*/  STL [R1+0x710], R7 ;  /* 0x0007100701007387 */ /* 0x0005e20000100800 */
[----:B------:R-:W-:Y:S01]  /*da60*/  ISETP.GT.U32.AND P4, PT, R0, R226, PT ;  /* 0x000000e20000720c */ /* 0x000fe20003f84070 */
[C---:B------:R-:W-:Y:S01]  /*da70*/  VIADD R221, R6.reuse, 0x123 ;  /* 0x0000012306dd7836 */ /* 0x040fe20000000000 */
[C---:B------:R-:W-:Y:S01]  /*da80*/  IADD3 R4, R6.reuse, 0x122, RZ ;  /* 0x0000012206047810 */ /* 0x040fe20007ffe0ff */
[C---:B------:R-:W-:Y:S01]  /*da90*/  VIADD R225, R6.reuse, 0x124 ;  /* 0x0000012406e17836 */ /* 0x040fe20000000000 */
[----:B------:R-:W-:Y:S01]  /*daa0*/  IADD3 R228, R6, 0x129, RZ ;  /* 0x0000012906e47810 */ /* 0x000fe20007ffe0ff */
[----:B-1----:R-:W-:Y:S01]  /*dab0*/  IMAD.MOV.U32 R9, RZ, RZ, R11 ;  /* 0x000000ffff097224 */ /* 0x002fe200078e000b */
[----:B------:R-:W-:Y:S01]  /*dac0*/  IABS R11, R221 ;  /* 0x000000dd000b7213 */ /* 0x000fe20000000000 */
[----:B------:R-:W-:Y:S01]  /*dad0*/  @!P2 IMAD.IADD R231, R231, 0x1, -R0 ;  /* 0x00000001e7e7a824 */ /* 0x000fe200078e0a00 */
[----:B------:R-:W-:Y:S01]  /*dae0*/  ISETP.GE.AND P2, PT, R222, RZ, PT ;  /* 0x000000ffde00720c */ /* 0x000fe20003f46270 */
[----:B--2---:R-:W-:Y:S01]  /*daf0*/  IMAD.MOV.U32 R7, RZ, RZ, R230 ;  /* 0x000000ffff077224 */ /* 0x004fe200078e00e6 */
[----:B------:R-:W-:Y:S01]  /*db00*/  IABS R222, R4 ;  /* 0x0000000400de7213 */ /* 0x000fe20000000000 */
[----:B------:R-:W-:Y:S01]  /*db10*/  @!P1 IMAD.MOV R9, RZ, RZ, -R9 ;  /* 0x000000ffff099224 */ /* 0x000fe200078e0a09 */
[C---:B------:R-:W-:Y:S01]  /*db20*/  ISETP.GT.U32.AND P1, PT, R0.reuse, R220, PT ;  /* 0x000000dc0000720c */ /* 0x040fe20003f24070 */
[----:B------:R-:W-:Y:S01]  /*db30*/  @!P5 IMAD.MOV R7, RZ, RZ, -R7 ;  /* 0x000000ffff07d224 */ /* 0x000fe200078e0a07 */
[----:B------:R-:W-:Y:S01]  /*db40*/  ISETP.GT.U32.AND P5, PT, R0, R5, PT ;  /* 0x000000050000720c */ /* 0x000fe20003fa4070 */
[----:B------:R-:W-:Y:S01]  /*db50*/  VIADD R224, R6, 0x126 ;  /* 0x0000012606e07836 */ /* 0x000fe20000000000 */
[----:B------:R-:W-:Y:S01]  /*db60*/  STL [R1+0x70c], R9 ;  /* 0x00070c0901007387 */ /* 0x000fe20000100800 */
[----:B------:R-:W-:-:S02]  /*db70*/  @!P4 IADD3 R226, R226, -R0, RZ ;  /* 0x80000000e2e2c210 */ /* 0x000fc40007ffe0ff */
[----:B------:R-:W-:Y:S01]  /*db80*/  ISETP.GE.AND P4, PT, R4, RZ, PT ;  /* 0x000000ff0400720c */ /* 0x000fe20003f86270 */
[----:B------:R1:W-:Y:S01]  /*db90*/  STL [R1+0x6f0], R7 ;  /* 0x0006f00701007387 */ /* 0x0003e20000100800 */
[----:B------:R-:W-:Y:S01]  /*dba0*/  IMAD.MOV.U32 R4, RZ, RZ, R222 ;  /* 0x000000ffff047224 */ /* 0x000fe200078e00de */
[----:B------:R-:W-:-:S03]  /*dbb0*/  IABS R227, R228 ;  /* 0x000000e400e37213 */ /* 0x000fc60000000000 */
[----:B------:R-:W-:Y:S01]  /*dbc0*/  @!P1 IMAD.IADD R220, R220, 0x1, -R0 ;  /* 0x00000001dcdc9824 */ /* 0x000fe200078e0a00 */
[----:B------:R-:W-:Y:S01]  /*dbd0*/  ISETP.GE.AND P1, PT, R221, RZ, PT ;  /* 0x000000ffdd00720c */ /* 0x000fe20003f26270 */
[----:B------:R-:W-:Y:S01]  /*dbe0*/  IMAD.HI.U32 R222, R3, R4, RZ ;  /* 0x0000000403de7227 */ /* 0x000fe200078e00ff */
[----:B------:R-:W-:Y:S02]  /*dbf0*/  @!P5 IADD3 R5, R5, -R0, RZ ;  /* 0x800000000505d210 */ /* 0x000fe40007ffe0ff */
[----:B------:R-:W-:Y:S01]  /*dc00*/  ISETP.GT.U32.AND P5, PT, R0, R220, PT ;  /* 0x000000dc0000720c */ /* 0x000fe20003fa4070 */
[----:B-1----:R-:W-:Y:S02]  /*dc10*/  IMAD.MOV.U32 R7, RZ, RZ, R231 ;  /* 0x000000ffff077224 */ /* 0x002fe400078e00e7 */
[----:B------:R-:W-:-:S04]  /*dc20*/  IMAD.HI.U32 R221, R3, R11, RZ ;  /* 0x0000000b03dd7227 */ /* 0x000fc800078e00ff */
[----:B------:R-:W-:Y:S01]  /*dc30*/  @!P3 IMAD.MOV R7, RZ, RZ, -R7 ;  /* 0x000000ffff07b224 */ /* 0x000fe200078e0a07 */
[----:B------:R-:W-:Y:S01]  /*dc40*/  ISETP.GT.U32.AND P3, PT, R0, R5, PT ;  /* 0x000000050000720c */ /* 0x000fe20003f64070 */
[----:B------:R-:W-:Y:S02]  /*dc50*/  IMAD.MOV R221, RZ, RZ, -R221 ;  /* 0x000000ffffdd7224 */ /* 0x000fe400078e0add */
[----:B------:R-:W-:Y:S01]  /*dc60*/  VIADD R231, R6, 0x128 ;  /* 0x0000012806e77836 */ /* 0x000fe20000000000 */
[----:B------:R1:W-:Y:S01]  /*dc70*/  STL [R1+0x6f4], R7 ;  /* 0x0006f40701007387 */ /* 0x0003e20000100800 */
[----:B------:R-:W-:Y:S01]  /*dc80*/  @!P5 IADD3 R220, R220, -R0, RZ ;  /* 0x80000000dcdcd210 */ /* 0x000fe20007ffe0ff */
[----:B------:R-:W-:-:S03]  /*dc90*/  IMAD R11, R0, R221, R11 ;  /* 0x000000dd000b7224 */ /* 0x000fc600078e020b */
[----:B------:R-:W-:-:S04]  /*dca0*/  MOV R9, R220 ;  /* 0x000000dc00097202 */ /* 0x000fc80000000f00 */
[----:B------:R-:W-:Y:S02]  /*dcb0*/  @!P3 IMAD.IADD R5, R5, 0x1, -R0 ;  /* 0x000000010505b824 */ /* 0x000fe400078e0a00 */
[----:B-1----:R-:W-:Y:S01]  /*dcc0*/  IMAD.MOV.U32 R7, RZ, RZ, R226 ;  /* 0x000000ffff077224 */ /* 0x002fe200078e00e2 */
[----:B------:R-:W-:Y:S01]  /*dcd0*/  IADD3 R226, -R222, RZ, RZ ;  /* 0x000000ffdee27210 */ /* 0x000fe20007ffe1ff */
[----:B------:R-:W-:Y:S01]  /*dce0*/  @!P6 IMAD.MOV R9, RZ, RZ, -R9 ;  /* 0x000000ffff09e224 */ /* 0x000fe200078e0a09 */
[C---:B------:R-:W-:Y:S01]  /*dcf0*/  ISETP.GT.U32.AND P6, PT, R0.reuse, R11, PT ;  /* 0x0000000b0000720c */ /* 0x040fe20003fc4070 */
[----:B------:R-:W-:Y:S01]  /*dd00*/  @!P0 IMAD.MOV R7, RZ, RZ, -R7 ;  /* 0x000000ffff078224 */ /* 0x000fe200078e0a07 */
[----:B------:R-:W-:Y:S01]  /*dd10*/  ISETP.GE.AND P0, PT, R225, RZ, PT ;  /* 0x000000ffe100720c */ /* 0x000fe20003f06270 */
[----:B------:R-:W-:Y:S01]  /*dd20*/  IMAD R226, R0, R226, R4 ;  /* 0x000000e200e27224 */ /* 0x000fe200078e0204 */
[----:B------:R-:W-:Y:S01]  /*dd30*/  IABS R225, R225 ;  /* 0x000000e100e17213 */ /* 0x000fe20000000000 */
[C---:B------:R-:W-:Y:S01]  /*dd40*/  VIADD R222, R6.reuse, 0x125 ;  /* 0x0000012506de7836 */ /* 0x040fe20000000000 */
[----:B------:R1:W-:Y:S01]  /*dd50*/  STL [R1+0x6f8], R7 ;  /* 0x0006f80701007387 */ /* 0x0003e20000100800 */
[----:B------:R-:W-:Y:S01]  /*dd60*/  VIADD R4, R6, 0x127 ;  /* 0x0000012706047836 */ /* 0x000fe20000000000 */
[----:B------:R-:W-:Y:S01]  /*dd70*/  ISETP.GT.U32.AND P5, PT, R0, R226, PT ;  /* 0x000000e20000720c */ /* 0x000fe20003fa4070 */
[----:B------:R-:W-:Y:S01]  /*dd80*/  IMAD.HI.U32 R221, R3, R225, RZ ;  /* 0x000000e103dd7227 */ /* 0x000fe200078e00ff */
[----:B------:R-:W-:Y:S01]  /*dd90*/  ISETP.GE.AND P3, PT, R222, RZ, PT ;  /* 0x000000ffde00720c */ /* 0x000fe20003f66270 */
[----:B------:R-:W-:Y:S01]  /*dda0*/  STL [R1+0x6fc], R9 ;  /* 0x0006fc0901007387 */ /* 0x000fe20000100800 */
[----:B------:R-:W-:Y:S01]  /*ddb0*/  IABS R222, R222 ;  /* 0x000000de00de7213 */ /* 0x000fe20000000000 */
[----:B------:R-:W-:Y:S01]  /*ddc0*/  IMAD.MOV R220, RZ, RZ, -R221 ;  /* 0x000000ffffdc7224 */ /* 0x000fe200078e0add */
[----:B------:R-:W-:Y:S01]  /*ddd0*/  @!P6 IADD3 R11, R11, -R0, RZ ;  /* 0x800000000b0be210 */ /* 0x000fe20007ffe0ff */
[----:B-1----:R-:W-:Y:S01]  /*dde0*/  IMAD.MOV.U32 R7, RZ, RZ, R5 ;  /* 0x000000ffff077224 */ /* 0x002fe200078e0005 */
[----:B------:R-:W-:Y:S01]  /*ddf0*/  IABS R223, R4 ;  /* 0x0000000400df7213 */ /* 0x000fe20000000000 */
[C---:B------:R-:W-:Y:S01]  /*de00*/  IMAD R225, R0.reuse, R220, R225 ;  /* 0x000000dc00e17224 */ /* 0x040fe200078e02e1 */
[----:B------:R-:W-:Y:S01]  /*de10*/  ISETP.GT.U32.AND P6, PT, R0, R11, PT ;  /* 0x0000000b0000720c */ /* 0x000fe20003fc4070 */
[----:B------:R-:W-:-:S02]  /*de20*/  @!P2 IMAD.MOV R7, RZ, RZ, -R7 ;  /* 0x000000ffff07a224 */ /* 0x000fc400078e0a07 */
[----:B------:R-:W-:Y:S01]  /*de30*/  @!P5 IADD3 R226, R226, -R0, RZ ;  /* 0x80000000e2e2d210 */ /* 0x000fe20007ffe0ff */
[C---:B------:R-:W-:Y:S01]  /*de40*/  IMAD.HI.U32 R5, R3.reuse, R222, RZ ;  /* 0x000000de03057227 */ /* 0x040fe200078e00ff */
[----:B------:R-:W-:Y:S02]  /*de50*/  ISETP.GE.AND P2, PT, R224, RZ, PT ;  /* 0x000000ffe000720c */ /* 0x000fe40003f46270 */
[----:B------:R-:W-:Y:S01]  /*de60*/  ISETP.GT.U32.AND P5, PT, R0, R226, PT ;  /* 0x000000e20000720c */ /* 0x000fe20003fa4070 */
[----:B------:R-:W-:Y:S01]  /*de70*/  IMAD.HI.U32 R221, R3, R223, RZ ;  /* 0x000000df03dd7227 */ /* 0x000fe200078e00ff */
[----:B------:R-:W-:Y:S01]  /*de80*/  IABS R224, R224 ;  /* 0x000000e000e07213 */ /* 0x000fe20000000000 */
[----:B------:R1:W-:Y:S02]  /*de90*/  STL [R1+0x708], R7 ;  /* 0x0007080701007387 */ /* 0x0003e40000100800 */
[----:B------:R-:W-:Y:S01]  /*dea0*/  IMAD.MOV R5, RZ, RZ, -R5 ;  /* 0x000000ffff057224 */ /* 0x000fe200078e0a05 */
[----:B------:R-:W-:Y:S01]  /*deb0*/  IADD3 R221, -R221, RZ, RZ ;  /* 0x000000ffdddd7210 */ /* 0x000fe20007ffe1ff */
[----:B------:R-:W-:-:S04]  /*dec0*/  IMAD.HI.U32 R220, R3, R224, RZ ;  /* 0x000000e003dc7227 */ /* 0x000fc800078e00ff */
[----:B------:R-:W-:Y:S02]  /*ded0*/  IMAD.MOV R220, RZ, RZ, -R220 ;  /* 0x000000ffffdc7224 */ /* 0x000fe400078e0adc */
[----:B------:R-:W-:Y:S01]  /*dee0*/  @!P5 IMAD.IADD R226, R226, 0x1, -R0 ;  /* 0x00000001e2e2d824 */ /* 0x000fe200078e0a00 */
[C---:B------:R-:W-:Y:S01]  /*def0*/  ISETP.GT.U32.AND P5, PT, R0.reuse, R225, PT ;  /* 0x000000e10000720c */ /* 0x040fe20003fa4070 */
[C---:B------:R-:W-:Y:S02]  /*df00*/  IMAD R224, R0.reuse, R220, R224 ;  /* 0x000000dc00e07224 */ /* 0x040fe400078e02e0 */
[C---:B------:R-:W-:Y:S01]  /*df10*/  IMAD R222, R0.reuse, R5, R222 ;  /* 0x0000000500de7224 */ /* 0x040fe200078e02de */
[----:B------:R-:W-:Y:S01]  /*df20*/  IABS R5, R231 ;  /* 0x000000e700057213 */ /* 0x000fe20000000000 */
[----:B-1----:R-:W-:Y:S02]  /*df30*/  IMAD.MOV.U32 R7, RZ, RZ, R226 ;  /* 0x000000ffff077224 */ /* 0x002fe400078e00e2 */
[----:B------:R-:W-:-:S02]  /*df40*/  IMAD R223, R0, R221, R223 ;  /* 0x000000dd00df7224 */ /* 0x000fc400078e02df */
[--C-:B------:R-:W-:Y:S01]  /*df50*/  @!P6 IMAD.IADD R11, R11, 0x1, -R0.reuse ;  /* 0x000000010b0be824 */ /* 0x100fe200078e0a00 */
[C---:B------:R-:W-:Y:S01]  /*df60*/  ISETP.GT.U32.AND P6, PT, R0.reuse, R224, PT ;  /* 0x000000e00000720c */ /* 0x040fe20003fc4070 */
[----:B------:R-:W-:Y:S01]  /*df70*/  @!P4 IMAD.MOV R7, RZ, RZ, -R7 ;  /* 0x000000ffff07c224 */ /* 0x000fe200078e0a07 */
[C---:B------:R-:W-:Y:S01]  /*df80*/  ISETP.GT.U32.AND P4, PT, R0.reuse, R222, PT ;  /* 0x000000de0000720c */ /* 0x040fe20003f84070 */
[----:B------:R-:W-:Y:S01]  /*df90*/  @!P5 IMAD.IADD R225, R225, 0x1, -R0 ;  /* 0x00000001e1e1d824 */ /* 0x000fe200078e0a00 */
[----:B------:R-:W-:Y:S01]  /*dfa0*/  ISETP.GT.U32.AND P5, PT, R0, R223, PT ;  /* 0x000000df0000720c */ /* 0x000fe20003fa4070 */
[----:B------:R-:W-:Y:S01]  /*dfb0*/  IMAD.HI.U32 R220, R3, R5, RZ ;  /* 0x0000000503dc7227 */ /* 0x000fe200078e00ff */
[----:B------:R1:W-:Y:S03]  /*dfc0*/  STL [R1+0x704], R7 ;  /* 0x0007040701007387 */ /* 0x0003e60000100800 */
[----:B------:R-:W-:-:S02]  /*dfd0*/  IMAD.MOV R220, RZ, RZ, -R220 ;  /* 0x000000ffffdc7224 */ /* 0x000fc400078e0adc */
[----:B------:R-:W-:Y:S02]  /*dfe0*/  VIADD R221, R6, 0x12a ;  /* 0x0000012a06dd7836 */ /* 0x000fe40000000000 */
[--C-:B------:R-:W-:Y:S02]  /*dff0*/  @!P6 IMAD.IADD R224, R224, 0x1, -R0.reuse ;  /* 0x00000001e0e0e824 */ /* 0x100fe400078e0a00 */
[----:B------:R-:W-:Y:S01]  /*e000*/  @!P4 IADD3 R222, R222, -R0, RZ ;  /* 0x80000000dedec210 */ /* 0x000fe20007ffe0ff */
[----:B-1----:R-:W-:Y:S01]  /*e010*/  IMAD.MOV.U32 R7, RZ, RZ, R11 ;  /* 0x000000ffff077224 */ /* 0x002fe200078e000b */
[C---:B------:R-:W-:Y:S01]  /*e020*/  ISETP.GT.U32.AND P4, PT, R0.reuse, R225, PT ;  /* 0x000000e10000720c */ /* 0x040fe20003f84070 */
[----:B------:R-:W-:Y:S01]  /*e030*/  @!P5 IMAD.IADD R223, R223, 0x1, -R0 ;  /* 0x00000001dfdfd824 */ /* 0x000fe200078e0a00 */
[----:B------:R-:W-:Y:S01]  /*e040*/  ISETP.GT.U32.AND P5, PT, R0, R224, PT ;  /* 0x000000e00000720c */ /* 0x000fe20003fa4070 */
[----:B------:R-:W-:Y:S01]  /*e050*/  IMAD.HI.U32 R11, R3, R227, RZ ;  /* 0x000000e3030b7227 */ /* 0x000fe200078e00ff */
[----:B------:R-:W-:-:S02]  /*e060*/  @!P1 IADD3 R7, -R7, RZ, RZ ;  /* 0x000000ff07079210 */ /* 0x000fc40007ffe1ff */
[C---:B------:R-:W-:Y:S01]  /*e070*/  ISETP.GT.U32.AND P1, PT, R0.reuse, R223, PT ;  /* 0x000000df0000720c */ /* 0x040fe20003f24070 */
[----:B------:R-:W-:Y:S01]  /*e080*/  IMAD.MOV R11, RZ, RZ, -R11 ;  /* 0x000000ffff0b7224 */ /* 0x000fe200078e0a0b */
[C---:B------:R-:W-:Y:S01]  /*e090*/  ISETP.GT.U32.AND P6, PT, R0.reuse, R222, PT ;  /* 0x000000de0000720c */ /* 0x040fe20003fc4070 */
[C---:B------:R-:W-:Y:S01]  /*e0a0*/  IMAD R5, R0.reuse, R220, R5 ;  /* 0x000000dc00057224 */ /* 0x040fe200078e0205 */
[----:B------:R-:W-:Y:S01]  /*e0b0*/  IABS R230, R221 ;  /* 0x000000dd00e67213 */ /* 0x000fe20000000000 */
[----:B------:R-:W-:Y:S01]  /*e0c0*/  IMAD R227, R0, R11, R227 ;  /* 0x0000000b00e37224 */ /* 0x000fe200078e02e3 */
[----:B------:R-:W-:Y:S01]  /*e0d0*/  IADD3 R11, R6, 0x12c, RZ ;  /* 0x0000012c060b7810 */ /* 0x000fe20007ffe0ff */
[--C-:B------:R-:W-:Y:S01]  /*e0e0*/  @!P4 IMAD.IADD R225, R225, 0x1, -R0.reuse ;  /* 0x00000001e1e1c824 */ /* 0x100fe200078e0a00 */
[----:B------:R-:W-:Y:S01]  /*e0f0*/  ISETP.GT.U32.AND P4, PT, R0, R5, PT ;  /* 0x000000050000720c */ /* 0x000fe20003f84070 */
[--C-:B------:R-:W-:Y:S01]  /*e100*/  @!P5 IMAD.IADD R224, R224, 0x1, -R0.reuse ;  /* 0x00000001e0e0d824 */ /* 0x100fe200078e0a00 */
[----:B------:R-:W-:Y:S01]  /*e110*/  ISETP.GT.U32.AND P5, PT, R0, R227, PT ;  /* 0x000000e30000720c */ /* 0x000fe20003fa4070 */
[----:B------:R-:W-:Y:S01]  /*e120*/  VIADD R220, R6, 0x12b ;  /* 0x0000012b06dc7836 */ /* 0x000fe20000000000 */
[----:B------:R-:W-:Y:S01]  /*e130*/  MOV R9, R225 ;  /* 0x000000e100097202 */ /* 0x000fe20000000f00 */
[--C-:B------:R-:W-:Y:S01]  /*e140*/  @!P1 IMAD.IADD R223, R223, 0x1, -R0.reuse ;  /* 0x00000001dfdf9824 */ /* 0x100fe200078e0a00 */
[----:B------:R-:W-:Y:S01]  /*e150*/  ISETP.GE.AND P1, PT, R231, RZ, PT ;  /* 0x000000ffe700720c */ /* 0x000fe20003f26270 */
[--C-:B------:R-:W-:Y:S01]  /*e160*/  @!P6 IMAD.IADD R222, R222, 0x1, -R0.reuse ;  /* 0x00000001dedee824 */ /* 0x100fe200078e0a00 */
[----:B------:R-:W-:Y:S01]  /*e170*/  IABS R231, R11 ;  /* 0x0000000b00e77213 */ /* 0x000fe20000000000 */
[----:B------:R-:W-:Y:S01]  /*e180*/  IMAD.HI.U32 R226, R3, R230, RZ ;  /* 0x000000e603e27227 */ /* 0x000fe200078e00ff */
[----:B------:R-:W-:Y:S01]  /*e190*/  IABS R229, R220 ;  /* 0x000000dc00e57213 */ /* 0x000fe20000000000 */
[----:B------:R1:W-:Y:S01]  /*e1a0*/  STL [R1+0x700], R7 ;  /* 0x0007000701007387 */ /* 0x0003e20000100800 */
[----:B------:R-:W-:Y:S01]  /*e1b0*/  ISETP.GE.AND P6, PT, R4, RZ, PT ;  /* 0x000000ff0400720c */ /* 0x000fe20003fc6270 */
[----:B------:R-:W-:Y:S01]  /*e1c0*/  @!P4 IMAD.IADD R5, R5, 0x1, -R0 ;  /* 0x000000010505c824 */ /* 0x000fe200078e0a00 */
[----:B------:R-:W-:Y:S01]  /*e1d0*/  ISETP.GE.AND P4, PT, R228, RZ, PT ;  /* 0x000000ffe400720c */ /* 0x000fe20003f86270 */
[----:B------:R-:W-:-:S02]  /*e1e0*/  IMAD.MOV.U32 R228, RZ, RZ, R231 ;  /* 0x000000ffffe47224 */ /* 0x000fc400078e00e7 */
[----:B------:R-:W-:Y:S02]  /*e1f0*/  @!P5 IMAD.IADD R227, R227, 0x1, -R0 ;  /* 0x00000001e3e3d824 */ /* 0x000fe400078e0a00 */
[----:B------:R-:W-:-:S03]  /*e200*/  IMAD.HI.U32 R225, R3, R228, RZ ;  /* 0x000000e403e17227 */ /* 0x000fc600078e00ff */
[----:B------:R-:W-:Y:S01]  /*e210*/  ISETP.GT.U32.AND P5, PT, R0, R227, PT ;  /* 0x000000e30000720c */ /* 0x000fe20003fa4070 */
[----:B------:R-:W-:Y:S02]  /*e220*/  IMAD.MOV R226, RZ, RZ, -R226 ;  /* 0x000000ffffe27224 */ /* 0x000fe400078e0ae2 */
[----:B-1----:R-:W-:Y:S01]  /*e230*/  IMAD.MOV.U32 R7, RZ, RZ, R222 ;  /* 0x000000ffff077224 */ /* 0x002fe200078e00de */
[----:B------:R-:W-:Y:S01]  /*e240*/  IADD3 R222, -R225, RZ, RZ ;  /* 0x000000ffe1de7210 */ /* 0x000fe20007ffe1ff */
[----:B------:R-:W-:-:S04]  /*e250*/  IMAD.HI.U32 R4, R3, R229, RZ ;  /* 0x000000e503047227 */ /* 0x000fc800078e00ff */
[----:B------:R-:W-:Y:S01]  /*e260*/  @!P0 IMAD.MOV R9, RZ, RZ, -R9 ;  /* 0x000000ffff098224 */ /* 0x000fe200078e0a09 */
[C---:B------:R-:W-:Y:S01]  /*e270*/  ISETP.GT.U32.AND P0, PT, R0.reuse, R5, PT ;  /* 0x000000050000720c */ /* 0x040fe20003f04070 */
[----:B------:R-:W-:Y:S01]  /*e280*/  IMAD R230, R0, R226, R230 ;  /* 0x000000e200e67224 */ /* 0x000fe200078e02e6 */
[----:B------:R-:W-:Y:S01]  /*e290*/  IADD3 R4, -R4, RZ, RZ ;  /* 0x000000ff04047210 */ /* 0x000fe20007ffe1ff */
[----:B------:R-:W-:Y:S01]  /*e2a0*/  @!P3 IMAD.MOV R7, RZ, RZ, -R7 ;  /* 0x000000ffff07b224 */ /* 0x000fe200078e0a07 */
[----:B------:R1:W-:Y:S01]  /*e2b0*/  STL [R1+0x6c0], R9 ;  /* 0x0006c00901007387 */ /* 0x0003e20000100800 */
[C---:B------:R-:W-:Y:S01]  /*e2c0*/  IMAD R228, R0.reuse, R222, R228 ;  /* 0x000000de00e47224 */ /* 0x040fe200078e02e4 */
[C---:B------:R-:W-:Y:S01]  /*e2d0*/  ISETP.GT.U32.AND P3, PT, R0.reuse, R230, PT ;  /* 0x000000e60000720c */ /* 0x040fe20003f64070 */
[----:B------:R-:W-:Y:S01]  /*e2e0*/  IMAD R229, R0, R4, R229 ;  /* 0x0000000400e57224 */ /* 0x000fe200078e02e5 */
[----:B------:R2:W-:Y:S01]  /*e2f0*/  STL [R1+0x6c4], R7 ;  /* 0x0006c40701007387 */ /* 0x0005e20000100800 */
[----:B------:R-:W-:Y:S01]  /*e300*/  @!P5 IADD3 R227, R227, -R0, RZ ;  /* 0x80000000e3e3d210 */ /* 0x000fe20007ffe0ff */
[----:B------:R-:W-:Y:S01]  /*e310*/  VIADD R4, R6, 0x12d ;  /* 0x0000012d06047836 */ /* 0x000fe20000000000 */
[----:B------:R-:W-:-:S02]  /*e320*/  ISETP.GT.U32.AND P5, PT, R0, R228, PT ;  /* 0x000000e40000720c */ /* 0x000fc40003fa4070 */
[----:B------:R-:W-:Y:S01]  /*e330*/  @!P0 IMAD.IADD R5, R5, 0x1, -R0 ;  /* 0x0000000105058824 */ /* 0x000fe200078e0a00 */
[----:B------:R-:W-:Y:S01]  /*e340*/  ISETP.GE.AND P0, PT, R220, RZ, PT ;  /* 0x000000ffdc00720c */ /* 0x000fe20003f06270 */
[----:B------:R-:W-:Y:S01]  /*e350*/  VIADD R220, R6, 0x12e ;  /* 0x0000012e06dc7836 */ /* 0x000fe20000000000 */
[----:B------:R-:W-:Y:S01]  /*e360*/  IABS R225, R4 ;  /* 0x0000000400e17213 */ /* 0x000fe20000000000 */
[----:B-1----:R-:W-:Y:S02]  /*e370*/  IMAD.MOV.U32 R9, RZ, RZ, R224 ;  /* 0x000000ffff097224 */ /* 0x002fe400078e00e0 */
[----:B--2---:R-:W-:Y:S02]  /*e380*/  IMAD.MOV.U32 R7, RZ, RZ, R223 ;  /* 0x000000ffff077224 */ /* 0x004fe400078e00df */
[----:B------:R-:W-:Y:S01]  /*e390*/  @!P3 IMAD.IADD R230, R230, 0x1, -R0 ;  /* 0x00000001e6e6b824 */ /* 0x000fe200078e0a00 */
[----:B------:R-:W-:Y:S01]  /*e3a0*/  ISETP.GE.AND P3, PT, R11, RZ, PT ;  /* 0x000000ff0b00720c */ /* 0x000fe20003f66270 */
[----:B------:R-:W-:Y:S01]  /*e3b0*/  @!P6 IMAD.MOV R7, RZ, RZ, -R7 ;  /* 0x000000ffff07e224 */ /* 0x000fe200078e0a07 */
[----:B------:R-:W-:Y:S01]  /*e3c0*/  ISETP.GT.U32.AND P6, PT, R0, R229, PT ;  /* 0x000000e50000720c */ /* 0x000fe20003fc4070 */
[----:B------:R-:W-:Y:S01]  /*e3d0*/  IMAD.HI.U32 R222, R3, R225, RZ ;  /* 0x000000e103de7227 */ /* 0x000fe200078e00ff */
[----:B------:R-:W-:-:S02]  /*e3e0*/  IABS R11, R220 ;  /* 0x000000dc000b7213 */ /* 0x000fc40000000000 */
[----:B------:R-:W-:Y:S01]  /*e3f0*/  @!P5 IADD3 R228, R228, -R0, RZ ;  /* 0x80000000e4e4d210 */ /* 0x000fe20007ffe0ff */
[----:B------:R-:W-:Y:S01]  /*e400*/  IMAD.MOV R222, RZ, RZ, -R222 ;  /* 0x000000ffffde7224 */ /* 0x000fe200078e0ade */
[----:B------:R-:W-:Y:S01]  /*e410*/  @!P2 IADD3 R9, -R9, RZ, RZ ;  /* 0x000000ff0909a210 */ /* 0x000fe20007ffe1ff */
[----:B------:R-:W-:Y:S01]  /*e420*/  VIADD R223, R6, 0x12f ;  /* 0x0000012f06df7836 */ /* 0x000fe20000000000 */
[----:B------:R-:W-:Y:S01]  /*e430*/  ISETP.GE.AND P2, PT, R221, RZ, PT ;  /* 0x000000ffdd00720c */ /* 0x000fe20003f46270 */
[----:B------:R-:W-:Y:S01]  /*e440*/  IMAD.HI.U32 R221, R3, R11, RZ ;  /* 0x0000000b03dd7227 */ /* 0x000fe200078e00ff */
[C---:B------:R-:W-:Y:S01]  /*e450*/  ISETP.GT.U32.AND P5, PT, R0.reuse, R228, PT ;  /* 0x000000e40000720c */ /* 0x040fe20003fa4070 */
[----:B------:R1:W-:Y:S01]  /*e460*/  STL [R1+0x6e0], R9 ;  /* 0x0006e00901007387 */ /* 0x0003e20000100800 */
[----:B------:R-:W-:Y:S01]  /*e470*/  IABS R226, R223 ;  /* 0x000000df00e27213 */ /* 0x000fe20000000000 */
[----:B------:R-:W-:Y:S01]  /*e480*/  IMAD.MOV R221, RZ, RZ, -R221 ;  /* 0x000000ffffdd7224 */ /* 0x000fe200078e0add */
[----:B------:R-:W-:Y:S01]  /*e490*/  @!P6 IADD3 R229, R229, -R0, RZ ;  /* 0x80000000e5e5e210 */ /* 0x000fe20007ffe0ff */
[C---:B------:R-:W-:Y:S01]  /*e4a0*/  IMAD R225, R0.reuse, R222, R225 ;  /* 0x000000de00e17224 */ /* 0x040fe200078e02e1 */
[C---:B------:R-:W-:Y:S01]  /*e4b0*/  ISETP.GT.U32.AND P6, PT, R0.reuse, R230, PT ;  /* 0x000000e60000720c */ /* 0x040fe20003fc4070 */
[----:B------:R-:W-:Y:S01]  /*e4c0*/  IMAD R11, R0, R221, R11 ;  /* 0x000000dd000b7224 */ /* 0x000fe200078e020b */
[----:B------:R2:W-:Y:S01]  /*e4d0*/  STL [R1+0x6e4], R7 ;  /* 0x0006e40701007387 */ /* 0x0005e20000100800 */
[----:B------:R-:W-:Y:S01]  /*e4e0*/  IADD3 R221, R6, 0x131, RZ ;  /* 0x0000013106dd7810 */ /* 0x000fe20007ffe0ff */
[----:B------:R-:W-:-:S03]  /*e4f0*/  IMAD.HI.U32 R231, R3, R226, RZ ;  /* 0x000000e203e77227 */ /* 0x000fc600078e00ff */
[----:B------:R-:W-:Y:S01]  /*e500*/  IABS R224, R221 ;  /* 0x000000dd00e07213 */ /* 0x000fe20000000000 */
[--C-:B------:R-:W-:Y:S01]  /*e510*/  @!P5 IMAD.IADD R228, R228, 0x1, -R0.reuse ;  /* 0x00000001e4e4d824 */ /* 0x100fe200078e0a00 */
[----:B------:R-:W-:Y:S01]  /*e520*/  ISETP.GT.U32.AND P5, PT, R0, R11, PT ;  /* 0x0000000b0000720c */ /* 0x000fe20003fa4070 */
[----:B-1----:R-:W-:Y:S02]  /*e530*/  IMAD.MOV.U32 R9, RZ, RZ, R227 ;  /* 0x000000ffff097224 */ /* 0x002fe400078e00e3 */
[----:B--2---:R-:W-:Y:S02]  /*e540*/  IMAD.MOV.U32 R7, RZ, RZ, R5 ;  /* 0x000000ffff077224 */ /* 0x004fe400078e0005 */
[----:B------:R-:W-:Y:S01]  /*e550*/  @!P6 IMAD.IADD R230, R230, 0x1, -R0 ;  /* 0x00000001e6e6e824 */ /* 0x000fe200078e0a00 */
[C---:B------:R-:W-:Y:S01]  /*e560*/  ISETP.GT.U32.AND P6, PT, R0.reuse, R225, PT ;  /* 0x000000e10000720c */ /* 0x040fe20003fc4070 */
[----:B------:R-:W-:Y:S01]  /*e570*/  @!P1 IMAD.MOV R7, RZ, RZ, -R7 ;  /* 0x000000ffff079224 */ /* 0x000fe200078e0a07 */
[----:B------:R-:W-:Y:S01]  /*e580*/  ISETP.GT.U32.AND P1, PT, R0, R229, PT ;  /* 0x000000e50000720c */ /* 0x000fe20003f24070 */
[----:B------:R-:W-:-:S02]  /*e590*/  @!P4 IMAD.MOV R9, RZ, RZ, -R9 ;  /* 0x000000ffff09c224 */ /* 0x000fc400078e0a09 */
[----:B------:R-:W-:Y:S01]  /*e5a0*/  VIADD R5, R6, 0x130 ;  /* 0x0000013006057836 */ /* 0x000fe20000000000 */
[----:B------:R1:W-:Y:S01]  /*e5b0*/  STL [R1+0x6e8], R7 ;  /* 0x0006e80701007387 */ /* 0x0003e20000100800 */
[--C-:B------:R-:W-:Y:S02]  /*e5c0*/  @!P5 IMAD.IADD R11, R11, 0x1, -R0.reuse ;  /* 0x000000010b0bd824 */ /* 0x100fe400078e0a00 */
[----:B------:R-:W-:Y:S01]  /*e5d0*/  IMAD.HI.U32 R227, R3, R224, RZ ;  /* 0x000000e003e37227 */ /* 0x000fe200078e00ff */
[----:B------:R2:W-:Y:S01]  /*e5e0*/  STL [R1+0xb0], R9 ;  /* 0x0000b00901007387 */ /* 0x0005e20000100800 */
[----:B------:R-:W-:Y:S02]  /*e5f0*/  IABS R222, R5 ;  /* 0x0000000500de7213 */ /* 0x000fe40000000000 */
[----:B------:R-:W-:Y:S01]  /*e600*/  @!P6 IADD3 R225, R225, -R0, RZ ;  /* 0x80000000e1e1e210 */ /* 0x000fe20007ffe0ff */
[----:B------:R-:W-:Y:S01]  /*e610*/  IMAD.MOV R227, RZ, RZ, -R227 ;  /* 0x000000ffffe37224 */ /* 0x000fe200078e0ae3 */
[C---:B------:R-:W-:Y:S01]  /*e620*/  ISETP.GT.U32.AND P5, PT, R0.reuse, R11, PT ;  /* 0x0000000b0000720c */ /* 0x040fe20003fa4070 */
[----:B------:R-:W-:Y:S01]  /*e630*/  @!P1 IMAD.IADD R229, R229, 0x1, -R0 ;  /* 0x00000001e5e59824 */ /* 0x000fe200078e0a00 */
[----:B-1----:R-:W-:Y:S01]  /*e640*/  MOV R7, R230 ;  /* 0x000000e600077202 */ /* 0x002fe20000000f00 */
[----:B------:R-:W-:Y:S01]  /*e650*/  IMAD.MOV R231, RZ, RZ, -R231 ;  /* 0x000000ffffe77224 */ /* 0x000fe200078e0ae7 */
[C---:B------:R-:W-:Y:S01]  /*e660*/  ISETP.GT.U32.AND P4, PT, R0.reuse, R225, PT ;  /* 0x000000e10000720c */ /* 0x040fe20003f84070 */
[----:B--2---:R-:W-:Y:S01]  /*e670*/  IMAD.MOV.U32 R9, RZ, RZ, R229 ;  /* 0x000000ffff097224 */ /* 0x004fe200078e00e5 */
[----:B------:R-:W-:Y:S01]  /*e680*/  @!P2 IADD3 R7, -R7, RZ, RZ ;  /* 0x000000ff0707a210 */ /* 0x000fe20007ffe1ff */
[----:B------:R-:W-:Y:S01]  /*e690*/  IMAD R226, R0, R231, R226 ;  /* 0x000000e700e27224 */ /* 0x000fe200078e02e2 */
[----:B------:R-:W-:Y:S01]  /*e6a0*/  ISETP.GE.AND P1, PT, R4, RZ, PT ;  /* 0x000000ff0400720c */ /* 0x000fe20003f26270 */
[----:B------:R-:W-:Y:S01]  /*e6b0*/  @!P0 IMAD.MOV R9, RZ, RZ, -R9 ;  /* 0x000000ffff098224 */ /* 0x000fe200078e0a09 */
[----:B------:R-:W-:Y:S01]  /*e6c0*/  ISETP.GE.AND P0, PT, R223, RZ, PT ;  /* 0x000000ffdf00720c */ /* 0x000fe20003f06270 */
[----:B------:R1:W-:Y:S01]  /*e6d0*/  STL [R1+0xb4], R7 ;  /* 0x0000b40701007387 */ /* 0x0003e20000100800 */
[----:B------:R-:W-:Y:S01]  /*e6e0*/  IMAD.HI.U32 R4, R3, R222, RZ ;  /* 0x000000de03047227 */ /* 0x000fe200078e00ff */
[----:B------:R-:W-:-:S02]  /*e6f0*/  ISETP.GT.U32.AND P2, PT, R0, R226, PT ;  /* 0x000000e20000720c */ /* 0x000fc40003f44070 */
[----:B------:R-:W-:Y:S01]  /*e700*/  STL [R1+0xbc], R9 ;  /* 0x0000bc0901007387 */ /* 0x000fe20000100800 */
[C---:B------:R-:W-:Y:S01]  /*e710*/  IMAD R223, R0.reuse, R227, R224 ;  /* 0x000000e300df7224 */ /* 0x040fe200078e02e0 */
[----:B------:R-:W-:Y:S01]  /*e720*/  @!P4 IADD3 R225, R225, -R0, RZ ;  /* 0x80000000e1e1c210 */ /* 0x000fe20007ffe0ff */
[----:B------:R-:W-:Y:S01]  /*e730*/  IMAD.MOV R4, RZ, RZ, -R4 ;  /* 0x000000ffff047224 */ /* 0x000fe200078e0a04 */
[----:B------:R-:W-:Y:S01]  /*e740*/  ISETP.GE.AND P4, PT, R5, RZ, PT ;  /* 0x000000ff0500720c */ /* 0x000fe20003f86270 */
[----:B------:R-:W-:Y:S01]  /*e750*/  @!P5 IMAD.IADD R11, R11, 0x1, -R0 ;  /* 0x000000010b0bd824 */ /* 0x000fe200078e0a00 */
[----:B------:R-:W-:Y:S01]  /*e760*/  ISETP.GT.U32.AND P5, PT, R0, R223, PT ;  /* 0x000000df0000720c */ /* 0x000fe20003fa4070 */
[----:B-1----:R-:W-:Y:S01]  /*e770*/  IMAD.MOV.U32 R7, RZ, RZ, R228 ;  /* 0x000000ffff077224 */ /* 0x002fe200078e00e4 */
[----:B------:R-:W-:Y:S01]  /*e780*/  ISETP.GE.AND P6, PT, R220, RZ, PT ;  /* 0x000000ffdc00720c */ /* 0x000fe20003fc6270 */
[----:B------:R-:W-:Y:S02]  /*e790*/  IMAD R222, R0, R4, R222 ;  /* 0x0000000400de7224 */ /* 0x000fe400078e02de */
[----:B------:R-:W-:-:S02]  /*e7a0*/  @!P3 IMAD.MOV R7, RZ, RZ, -R7 ;  /* 0x000000ffff07b224 */ /* 0x000fc400078e0a07 */
[----:B------:R-:W-:Y:S01]  /*e7b0*/  VIADD R5, R6, 0x133 ;  /* 0x0000013306057836 */ /* 0x000fe20000000000 */
[----:B------:R-:W-:Y:S01]  /*e7c0*/  ISETP.GT.U32.AND P3, PT, R0, R222, PT ;  /* 0x000000de0000720c */ /* 0x000fe20003f64070 */
[----:B------:R-:W-:Y:S01]  /*e7d0*/  VIADD R220, R6, 0x132 ;  /* 0x0000013206dc7836 */ /* 0x000fe20000000000 */
[----:B------:R1:W-:Y:S01]  /*e7e0*/  STL [R1+0x674], R7 ;  /* 0x0006740701007387 */ /* 0x0003e20000100800 */
[--C-:B------:R-:W-:Y:S01]  /*e7f0*/  @!P2 IMAD.IADD R226, R226, 0x1, -R0.reuse ;  /* 0x00000001e2e2a824 */ /* 0x100fe200078e0a00 */
[----:B------:R-:W-:Y:S01]  /*e800*/  ISETP.GE.AND P2, PT, R221, RZ, PT ;  /* 0x000000ffdd00720c */ /* 0x000fe20003f46270 */
[----:B------:R-:W-:Y:S01]  /*e810*/  @!P5 IMAD.IADD R223, R223, 0x1, -R0 ;  /* 0x00000001dfdfd824 */ /* 0x000fe200078e0a00 */
[----:B------:R-:W-:Y:S02]  /*e820*/  IABS R4, R220 ;  /* 0x000000dc00047213 */ /* 0x000fe40000000000 */
[----:B------:R-:W-:Y:S02]  /*e830*/  IADD3 R221, R6, 0x134, RZ ;  /* 0x0000013406dd7810 */ /* 0x000fe40007ffe0ff */
[----:B------:R-:W-:Y:S01]  /*e840*/  ISETP.GT.U32.AND P5, PT, R0, R223, PT ;  /* 0x000000df0000720c */ /* 0x000fe20003fa4070 */
[----:B------:R-:W-:-:S04]  /*e850*/  IMAD.HI.U32 R224, R3, R4, RZ ;  /* 0x0000000403e07227 */ /* 0x000fc800078e00ff */
[----:B-1----:R-:W-:Y:S01]  /*e860*/  IMAD.MOV.U32 R7, RZ, RZ, R225 ;  /* 0x000000ffff077224 */ /* 0x002fe200078e00e1 */
[----:B------:R-:W-:Y:S01]  /*e870*/  IABS R225, R5 ;  /* 0x0000000500e17213 */ /* 0x000fe20000000000 */
[----:B------:R-:W-:Y:S01]  /*e880*/  @!P3 IMAD.IADD R222, R222, 0x1, -R0 ;  /* 0x00000001dedeb824 */ /* 0x000fe200078e0a00 */
[C---:B------:R-:W-:Y:S01]  /*e890*/  ISETP.GT.U32.AND P3, PT, R0.reuse, R226, PT ;  /* 0x000000e20000720c */ /* 0x040fe20003f64070 */
[----:B------:R-:W-:Y:S01]  /*e8a0*/  IMAD.MOV R224, RZ, RZ, -R224 ;  /* 0x000000ffffe07224 */ /* 0x000fe200078e0ae0 */
[----:B------:R-:W-:Y:S02]  /*e8b0*/  @!P1 IADD3 R7, -R7, RZ, RZ ;  /* 0x000000ff07079210 */ /* 0x000fe40007ffe1ff */
[C---:B------:R-:W-:Y:S01]  /*e8c0*/  ISETP.GT.U32.AND P1, PT, R0.reuse, R222, PT ;  /* 0x000000de0000720c */ /* 0x040fe20003f24070 */
[----:B------:R-:W-:Y:S01]  /*e8d0*/  IMAD R4, R0, R224, R4 ;  /* 0x000000e000047224 */ /* 0x000fe200078e0204 */
[----:B------:R-:W-:Y:S01]  /*e8e0*/  IABS R224, R221 ;  /* 0x000000dd00e07213 */ /* 0x000fe20000000000 */
[----:B------:R1:W-:Y:S01]  /*e8f0*/  STL [R1+0x678], R7 ;  /* 0x0006780701007387 */ /* 0x0003e20000100800 */
[----:B------:R-:W-:-:S03]  /*e900*/  @!P5 IMAD.IADD R223, R223, 0x1, -R0 ;  /* 0x00000001dfdfd824 */ /* 0x000fc600078e0a00 */
[----:B------:R-:W-:-:S04]  /*e910*/  IMAD.HI.U32 R228, R3, R224, RZ ;  /* 0x000000e003e47227 */ /* 0x000fc800078e00ff */
[----:B------:R-:W-:Y:S01]  /*e920*/  @!P3 IMAD.IADD R226, R226, 0x1, -R0 ;  /* 0x00000001e2e2b824 */ /* 0x000fe200078e0a00 */
[----:B------:R-:W-:Y:S01]  /*e930*/  ISETP.GT.U32.AND P3, PT, R0, R4, PT ;  /* 0x000000040000720c */ /* 0x000fe20003f64070 */
[----:B-1----:R-:W-:Y:S02]  /*e940*/  IMAD.MOV.U32 R7, RZ, RZ, R11 ;  /* 0x000000ffff077224 */ /* 0x002fe400078e000b */
[----:B------:R-:W-:-:S04]  /*e950*/  IMAD.HI.U32 R11, R3, R225, RZ ;  /* 0x000000e1030b7227 */ /* 0x000fc800078e00ff */
[----:B------:R-:W-:Y:S01]  /*e960*/  @!P1 IMAD.IADD R222, R222, 0x1, -R0 ;  /* 0x00000001dede9824 */ /* 0x000fe200078e0a00 */
[----:B------:R-:W-:Y:S01]  /*e970*/  IADD3 R11, -R11, RZ, RZ ;  /* 0x000000ff0b0b7210 */ /* 0x000fe20007ffe1ff */
[----:B------:R-:W-:Y:S01]  /*e980*/  @!P6 IMAD.MOV R7, RZ, RZ, -R7 ;  /* 0x000000ffff07e224 */ /* 0x000fe200078e0a07 */
[----:B------:R-:W-:Y:S01]  /*e990*/  ISETP.GE.AND P1, PT, R5, RZ, PT ;  /* 0x000000ff0500720c */ /* 0x000fe20003f26270 */
[----:B------:R-:W-:Y:S01]  /*e9a0*/  VIADD R5, R6, 0x135 ;  /* 0x0000013506057836 */ /* 0x000fe20000000000 */
[----:B------:R-:W-:Y:S01]  /*e9b0*/  ISETP.GE.AND P6, PT, R220, RZ, PT ;  /* 0x000000ffdc00720c */ /* 0x000fe20003fc6270 */
[C---:B------:R-:W-:Y:S01]  /*e9c0*/  IMAD R225, R0.reuse, R11, R225 ;  /* 0x0000000b00e17224 */ /* 0x040fe200078e02e1 */
[----:B------:R1:W-:Y:S01]  /*e9d0*/  STL [R1+0x688], R7 ;  /* 0x0006880701007387 */ /* 0x0003e20000100800 */
[----:B------:R-:W-:Y:S01]  /*e9e0*/  IMAD.MOV R228, RZ, RZ, -R228 ;  /* 0x000000ffffe47224 */ /* 0x000fe200078e0ae4 */
[----:B------:R-:W-:Y:S01]  /*e9f0*/  IABS R220, R5 ;  /* 0x0000000500dc7213 */ /* 0x000fe20000000000 */
[----:B------:R-:W-:Y:S01]  /*ea00*/  IMAD.MOV.U32 R9, RZ, RZ, R222 ;  /* 0x000000ffff097224 */ /* 0x000fe200078e00de */
[C---:B------:R-:W-:Y:S01]  /*ea10*/  ISETP.GT.U32.AND P5, PT, R0.reuse, R225, PT ;  /* 0x000000e10000720c */ /* 0x040fe20003fa4070 */
[----:B------:R-:W-:Y:S01]  /*ea20*/  IMAD R224, R0, R228, R224 ;  /* 0x000000e400e07224 */ /* 0x000fe200078e02e0 */
[----:B------:R-:W-:Y:S01]  /*ea30*/  @!P3 IADD3 R4, R4, -R0, RZ ;  /* 0x800000000404b210 */ /* 0x000fe20007ffe0ff */
[----:B------:R-:W-:Y:S01]  /*ea40*/  @!P4 IMAD.MOV R9, RZ, RZ, -R9 ;  /* 0x000000ffff09c224 */ /* 0x000fe200078e0a09 */
[----:B------:R-:W-:Y:S01]  /*ea50*/  ISETP.GE.AND P3, PT, R221, RZ, PT ;  /* 0x000000ffdd00720c */ /* 0x000fe20003f66270 */
[----:B------:R-:W-:Y:S01]  /*ea60*/  IMAD.HI.U32 R221, R3, R220, RZ ;  /* 0x000000dc03dd7227 */ /* 0x000fe200078e00ff */
[----:B------:R-:W-:-:S02]  /*ea70*/  IADD3 R11, R6, 0x136, RZ ;  /* 0x00000136060b7810 */ /* 0x000fc40007ffe0ff */
[C---:B------:R-:W-:Y:S01]  /*ea80*/  ISETP.GT.U32.AND P4, PT, R0.reuse, R224, PT ;  /* 0x000000e00000720c */ /* 0x040fe20003f84070 */
[----:B-1----:R-:W-:Y:S01]  /*ea90*/  IMAD.MOV.U32 R7, RZ, RZ, R226 ;  /* 0x000000ffff077224 */ /* 0x002fe200078e00e2 */
[----:B------:R-:W-:Y:S01]  /*eaa0*/  IABS R227, R11 ;  /* 0x0000000b00e37213 */ /* 0x000fe20000000000 */
[----:B------:R-:W-:Y:S02]  /*eab0*/  IMAD.MOV R221, RZ, RZ, -R221 ;  /* 0x000000ffffdd7224 */ /* 0x000fe400078e0add */
[----:B------:R-:W-:Y:S02]  /*eac0*/  @!P5 IMAD.IADD R225, R225, 0x1, -R0 ;  /* 0x00000001e1e1d824 */ /* 0x000fe400078e0a00 */
[----:B------:R-:W-:Y:S01]  /*ead0*/  @!P0 IMAD.MOV R7, RZ, RZ, -R7 ;  /* 0x000000ffff078224 */ /* 0x000fe200078e0a07 */
[C---:B------:R-:W-:Y:S01]  /*eae0*/  ISETP.GT.U32.AND P0, PT, R0.reuse, R4, PT ;  /* 0x000000040000720c */ /* 0x040fe20003f04070 */
[C---:B------:R-:W-:Y:S01]  /*eaf0*/  IMAD R220, R0.reuse, R221, R220 ;  /* 0x000000dd00dc7224 */ /* 0x040fe200078e02dc */
[----:B------:R-:W-:Y:S01]  /*eb00*/  ISETP.GT.U32.AND P5, PT, R0, R225, PT ;  /* 0x000000e10000720c */ /* 0x000fe20003fa4070 */
[----:B------:R-:W-:Y:S01]  /*eb10*/  IMAD.HI.U32 R222, R3, R227, RZ ;  /* 0x000000e303de7227 */ /* 0x000fe200078e00ff */
[----:B------:R1:W-:Y:S03]  /*eb20*/  STL [R1+0x67c], R7 ;  /* 0x00067c0701007387 */ /* 0x0003e60000100800 */
[--C-:B------:R-:W-:Y:S01]  /*eb30*/  @!P4 IMAD.IADD R224, R224, 0x1, -R0.reuse ;  /* 0x00000001e0e0c824 */ /* 0x100fe200078e0a00 */
[----:B------:R-:W-:Y:S01]  /*eb40*/  IADD3 R222, -R222, RZ, RZ ;  /* 0x000000ffdede7210 */ /* 0x000fe20007ffe1ff */
[----:B------:R2:W-:Y:S03]  /*eb50*/  STL [R1+0xe4], R9 ;  /* 0x0000e40901007387 */ /* 0x0005e60000100800 */
[----:B------:R-:W-:Y:S01]  /*eb60*/  ISETP.GT.U32.AND P4, PT, R0, R224, PT ;  /* 0x000000e00000720c */ /* 0x000fe20003f84070 */
[----:B------:R-:W-:Y:S01]  /*eb70*/  @!P0 IMAD.IADD R4, R4, 0x1, -R0 ;  /* 0x0000000104048824 */ /* 0x000fe200078e0a00 */
[----:B-1----:R-:W-:Y:S01]  /*eb80*/  MOV R7, R223 ;  /* 0x000000df00077202 */ /* 0x002fe20000000f00 */
[----:B------:R-:W-:Y:S01]  /*eb90*/  IMAD R227, R0, R222, R227 ;  /* 0x000000de00e37224 */ /* 0x000fe200078e02e3 */
[----:B------:R-:W-:Y:S01]  /*eba0*/  @!P5 IADD3 R225, R225, -R0, RZ ;  /* 0x80000000e1e1d210 */ /* 0x000fe20007ffe0ff */
[----:B------:R-:W-:Y:S01]  /*ebb0*/  VIADD R223, R6, 0x137 ;  /* 0x0000013706df7836 */ /* 0x000fe20000000000 */
[C---:B------:R-:W-:Y:S01]  /*ebc0*/  ISETP.GT.U32.AND P5, PT, R0.reuse, R220, PT ;  /* 0x000000dc0000720c */ /* 0x040fe20003fa4070 */
[----:B--2---:R-:W-:Y:S01]  /*ebd0*/  IMAD.MOV.U32 R9, RZ, RZ, R4 ;  /* 0x000000ffff097224 */ /* 0x004fe200078e0004 */
[----:B------:R-:W-:Y:S01]  /*ebe0*/  ISETP.GE.AND P0, PT, R11, RZ, PT ;  /* 0x000000ff0b00720c */ /* 0x000fe20003f06270 */
[----:B------:R-:W-:Y:S01]  /*ebf0*/  @!P2 IMAD.MOV R7, RZ, RZ, -R7 ;  /* 0x000000ffff07a224 */ /* 0x000fe200078e0a07 */
[----:B------:R-:W-:Y:S01]  /*ec00*/  IABS R11, R223 ;  /* 0x000000df000b7213 */ /* 0x000fe20000000000 */
[----:B------:R-:W-:Y:S01]  /*ec10*/  @!P6 IMAD.MOV R9, RZ, RZ, -R9 ;  /* 0x000000ffff09e224 */ /* 0x000fe200078e0a09 */
[----:B------:R-:W-:Y:S01]  /*ec20*/  ISETP.GT.U32.AND P6, PT, R0, R227, PT ;  /* 0x000000e30000720c */ /* 0x000fe20003fc4070 */
[----:B------:R-:W-:Y:S01]  /*ec30*/  VIADD R222, R6, 0x138 ;  /* 0x0000013806de7836 */ /* 0x000fe20000000000 */
[----:B------:R1:W-:Y:S01]  /*ec40*/  STL [R1+0xe8], R7 ;  /* 0x0000e80701007387 */ /* 0x0003e20000100800 */
[--C-:B------:R-:W-:Y:S01]  /*ec50*/  @!P4 IMAD.IADD R224, R224, 0x1, -R0.reuse ;  /* 0x00000001e0e0c824 */ /* 0x100fe200078e0a00 */
[----:B------:R-:W-:Y:S01]  /*ec60*/  ISETP.GE.AND P2, PT, R5, RZ, PT ;  /* 0x000000ff0500720c */ /* 0x000fe20003f46270 */
[----:B------:R-:W-:Y:S01]  /*ec70*/  VIADD R5, R6, 0x139 ;  /* 0x0000013906057836 */ /* 0x000fe20000000000 */
[----:B------:R-:W-:Y:S01]  /*ec80*/  IABS R221, R222 ;  /* 0x000000de00dd7213 */ /* 0x000fe20000000000 */
[----:B------:R-:W-:Y:S01]  /*ec90*/  @!P5 IMAD.IADD R220, R220, 0x1, -R0 ;  /* 0x00000001dcdcd824 */ /* 0x000fe200078e0a00 */
[----:B------:R-:W-:Y:S01]  /*eca0*/  STL [R1+0x108], R9 ;  /* 0x0001080901007387 */ /* 0x000fe20000100800 */
[----:B------:R-:W-:-:S02]  /*ecb0*/  ISETP.GE.AND P4, PT, R222, RZ, PT ;  /* 0x000000ffde00720c */ /* 0x000fc40003f86270 */
[C---:B------:R-:W-:Y:S01]  /*ecc0*/  IMAD.HI.U32 R222, R3.reuse, R221, RZ ;  /* 0x000000dd03de7227 */ /* 0x040fe200078e00ff */
[----:B-1----:R-:W-:Y:S02]  /*ecd0*/  MOV R7, R225 ;  /* 0x000000e100077202 */ /* 0x002fe40000000f00 */
[----:B------:R-:W-:Y:S01]  /*ece0*/  ISETP.GT.U32.AND P5, PT, R0, R220, PT ;  /* 0x000000dc0000720c */ /* 0x000fe20003fa4070 */
[----:B------:R-:W-:Y:S01]  /*ecf0*/  IMAD.HI.U32 R225, R3, R11, RZ ;  /* 0x0000000b03e17227 */ /* 0x000fe200078e00ff */
[----:B------:R-:W-:Y:S02]  /*ed00*/  IADD3 R222, -R222, RZ, RZ ;  /* 0x000000ffdede7210 */ /* 0x000fe40007ffe1ff */
[----:B------:R-:W-:Y:S01]  /*ed10*/  IABS R4, R5 ;  /* 0x0000000500047213 */ /* 0x000fe20000000000 */
[----:B------:R-:W-:Y:S01]  /*ed20*/  @!P1 IMAD.MOV R7, RZ, RZ, -R7 ;  /* 0x000000ffff079224 */ /* 0x000fe200078e0a07 */
[----:B------:R-:W-:Y:S01]  /*ed30*/  IADD3 R225, -R225, RZ, RZ ;  /* 0x000000ffe1e17210 */ /* 0x000fe20007ffe1ff */
[--C-:B------:R-:W-:Y:S01]  /*ed40*/  @!P6 IMAD.IADD R227, R227, 0x1, -R0.reuse ;  /* 0x00000001e3e3e824 */ /* 0x100fe200078e0a00 */
[----:B------:R-:W-:Y:S01]  /*ed50*/  ISETP.GE.AND P1, PT, R223, RZ, PT ;  /* 0x000000ffdf00720c */ /* 0x000fe20003f26270 */
[----:B------:R-:W-:Y:S01]  /*ed60*/  IMAD.HI.U32 R223, R3, R4, RZ ;  /* 0x0000000403df7227 */ /* 0x000fe200078e00ff */
[----:B------:R1:W-:Y:S02]  /*ed70*/  STL [R1+0x104], R7 ;  /* 0x0001040701007387 */ /* 0x0003e40000100800 */
[----:B------:R-:W-:Y:S01]  /*ed80*/  ISETP.GT.U32.AND P6, PT, R0, R227, PT ;  /* 0x000000e30000720c */ /* 0x000fe20003fc4070 */
[----:B------:R-:W-:-:S02]  /*ed90*/  @!P5 IMAD.IADD R220, R220, 0x1, -R0 ;  /* 0x00000001dcdcd824 */ /* 0x000fc400078e0a00 */
[C---:B------:R-:W-:Y:S02]  /*eda0*/  IMAD R11, R0.reuse, R225, R11 ;  /* 0x000000e1000b7224 */ /* 0x040fe400078e020b */
[----:B------:R-:W-:Y:S02]  /*edb0*/  IMAD.MOV R223, RZ, RZ, -R223 ;  /* 0x000000ffffdf7224 */ /* 0x000fe400078e0adf */
[----:B-1----:R-:W-:Y:S01]  /*edc0*/  IMAD.MOV.U32 R7, RZ, RZ, R224 ;  /* 0x000000ffff077224 */ /* 0x002fe200078e00e0 */
[C---:B------:R-:W-:Y:S01]  /*edd0*/  ISETP.GT.U32.AND P5, PT, R0.reuse, R11, PT ;  /* 0x0000000b0000720c */ /* 0x040fe20003fa4070 */
[C---:B------:R-:W-:Y:S02]  /*ede0*/  IMAD R4, R0.reuse, R223, R4 ;  /* 0x000000df00047224 */ /* 0x040fe400078e0204 */
[----:B------:R-:W-:Y:S01]  /*edf0*/  @!P3 IMAD.MOV R7, RZ, RZ, -R7 ;  /* 0x000000ffff07b224 */ /* 0x000fe200078e0a07 */
[----:B------:R-:W-:Y:S01]  /*ee00*/  ISETP.GE.AND P3, PT, R5, RZ, PT ;  /* 0x000000ff0500720c */ /* 0x000fe20003f66270 */
[----:B------:R-:W-:-:S02]  /*ee10*/  IMAD R5, R0, R222, R221 ;  /* 0x000000de00057224 */ /* 0x000fc400078e02dd */
[--C-:B------:R-:W-:Y:S01]  /*ee20*/  @!P6 IMAD.IADD R227, R227, 0x1, -R0.reuse ;  /* 0x00000001e3e3e824 */ /* 0x100fe200078e0a00 */
[----:B------:R1:W-:Y:S01]  /*ee30*/  STL [R1+0xf0], R7 ;  /* 0x0000f00701007387 */ /* 0x0003e20000100800 */
[C---:B------:R-:W-:Y:S02]  /*ee40*/  VIADD R223, R6.reuse, 0x13a ;  /* 0x0000013a06df7836 */ /* 0x040fe40000000000 */
[C---:B------:R-:W-:Y:S02]  /*ee50*/  VIADD R222, R6.reuse, 0x13d ;  /* 0x0000013d06de7836 */ /* 0x040fe40000000000 */
[----:B------:R-:W-:Y:S01]  /*ee60*/  @!P5 IMAD.IADD R11, R11, 0x1, -R0 ;  /* 0x000000010b0bd824 */ /* 0x000fe200078e0a00 */
[----:B------:R-:W-:Y:S01]  /*ee70*/  ISETP.GE.AND P6, PT, R223, RZ, PT ;  /* 0x000000ffdf00720c */ /* 0x000fe20003fc6270 */
[C---:B------:R-:W-:Y:S01]  /*ee80*/  VIADD R221, R6.reuse, 0x13c ;  /* 0x0000013c06dd7836 */ /* 0x040fe20000000000 */
[----:B------:R-:W-:Y:S02]  /*ee90*/  IABS R223, R223 ;  /* 0x000000df00df7213 */ /* 0x000fe40000000000 */
[----:B-1----:R-:W-:Y:S01]  /*eea0*/  MOV R7, R220 ;  /* 0x000000dc00077202 */ /* 0x002fe20000000f00 */
[----:B------:R-:W-:Y:S01]  /*eeb0*/  VIADD R220, R6, 0x13b ;  /* 0x0000013b06dc7836 */ /* 0x000fe20000000000 */
[----:B------:R-:W-:-:S02]  /*eec0*/  ISETP.GT.U32.AND P5, PT, R0, R11, PT ;  /* 0x0000000b0000720c */ /* 0x000fc40003fa4070 */
[----:B------:R-:W-:Y:S02]  /*eed0*/  @!P2 IADD3 R7, -R7, RZ, RZ ;  /* 0x000000ff0707a210 */ /* 0x000fe40007ffe1ff */
[----:B------:R-:W-:Y:S02]  /*eee0*/  ISETP.GT.U32.AND P2, PT, R0, R5, PT ;  /* 0x000000050000720c */ /* 0x000fe40003f44070 */
[----:B------:R-:W-:Y:S01]  /*eef0*/  IABS R224, R220 ;  /* 0x000000dc00e07213 */ /* 0x000fe20000000000 */
[----:B------:R1:W-:Y:S01]  /*ef00*/  STL [R1+0x624], R7 ;  /* 0x0006240701007387 */ /* 0x0003e20000100800 */
[----:B------:R-:W-:Y:S02]  /*ef10*/  IABS R226, R222 ;  /* 0x000000de00e27213 */ /* 0x000fe40000000000 */
[----:B------:R-:W-:Y:S01]  /*ef20*/  IABS R225, R221 ;  /* 0x000000dd00e17213 */ /* 0x000fe20000000000 */
[----:B------:R-:W-:-:S04]  /*ef30*/  IMAD.HI.U32 R228, R3, R224, RZ ;  /* 0x000000e003e47227 */ /* 0x000fc800078e00ff */
[----:B------:R-:W-:Y:S01]  /*ef40*/  @!P5 IMAD.IADD R11, R11, 0x1, -R0 ;  /* 0x000000010b0bd824 */ /* 0x000fe200078e0a00 */
[----:B------:R-:W-:Y:S01]  /*ef50*/  IADD3 R228, -R228, RZ, RZ ;  /* 0x000000ffe4e47210 */ /* 0x000fe20007ffe1ff */
[----:B-1----:R-:W-:Y:S01]  /*ef60*/  IMAD.MOV.U32 R7, RZ, RZ, R227 ;  /* 0x000000ffff077224 */ /* 0x002fe200078e00e3 */
[----:B------:R-:W-:Y:S01]  /*ef70*/  @!P2 IADD3 R5, R5, -R0, RZ ;  /* 0x800000000505a210 */ /* 0x000fe20007ffe0ff */
[----:B------:R-:W-:Y:S01]  /*ef80*/  IMAD.HI.U32 R227, R3, R223, RZ ;  /* 0x000000df03e37227 */ /* 0x000fe200078e00ff */
[----:B------:R-:W-:Y:S02]  /*ef90*/  ISETP.GE.AND P5, PT, R220, RZ, PT ;  /* 0x000000ffdc00720c */ /* 0x000fe40003fa6270 */
[C---:B------:R-:W-:Y:S01]  /*efa0*/  ISETP.GT.U32.AND P2, PT, R0.reuse, R5, PT ;  /* 0x000000050000720c */ /* 0x040fe20003f44070 */
[----:B------:R-:W-:Y:S01]  /*efb0*/  @!P0 IMAD.MOV R7, RZ, RZ, -R7 ;  /* 0x000000ffff078224 */ /* 0x000fe200078e0a07 */
[----:B------:R-:W-:Y:S01]  /*efc0*/  ISETP.GT.U32.AND P0, PT, R0, R4, PT ;  /* 0x000000040000720c */ /* 0x000fe20003f04070 */
[----:B------:R-:W-:-:S02]  /*efd0*/  IMAD.MOV R227, RZ, RZ, -R227 ;  /* 0x000000ffffe37224 */ /* 0x000fc400078e0ae3 */
[----:B------:R-:W-:Y:S01]  /*efe0*/  IMAD.MOV.U32 R9, RZ, RZ, R11 ;  /* 0x000000ffff097224 */ /* 0x000fe200078e000b */
[----:B------:R1:W-:Y:S01]  /*eff0*/  STL [R1+0xec], R7 ;  /* 0x0000ec0701007387 */ /* 0x0003e20000100800 */
[C---:B------:R-:W-:Y:S02]  /*f000*/  IMAD R223, R0.reuse, R227, R223 ;  /* 0x000000e300df7224 */ /* 0x040fe400078e02df */
[----:B------:R-:W-:Y:S01]  /*f010*/  IMAD R224, R0, R228, R224 ;  /* 0x000000e400e07224 */ /* 0x000fe200078e02e0 */
[----:B------:R-:W-:Y:S01]  /*f020*/  @!P1 IADD3 R9, -R9, RZ, RZ ;  /* 0x000000ff09099210 */ /* 0x000fe20007ffe1ff */
[----:B------:R-:W-:-:S03]  /*f030*/  IMAD.HI.U32 R220, R3, R226, RZ ;  /* 0x000000e203dc7227 */ /* 0x000fc600078e00ff */
[----:B------:R-:W-:Y:S01]  /*f040*/  ISETP.GT.U32.AND P1, PT, R0, R224, PT ;  /* 0x000000e00000720c */ /* 0x000fe20003f24070 */
[----:B------:R-:W-:Y:S01]  /*f050*/  @!P2 IMAD.IADD R5, R5, 0x1, -R0 ;  /* 0x000000010505a824 */ /* 0x000fe200078e0a00 */
[----:B------:R-:W-:Y:S01]  /*f060*/  @!P0 IADD3 R4, R4, -R0, RZ ;  /* 0x8000000004048210 */ /* 0x000fe20007ffe0ff */
[----:B------:R-:W-:Y:S01]  /*f070*/  IMAD.MOV R220, RZ, RZ, -R220 ;  /* 0x000000ffffdc7224 */ /* 0x000fe200078e0adc */
[C---:B------:R-:W-:Y:S01]  /*f080*/  ISETP.GT.U32.AND P2, PT, R0.reuse, R223, PT ;  /* 0x000000df0000720c */ /* 0x040fe20003f44070 */
[----:B-1----:R-:W-:Y:S01]  /*f090*/  IMAD.MOV.U32 R7, RZ, RZ, R5 ;  /* 0x000000ffff077224 */ /* 0x002fe200078e0005 */
[C---:B------:R-:W-:Y:S01]  /*f0a0*/  ISETP.GT.U32.AND P0, PT, R0.reuse, R4, PT ;  /* 0x000000040000720c */ /* 0x040fe20003f04070 */
[----:B------:R-:W-:Y:S01]  /*f0b0*/  STL [R1+0xe0], R9 ;  /* 0x0000e00901007387 */ /* 0x000fe20000100800 */
[----:B------:R-:W-:Y:S01]  /*f0c0*/  IMAD R5, R0, R220, R226 ;  /* 0x000000dc00057224 */ /* 0x000fe200078e02e2 */
[----:B------:R-:W-:Y:S01]  /*f0d0*/  IADD3 R220, R6, 0x13f, RZ ;  /* 0x0000013f06dc7810 */ /* 0x000fe20007ffe0ff */
[----:B------:R-:W-:Y:S01]  /*f0e0*/  @!P4 IMAD.MOV R7, RZ, RZ, -R7 ;  /* 0x000000ffff07c224 */ /* 0x000fe200078e0a07 */
[----:B------:R-:W-:Y:S01]  /*f0f0*/  ISETP.GE.AND P4, PT, R221, RZ, PT ;  /* 0x000000ffdd00720c */ /* 0x000fe20003f86270 */
[----:B------:R-:W-:-:S03]  /*f100*/  IMAD.HI.U32 R229, R3, R225, RZ ;  /* 0x000000e103e57227 */ /* 0x000fc600078e00ff */
[----:B------:R1:W-:Y:S01]  /*f110*/  STL [R1+0xdc], R7 ;  /* 0x0000dc0701007387 */ /* 0x0003e20000100800 */
[--C-:B------:R-:W-:Y:S02]  /*f120*/  @!P1 IMAD.IADD R224, R224, 0x1, -R0.reuse ;  /* 0x00000001e0e09824 */ /* 0x100fe400078e0a00 */
[--C-:B------:R-:W-:Y:S02]  /*f130*/  @!P2 IMAD.IADD R223, R223, 0x1, -R0.reuse ;  /* 0x00000001dfdfa824 */ /* 0x100fe400078e0a00 */
[----:B------:R-:W-:Y:S01]  /*f140*/  @!P0 IMAD.IADD R4, R4, 0x1, -R0 ;  /* 0x0000000104048824 */ /* 0x000fe200078e0a00 */
[----:B------:R-:W-:Y:S01]  /*f150*/  ISETP.GT.U32.AND P1, PT, R0, R224, PT ;  /* 0x000000e00000720c */ /* 0x000fe20003f24070 */
[----:B------:R-:W-:Y:S01]  /*f160*/  VIADD R11, R6, 0x13e ;  /* 0x0000013e060b7836 */ /* 0x000fe20000000000 */
[----:B------:R-:W-:Y:S01]  /*f170*/  ISETP.GT.U32.AND P2, PT, R0, R223, PT ;  /* 0x000000df0000720c */ /* 0x000fe20003f44070 */
[----:B------:R-:W-:Y:S01]  /*f180*/  IMAD.MOV R229, RZ, RZ, -R229 ;  /* 0x000000ffffe57224 */ /* 0x000fe200078e0ae5 */
[----:B-1----:R-:W-:Y:S01]  /*f190*/  MOV R7, R4 ;  /* 0x0000000400077202 */ /* 0x002fe20000000f00 */
[----:B------:R-:W-:Y:S01]  /*f1a0*/  VIADD R221, R6, 0x140 ;  /* 0x0000014006dd7836 */ /* 0x000fe20000000000 */
[----:B------:R-:W-:Y:S01]  /*f1b0*/  IABS R4, R220 ;  /* 0x000000dc00047213 */ /* 0x000fe20000000000 */
[C---:B------:R-:W-:Y:S01]  /*f1c0*/  IMAD R225, R0.reuse, R229, R225 ;  /* 0x000000e500e17224 */ /* 0x040fe200078e02e1 */
[----:B------:R-:W-:Y:S01]  /*f1d0*/  IABS R226, R11 ;  /* 0x0000000b00e27213 */ /* 0x000fe20000000000 */
[----:B------:R-:W-:Y:S01]  /*f1e0*/  @!P3 IMAD.MOV R7, RZ, RZ, -R7 ;  /* 0x000000ffff07b224 */ /* 0x000fe200078e0a07 */
[----:B------:R-:W-:-:S02]  /*f1f0*/  ISETP.GT.U32.AND P3, PT, R0, R5, PT ;  /* 0x000000050000720c */ /* 0x000fc40003f64070 */
[----:B------:R-:W-:Y:S01]  /*f200*/  ISETP.GT.U32.AND P0, PT, R0, R225, PT ;  /* 0x000000e10000720c */ /* 0x000fe20003f04070 */
[----:B------:R-:W-:Y:S01]  /*f210*/  IMAD.HI.U32 R228, R3, R226, RZ ;  /* 0x000000e203e47227 */ /* 0x000fe200078e00ff */
[----:B------:R1:W-:Y:S01]  /*f220*/  STL [R1+0xd8], R7 ;  /* 0x0000d80701007387 */ /* 0x0003e20000100800 */
[----:B------:R-:W-:Y:S02]  /*f230*/  IABS R227, R221 ;  /* 0x000000dd00e37213 */ /* 0x000fe40000000000 */
[----:B------:R-:W-:Y:S01]  /*f240*/  @!P2 IMAD.IADD R223, R223, 0x1, -R0 ;  /* 0x00000001dfdfa824 */ /* 0x000fe200078e0a00 */
[----:B------:R-:W-:Y:S01]  /*f250*/  ISETP.GE.AND P2, PT, R222, RZ, PT ;  /* 0x000000ffde00720c */ /* 0x000fe20003f46270 */
[----:B------:R-:W-:Y:S01]  /*f260*/  IMAD.HI.U32 R222, R3, R4, RZ ;  /* 0x0000000403de7227 */ /* 0x000fe200078e00ff */
[----:B------:R-:W-:-:S03]  /*f270*/  IADD3 R229, R6, 0x147, RZ ;  /* 0x0000014706e57810 */ /* 0x000fc60007ffe0ff */
[--C-:B------:R-:W-:Y:S01]  /*f280*/  @!P3 IMAD.IADD R5, R5, 0x1, -R0.reuse ;  /* 0x000000010505b824 */ /* 0x100fe200078e0a00 */
[----:B------:R-:W-:Y:S01]  /*f290*/  IABS R230, R229 ;  /* 0x000000e500e67213 */ /* 0x000fe20000000000 */
[----:B------:R-:W-:Y:S01]  /*f2a0*/  @!P1 IMAD.IADD R224, R224, 0x1, -R0 ;  /* 0x00000001e0e09824 */ /* 0x000fe200078e0a00 */
[----:B------:R-:W-:Y:S01]  /*f2b0*/  @!P0 IADD3 R225, R225, -R0, RZ ;  /* 0x80000000e1e18210 */ /* 0x000fe20007ffe0ff */
[----:B------:R-:W-:Y:S01]  /*f2c0*/  IMAD.MOV R222, RZ, RZ, -R222 ;  /* 0x000000ffffde7224 */ /* 0x000fe200078e0ade */
[C---:B------:R-:W-:Y:S01]  /*f2d0*/  ISETP.GT.U32.AND P3, PT, R0.reuse, R5, PT ;  /* 0x000000050000720c */ /* 0x040fe20003f64070 */
[----:B------:R-:W-:Y:S01]  /*f2e0*/  IMAD.MOV R228, RZ, RZ, -R228 ;  /* 0x000000ffffe47224 */ /* 0x000fe200078e0ae4 */
[----:B-1----:R-:W-:Y:S01]  /*f2f0*/  MOV R7, R224 ;  /* 0x000000e000077202 */ /* 0x002fe20000000f00 */
[C---:B------:R-:W-:Y:S01]  /*f300*/  IMAD R224, R0.reuse, R222, R4 ;  /* 0x000000de00e07224 */ /* 0x040fe200078e0204 */
[C---:B------:R-:W-:Y:S01]  /*f310*/  ISETP.GT.U32.AND P0, PT, R0.reuse, R225, PT ;  /* 0x000000e10000720c */ /* 0x040fe20003f04070 */
[----:B------:R-:W-:-:S02]  /*f320*/  IMAD R226, R0, R228, R226 ;  /* 0x000000e400e27224 */ /* 0x000fc400078e02e2 */
[----:B------:R-:W-:Y:S02]  /*f330*/  IMAD.MOV.U32 R9, RZ, RZ, R223 ;  /* 0x000000ffff097224 */ /* 0x000fe400078e00df */
[----:B------:R-:W-:Y:S01]  /*f340*/  IMAD.HI.U32 R223, R3, R227, RZ ;  /* 0x000000e303df7227 */ /* 0x000fe200078e00ff */
[----:B------:R-:W-:-:S03]  /*f350*/  ISETP.GT.U32.AND P1, PT, R0, R226, PT ;  /* 0x000000e20000720c */ /* 0x000fc60003f24070 */
[----:B------:R-:W-:Y:S01]  /*f360*/  @!P3 IADD3 R5, R5, -R0, RZ ;  /* 0x800000000505b210 */ /* 0x000fe20007ffe0ff */
[----:B------:R-:W-:Y:S01]  /*f370*/  VIADD R4, R6, 0x141 ;  /* 0x0000014106047836 */ /* 0x000fe20000000000 */
[C---:B------:R-:W-:Y:S01]  /*f380*/  ISETP.GT.U32.AND P3, PT, R0.reuse, R224, PT ;  /* 0x000000e00000720c */ /* 0x040fe20003f64070 */
[----:B------:R-:W-:Y:S01]  /*f390*/  @!P6 IMAD.MOV R9, RZ, RZ, -R9 ;  /* 0x000000ffff09e224 */ /* 0x000fe200078e0a09 */
[----:B------:R-:W-:Y:S01]  /*f3a0*/  IADD3 R223, -R223, RZ, RZ ;  /* 0x000000ffdfdf7210 */ /* 0x000fe20007ffe1ff */
[----:B------:R-:W-:Y:S01]  /*f3b0*/  @!P5 IMAD.MOV R7, RZ, RZ, -R7 ;  /* 0x000000ffff07d224 */ /* 0x000fe200078e0a07 */
[----:B------:R-:W-:Y:S01]  /*f3c0*/  IABS R222, R4 ;  /* 0x0000000400de7213 */ /* 0x000fe20000000000 */
[--C-:B------:R-:W-:Y:S01]  /*f3d0*/  @!P0 IMAD.IADD R225, R225, 0x1, -R0.reuse ;  /* 0x00000001e1e18824 */ /* 0x100fe200078e0a00 */
[----:B------:R-:W-:Y:S01]  /*f3e0*/  ISETP.GE.AND P6, PT, R11, RZ, PT ;  /* 0x000000ff0b00720c */ /* 0x000fe20003fc6270 */
[----:B------:R-:W-:Y:S01]  /*f3f0*/  IMAD R227, R0, R223, R227 ;  /* 0x000000df00e37224 */ /* 0x000fe200078e02e3 */
[----:B------:R1:W-:Y:S01]  /*f400*/  STL [R1+0xd4], R9 ;  /* 0x0000d40901007387 */ /* 0x0003e20000100800 */
[----:B------:R-:W-:Y:S01]  /*f410*/  @!P1 IMAD.IADD R226, R226, 0x1, -R0 ;  /* 0x00000001e2e29824 */ /* 0x000fe200078e0a00 */
[----:B------:R-:W-:Y:S01]  /*f420*/  ISETP.GE.AND P5, PT, R220, RZ, PT ;  /* 0x000000ffdc00720c */ /* 0x000fe20003fa6270 */
[----:B------:R-:W-:Y:S01]  /*f430*/  IMAD.HI.U32 R223, R3, R222, RZ ;  /* 0x000000de03df7227 */ /* 0x000fe200078e00ff */
[----:B------:R2:W-:Y:S01]  /*f440*/  STL [R1+0xcc], R7 ;  /* 0x0000cc0701007387 */ /* 0x0005e20000100800 */
[----:B------:R-:W-:-:S02]  /*f450*/  @!P3 IADD3 R224, R224, -R0, RZ ;  /* 0x80000000e0e0b210 */ /* 0x000fc40007ffe0ff */
[----:B------:R-:W-:Y:S01]  /*f460*/  VIADD R11, R6, 0x142 ;  /* 0x00000142060b7836 */ /* 0x000fe20000000000 */
[C---:B------:R-:W-:Y:S01]  /*f470*/  ISETP.GT.U32.AND P1, PT, R0.reuse, R226, PT ;  /* 0x000000e20000720c */ /* 0x040fe20003f24070 */
[----:B------:R-:W-:Y:S01]  /*f480*/  IMAD.MOV R223, RZ, RZ, -R223 ;  /* 0x000000ffffdf7224 */ /* 0x000fe200078e0adf */
[C---:B------:R-:W-:Y:S01]  /*f490*/  ISETP.GT.U32.AND P3, PT, R0.reuse, R224, PT ;  /* 0x000000e00000720c */ /* 0x040fe20003f64070 */
[----:B-1----:R-:W-:Y:S01]  /*f4a0*/  IMAD.MOV.U32 R9, RZ, RZ, R225 ;  /* 0x000000ffff097224 */ /* 0x002fe200078e00e1 */
[----:B------:R-:W-:Y:S01]  /*f4b0*/  ISETP.GE.AND P0, PT, R221, RZ, PT ;  /* 0x000000ffdd00720c */ /* 0x000fe20003f06270 */
[----:B------:R-:W-:Y:S02]  /*f4c0*/  IMAD R222, R0, R223, R222 ;  /* 0x000000df00de7224 */ /* 0x000fe400078e02de */
[----:B--2---:R-:W-:Y:S01]  /*f4d0*/  IMAD.MOV.U32 R7, RZ, RZ, R5 ;  /* 0x000000ffff077224 */ /* 0x004fe200078e0005 */
[----:B------:R-:W-:Y:S01]  /*f4e0*/  IABS R5, R11 ;  /* 0x0000000b00057213 */ /* 0x000fe20000000000 */
[----:B------:R-:W-:Y:S01]  /*f4f0*/  VIADD R221, R6, 0x144 ;  /* 0x0000014406dd7836 */ /* 0x000fe20000000000 */
[----:B------:R-:W-:Y:S01]  /*f500*/  @!P4 IADD3 R9, -R9, RZ, RZ ;  /* 0x000000ff0909c210 */ /* 0x000fe20007ffe1ff */
[----:B------:R-:W-:Y:S01]  /*f510*/  @!P2 IMAD.MOV R7, RZ, RZ, -R7 ;  /* 0x000000ffff07a224 */ /* 0x000fe200078e0a07 */
[----:B------:R-:W-:Y:S01]  /*f520*/  ISETP.GE.AND P2, PT, R11, RZ, PT ;  /* 0x000000ff0b00720c */ /* 0x000fe20003f46270 */
[----:B------:R-:W-:Y:S01]  /*f530*/  IMAD.HI.U32 R11, R3, R5, RZ ;  /* 0x00000005030b7227 */ /* 0x000fe200078e00ff */
[----:B------:R-:W-:Y:S01]  /*f540*/  ISETP.GE.AND P4, PT, R4, RZ, PT ;  /* 0x000000ff0400720c */ /* 0x000fe20003f86270 */
[----:B------:R1:W-:Y:S01]  /*f550*/  STL [R1+0xd0], R9 ;  /* 0x0000d00901007387 */ /* 0x0003e20000100800 */
[----:B------:R-:W-:Y:S01]  /*f560*/  IABS R225, R221 ;  /* 0x000000dd00e17213 */ /* 0x000fe20000000000 */
[--C-:B------:R-:W-:Y:S01]  /*f570*/  @!P3 IMAD.IADD R224, R224, 0x1, -R0.reuse ;  /* 0x00000001e0e0b824 */ /* 0x100fe200078e0a00 */
[----:B------:R-:W-:Y:S01]  /*f580*/  ISETP.GT.U32.AND P3, PT, R0, R222, PT ;  /* 0x000000de0000720c */ /* 0x000fe20003f64070 */
[----:B------:R-:W-:Y:S01]  /*f590*/  @!P1 IMAD.IADD R226, R226, 0x1, -R0 ;  /* 0x00000001e2e29824 */ /* 0x000fe200078e0a00 */
[----:B------:R2:W-:Y:S01]  /*f5a0*/  STL [R1+0x5c8], R7 ;  /* 0x0005c80701007387 */ /* 0x0005e20000100800 */
[----:B------:R-:W-:Y:S01]  /*f5b0*/  IMAD.MOV R11, RZ, RZ, -R11 ;  /* 0x000000ffff0b7224 */ /* 0x000fe200078e0a0b */
[----:B------:R-:W-:Y:S01]  /*f5c0*/  ISETP.GT.U32.AND P1, PT, R0, R227, PT ;  /* 0x000000e30000720c */ /* 0x000fe20003f24070 */
[----:B------:R-:W-:-:S02]  /*f5d0*/  VIADD R4, R6, 0x143 ;  /* 0x0000014306047836 */ /* 0x000fc40000000000 */
[----:B------:R-:W-:Y:S02]  /*f5e0*/  IMAD R5, R0, R11, R5 ;  /* 0x0000000b00057224 */ /* 0x000fe400078e0205 */
[----:B-1----:R-:W-:Y:S01]  /*f5f0*/  IMAD.MOV.U32 R9, RZ, RZ, R226 ;  /* 0x000000ffff097224 */ /* 0x002fe200078e00e2 */
[----:B------:R-:W-:Y:S01]  /*f600*/  IABS R220, R4 ;  /* 0x0000000400dc7213 */ /* 0x000fe20000000000 */
[----:B------:R-:W-:Y:S01]  /*f610*/  IMAD.HI.U32 R11, R3, R225, RZ ;  /* 0x000000e1030b7227 */ /* 0x000fe200078e00ff */
[----:B--2---:R-:W-:-:S03]  /*f620*/  MOV R7, R224 ;  /* 0x000000e000077202 */ /* 0x004fc60000000f00 */
[----:B------:R-:W-:Y:S01]  /*f630*/  @!P6 IMAD.MOV R9, RZ, RZ, -R9 ;  /* 0x000000ffff09e224 */ /* 0x000fe200078e0a09 */
[----:B------:R-:W-:Y:S01]  /*f640*/  ISETP.GT.U32.AND P6, PT, R0, R5, PT ;  /* 0x000000050000720c */ /* 0x000fe20003fc4070 */
[----:B------:R-:W-:Y:S01]  /*f650*/  @!P3 IMAD.IADD R222, R222, 0x1, -R0 ;  /* 0x00000001dedeb824 */ /* 0x000fe200078e0a00 */
[----:B------:R-:W-:Y:S01]  /*f660*/  @!P1 IADD3 R227, R227, -R0, RZ ;  /* 0x80000000e3e39210 */ /* 0x000fe20007ffe0ff */
[----:B------:R-:W-:Y:S01]  /*f670*/  IMAD.HI.U32 R223, R3, R220, RZ ;  /* 0x000000dc03df7227 */ /* 0x000fe200078e00ff */
[----:B------:R-:W-:Y:S02]  /*f680*/  STL [R1+0x594], R9 ;  /* 0x0005940901007387 */ /* 0x000fe40000100800 */
[C---:B------:R-:W-:Y:S01]  /*f690*/  ISETP.GT.U32.AND P3, PT, R0.reuse, R222, PT ;  /* 0x000000de0000720c */ /* 0x040fe20003f64070 */
[----:B------:R-:W-:Y:S01]  /*f6a0*/  IMAD.MOV R223, RZ, RZ, -R223 ;  /* 0x000000ffffdf7224 */ /* 0x000fe200078e0adf */
[----:B------:R-:W-:Y:S01]  /*f6b0*/  ISETP.GT.U32.AND P1, PT, R0, R227, PT ;  /* 0x000000e30000720c */ /* 0x000fe20003f24070 */
[----:B------:R-:W-:Y:S01]  /*f6c0*/  @!P5 IMAD.MOV R7, RZ, RZ, -R7 ;  /* 0x000000ffff07d224 */ /* 0x000fe200078e0a07 */
[----:B------:R-:W-:Y:S01]  /*f6d0*/  ISETP.GE.AND P5, PT, R4, RZ, PT ;  /* 0x000000ff0400720c */ /* 0x000fe20003fa6270 */
[----:B------:R-:W-:-:S02]  /*f6e0*/  IMAD R4, R0, R223, R220 ;  /* 0x000000df00047224 */ /* 0x000fc400078e02dc */
[C---:B------:R-:W-:Y:S01]  /*f6f0*/  VIADD R223, R6.reuse, 0x145 ;  /* 0x0000014506df7836 */ /* 0x040fe20000000000 */
[----:B------:R1:W-:Y:S01]  /*f700*/  STL [R1+0x598], R7 ;  /* 0x0005980701007387 */ /* 0x0003e20000100800 */
[----:B------:R-:W-:Y:S02]  /*f710*/  @!P6 IMAD.IADD R5, R5, 0x1, -R0 ;  /* 0x000000010505e824 */ /* 0x000fe400078e0a00 */
[----:B------:R-:W-:Y:S01]  /*f720*/  IMAD.MOV R11, RZ, RZ, -R11 ;  /* 0x000000ffff0b7224 */ /* 0x000fe200078e0a0b */
[----:B------:R-:W-:Y:S01]  /*f730*/  IABS R234, R223 ;  /* 0x000000df00ea7213 */ /* 0x000fe20000000000 */
[----:B------:R-:W-:Y:S01]  /*f740*/  VIADD R224, R6, 0x148 ;  /* 0x0000014806e07836 */ /* 0x000fe20000000000 */
[C---:B------:R-:W-:Y:S01]  /*f750*/  ISETP.GT.U32.AND P6, PT, R0.reuse, R5, PT ;  /* 0x000000050000720c */ /* 0x040fe20003fc4070 */
[----:B------:R-:W-:Y:S01]  /*f760*/  IMAD R225, R0, R11, R225 ;  /* 0x0000000b00e17224 */ /* 0x000fe200078e02e1 */
[----:B------:R-:W-:Y:S01]  /*f770*/  @!P3 IADD3 R222, R222, -R0, RZ ;  /* 0x80000000dedeb210 */ /* 0x000fe20007ffe0ff */
[----:B------:R-:W-:Y:S01]  /*f780*/  IMAD.HI.U32 R220, R3, R234, RZ ;  /* 0x000000ea03dc7227 */ /* 0x000fe200078e00ff */
[----:B------:R-:W-:-:S02]  /*f790*/  ISETP.GT.U32.AND P3, PT, R0, R4, PT ;  /* 0x000000040000720c */ /* 0x000fc40003f64070 */
[----:B------:R-:W-:Y:S01]  /*f7a0*/  @!P1 IADD3 R227, R227, -R0, RZ ;  /* 0x80000000e3e39210 */ /* 0x000fe20007ffe0ff */
[----:B------:R-:W-:Y:S01]  /*f7b0*/  VIADD R11, R6, 0x146 ;  /* 0x00000146060b7836 */ /* 0x000fe20000000000 */
[----:B------:R-:W-:Y:S01]  /*f7c0*/  ISETP.GE.AND P1, PT, R221, RZ, PT ;  /* 0x000000ffdd00720c */ /* 0x000fe20003f26270 */
[----:B------:R-:W-:Y:S01]  /*f7d0*/  IMAD.MOV R220, RZ, RZ, -R220 ;  /* 0x000000ffffdc7224 */ /* 0x000fe200078e0adc */
[----:B------:R-:W-:Y:S01]  /*f7e0*/  IABS R221, R224 ;  /* 0x000000e000dd7213 */ /* 0x000fe20000000000 */
[----:B------:R-:W-:Y:S01]  /*f7f0*/  IMAD.HI.U32 R237, R3, R230, RZ ;  /* 0x000000e603ed7227 */ /* 0x000fe200078e00ff */
[----:B------:R-:W-:-:S03]  /*f800*/  IABS R231, R11 ;  /* 0x0000000b00e77213 */ /* 0x000fc60000000000 */
[C---:B------:R-:W-:Y:S01]  /*f810*/  IMAD R220, R0.reuse, R220, R234 ;  /* 0x000000dc00dc7224 */ /* 0x040fe200078e02ea */
[----:B------:R-:W-:Y:S01]  /*f820*/  IADD3 R234, -R237, RZ, RZ ;  /* 0x000000ffedea7210 */ /* 0x000fe20007ffe1ff */
[----:B------:R-:W-:Y:S01]  /*f830*/  @!P6 IMAD.IADD R5, R5, 0x1, -R0 ;  /* 0x000000010505e824 */ /* 0x000fe200078e0a00 */
[----:B------:R-:W-:Y:S01]  /*f840*/  ISETP.GT.U32.AND P6, PT, R0, R225, PT ;  /* 0x000000e10000720c */ /* 0x000fe20003fc4070 */
[----:B------:R-:W-:-:S04]  /*f850*/  IMAD.HI.U32 R232, R3, R231, RZ ;  /* 0x000000e703e87227 */ /* 0x000fc800078e00ff */
[----:B------:R-:W-:Y:S01]  /*f860*/  @!P3 IMAD.IADD R4, R4, 0x1, -R0 ;  /* 0x000000010404b824 */ /* 0x000fe200078e0a00 */
[----:B------:R-:W-:Y:S01]  /*f870*/  ISETP.GT.U32.AND P3, PT, R0, R220, PT ;  /* 0x000000dc0000720c */ /* 0x000fe20003f64070 */
[----:B------:R-:W-:Y:S02]  /*f880*/  IMAD.MOV R232, RZ, RZ, -R232 ;  /* 0x000000ffffe87224 */ /* 0x000fe400078e0ae8 */
[----:B------:R-:W-:-:S04]  /*f890*/  IMAD.HI.U32 R235, R3, R221, RZ ;  /* 0x000000dd03eb7227 */ /* 0x000fc800078e00ff */
[----:B------:R-:W-:Y:S01]  /*f8a0*/  IMAD R231, R0, R232, R231 ;  /* 0x000000e800e77224 */ /* 0x000fe200078e02e7 */
[-C--:B------:R-:W-:Y:S01]  /*f8b0*/  @!P6 IADD3 R225, R225, -R0.reuse, RZ ;  /* 0x80000000e1e1e210 */ /* 0x080fe20007ffe0ff */
[----:B-1----:R-:W-:Y:S02]  /*f8c0*/  IMAD.MOV.U32 R7, RZ, RZ, R227 ;  /* 0x000000ffff077224 */ /* 0x002fe400078e00e3 */
[----:B------:R-:W-:Y:S01]  /*f8d0*/  VIADD R228, R6, 0x149 ;  /* 0x0000014906e47836 */ /* 0x000fe20000000000 */
[----:B------:R-:W-:Y:S01]  /*f8e0*/  ISETP.GT.U32.AND P6, PT, R0, R231, PT ;  /* 0x000000e70000720c */ /* 0x000fe20003fc4070 */
[----:B------:R-:W-:Y:S01]  /*f8f0*/  IMAD.MOV R235, RZ, RZ, -R235 ;  /* 0x000000ffffeb7224 */ /* 0x000fe200078e0aeb */
[----:B------:R-:W-:Y:S01]  /*f900*/  @!P3 IADD3 R220, R220, -R0, RZ ;  /* 0x80000000dcdcb210 */ /* 0x000fe20007ffe0ff */
[----:B------:R-:W-:Y:S01]  /*f910*/  @!P0 IMAD.MOV R7, RZ, RZ, -R7 ;  /* 0x000000ffff078224 */ /* 0x000fe200078e0a07 */
[C---:B------:R-:W-:Y:S01]  /*f920*/  ISETP.GT.U32.AND P3, PT, R0.reuse, R4, PT ;  /* 0x000000040000720c */ /* 0x040fe20003f64070 */
[C---:B------:R-:W-:Y:S01]  /*f930*/  IMAD R221, R0.reuse, R235, R221 ;  /* 0x000000eb00dd7224 */ /* 0x040fe200078e02dd */
[----:B------:R-:W-:Y:S01]  /*f940*/  IABS R226, R228 ;  /* 0x000000e400e27213 */ /* 0x000fe20000000000 */
[C---:B------:R-:W-:Y:S01]  /*f950*/  IMAD R230, R0.reuse, R234, R230 ;  /* 0x000000ea00e67224 */ /* 0x040fe200078e02e6 */
[----:B------:R-:W-:Y:S01]  /*f960*/  ISETP.GT.U32.AND P0, PT, R0, R225, PT ;  /* 0x000000e10000720c */ /* 0x000fe20003f04070 */
[----:B------:R1:W-:Y:S01]  /*f970*/  STL [R1+0xb8], R7 ;  /* 0x0000b80701007387 */ /* 0x0003e20000100800 */
[----:B------:R-:W-:-:S02]  /*f980*/  @!P2 IMAD.MOV R5, RZ, RZ, -R5 ;  /* 0x000000ffff05a224 */ /* 0x000fc400078e0a05 */
[----:B------:R-:W-:Y:S01]  /*f990*/  IMAD.HI.U32 R236, R3, R226, RZ ;  /* 0x000000e203ec7227 */ /* 0x000fe200078e00ff */
[----:B------:R-:W-:-:S03]  /*f9a0*/  ISETP.GT.U32.AND P2, PT, R0, R230, PT ;  /* 0x000000e60000720c */ /* 0x000fc60003f44070 */
[--C-:B------:R-:W-:Y:S01]  /*f9b0*/  @!P6 IMAD.IADD R231, R231, 0x1, -R0.reuse ;  /* 0x00000001e7e7e824 */ /* 0x100fe200078e0a00 */
[----:B------:R-:W-:Y:S01]  /*f9c0*/  ISETP.GT.U32.AND P6, PT, R0, R220, PT ;  /* 0x000000dc0000720c */ /* 0x000fe20003fc4070 */
[----:B------:R-:W-:Y:S01]  /*f9d0*/  @!P3 IMAD.IADD R4, R4, 0x1, -R0 ;  /* 0x000000010404b824 */ /* 0x000fe200078e0a00 */
[C---:B------:R-:W-:Y:S01]  /*f9e0*/  ISETP.GT.U32.AND P3, PT, R0.reuse, R221, PT ;  /* 0x000000dd0000720c */ /* 0x040fe20003f64070 */
[----:B-1----:R-:W-:Y:S02]  /*f9f0*/  IMAD.MOV.U32 R7, RZ, RZ, R222 ;  /* 0x000000ffff077224 */ /* 0x002fe400078e00de */
[----:B------:R-:W-:Y:S02]  /*fa00*/  IMAD.MOV R236, RZ, RZ, -R236 ;  /* 0x000000ffffec7224 */ /* 0x000fe400078e0aec */
[----:B------:R-:W-:Y:S01]  /*fa10*/  @!P0 IMAD.IADD R225, R225, 0x1, -R0 ;  /* 0x00000001e1e18824 */ /* 0x000fe200078e0a00 */
[----:B------:R-:W-:Y:S01]  /*fa20*/  @!P4 IADD3 R7, -R7, RZ, RZ ;  /* 0x000000ff0707c210 */ /* 0x000fe20007ffe1ff */
[C---:B------:R-:W-:Y:S01]  /*fa30*/  IMAD R226, R0.reuse, R236, R226 ;  /* 0x000000ec00e27224 */ /* 0x040fe200078e02e2 */
[----:B------:R-:W-:Y:S01]  /*fa40*/  ISETP.GT.U32.AND P4, PT, R0, R231, PT ;  /* 0x000000e70000720c */ /* 0x000fe20003f84070 */
[----:B------:R-:W-:Y:S01]  /*fa50*/  VIADD R232, R6, 0x14a ;  /* 0x0000014a06e87836 */ /* 0x000fe20000000000 */
[-C--:B------:R-:W-:Y:S01]  /*fa60*/  @!P2 IADD3 R230, R230, -R0.reuse, RZ ;  /* 0x80000000e6e6a210 */ /* 0x080fe20007ffe0ff */
[----:B------:R-:W-:Y:S01]  /*fa70*/  VIADD R227, R6, 0x14b ;  /* 0x0000014b06e37836 */ /* 0x000fe20000000000 */
[----:B------:R-:W-:Y:S01]  /*fa80*/  @!P6 IADD3 R220, R220, -R0, RZ ;  /* 0x80000000dcdce210 */ /* 0x000fe20007ffe0ff */
[----:B------:R1:W-:Y:S01]  /*fa90*/  STL [R1+0x560], R7 ;  /* 0x0005600701007387 */ /* 0x0003e20000100800 */
[C---:B------:R-:W-:Y:S01]  /*faa0*/  ISETP.GT.U32.AND P6, PT, R0.reuse, R226, PT ;  /* 0x000000e20000720c */ /* 0x040fe20003fc4070 */
[----:B------:R-:W-:Y:S01]  /*fab0*/  @!P3 IMAD.IADD R221, R221, 0x1, -R0 ;  /* 0x00000001ddddb824 */ /* 0x000fe200078e0a00 */
[----:B------:R-:W-:Y:S01]  /*fac0*/  IABS R234, R232 ;  /* 0x000000e800ea7213 */ /* 0x000fe20000000000 */
[----:B------:R-:W-:Y:S01]  /*fad0*/  IMAD.MOV.U32 R9, RZ, RZ, R4 ;  /* 0x000000ffff097224 */ /* 0x000fe200078e0004 */
[----:B------:R-:W-:Y:S01]  /*fae0*/  IABS R222, R227 ;  /* 0x000000e300de7213 */ /* 0x000fe20000000000 */
[----:B------:R2:W-:Y:S01]  /*faf0*/  STL [R1+0x55c], R5 ;  /* 0x00055c0501007387 */ /* 0x0005e20000100800 */
[----:B------:R-:W-:Y:S01]  /*fb00*/  ISETP.GE.AND P0, PT, R223, RZ, PT ;  /* 0x000000ffdf00720c */ /* 0x000fe20003f06270 */
[----:B------:R-:W-:Y:S01]  /*fb10*/  @!P4 IMAD.IADD R231, R231, 0x1, -R0 ;  /* 0x00000001e7e7c824 */ /* 0x000fe200078e0a00 */
[----:B------:R-:W-:Y:S01]  /*fb20*/  ISETP.GE.AND P4, PT, R11, RZ, PT ;  /* 0x000000ff0b00720c */ /* 0x000fe20003f86270 */
[----:B------:R-:W-:Y:S01]  /*fb30*/  @!P5 IMAD.MOV R9, RZ, RZ, -R9 ;  /* 0x000000ffff09d224 */ /* 0x000fe200078e0a09 */
[----:B-1----:R-:W-:Y:S01]  /*fb40*/  MOV R7, R225 ;  /* 0x000000e100077202 */ /* 0x002fe20000000f00 */
[----:B------:R-:W-:Y:S01]  /*fb50*/  IMAD.HI.U32 R223, R3, R222, RZ ;  /* 0x000000de03df7227 */ /* 0x000fe200078e00ff */
[----:B------:R-:W-:-:S02]  /*fb60*/  ISETP.GT.U32.AND P5, PT, R0, R230, PT ;  /* 0x000000e60000720c */ /* 0x000fc40003fa4070 */
[----:B------:R1:W-:Y:S01]  /*fb70*/  STL [R1+0xac], R9 ;  /* 0x0000ac0901007387 */ /* 0x0003e20000100800 */
[----:B------:R-:W-:Y:S01]  /*fb80*/  @!P1 IMAD.MOV R7, RZ, RZ, -R7 ;  /* 0x000000ffff079224 */ /* 0x000fe200078e0a07 */
[----:B------:R-:W-:Y:S01]  /*fb90*/  ISETP.GT.U32.AND P1, PT, R0, R221, PT ;  /* 0x000000dd0000720c */ /* 0x000fe20003f24070 */
[----:B--2---:R-:W-:Y:S01]  /*fba0*/  IMAD.HI.U32 R5, R3, R234, RZ ;  /* 0x000000ea03057227 */ /* 0x004fe200078e00ff */
[----:B------:R-:W-:Y:S02]  /*fbb0*/  ISETP.GE.AND P2, PT, R229, RZ, PT ;  /* 0x000000ffe500720c */ /* 0x000fe40003f46270 */
[----:B------:R2:W-:Y:S01]  /*fbc0*/  STL [R1+0xa8], R7 ;  /* 0x0000a80701007387 */ /* 0x0005e20000100800 */
[----:B------:R-:W-:Y:S01]  /*fbd0*/  IMAD.MOV R5, RZ, RZ, -R5 ;  /* 0x000000ffff057224 */ /* 0x000fe200078e0a05 */
[----:B------:R-:W-:Y:S01]  /*fbe0*/  ISETP.GE.AND P3, PT, R224, RZ, PT ;  /* 0x000000ffe000720c */ /* 0x000fe20003f66270 */
[----:B------:R-:W-:Y:S01]  /*fbf0*/  IMAD.MOV R223, RZ, RZ, -R223 ;  /* 0x000000ffffdf7224 */ /* 0x000fe200078e0adf */
[----:B-1----:R-:W-:Y:S01]  /*fc00*/  MOV R9, R220 ;  /* 0x000000dc00097202 */ /* 0x002fe20000000f00 */
[----:B------:R-:W-:-:S02]  /*fc10*/  @!P6 IMAD.IADD R226, R226, 0x1, -R0 ;  /* 0x00000001e2e2e824 */ /* 0x000fc400078e0a00 */
[C---:B------:R-:W-:Y:S02]  /*fc20*/  IMAD R5, R0.reuse, R5, R234 ;  /* 0x0000000500057224 */ /* 0x040fe400078e02ea */
[C---:B------:R-:W-:Y:S01]  /*fc30*/  IMAD R222, R0.reuse, R223, R222 ;  /* 0x000000df00de7224 */ /* 0x040fe200078e02de */
[C---:B------:R-:W-:Y:S01]  /*fc40*/  ISETP.GT.U32.AND P6, PT, R0.reuse, R226, PT ;  /* 0x000000e20000720c */ /* 0x040fe20003fc4070 */
[----:B--2---:R-:W-:Y:S02]  /*fc50*/  IMAD.MOV.U32 R7, RZ, RZ, R231 ;  /* 0x000000ffff077224 */ /* 0x004fe400078e00e7 */
[----:B------:R-:W-:Y:S01]  /*fc60*/  @!P0 IMAD.MOV R9, RZ, RZ, -R9 ;  /* 0x000000ffff098224 */ /* 0x000fe200078e0a09 */
[----:B------:R-:W-:Y:S01]  /*fc70*/  ISETP.GT.U32.AND P0, PT, R0, R5, PT ;  /* 0x000000050000720c */ /* 0x000fe20003f04070 */
[----:B------:R-:W-:Y:S01]  /*fc80*/  VIADD R4, R6, 0x14c ;  /* 0x0000014c06047836 */ /* 0x000fe20000000000 */
[----:B------:R-:W-:Y:S01]  /*fc90*/  @!P4 IADD3 R7, -R7, RZ, RZ ;  /* 0x000000ff0707c210 */ /* 0x000fe20007ffe1ff */
[--C-:B------:R-:W-:Y:S01]  /*fca0*/  @!P5 IMAD.IADD R230, R230, 0x1, -R0.reuse ;  /* 0x00000001e6e6d824 */ /* 0x100fe200078e0a00 */
[----:B------:R-:W-:Y:S01]  /*fcb0*/  ISETP.GT.U32.AND P5, PT, R0, R222, PT ;  /* 0x000000de0000720c */ /* 0x000fe20003fa4070 */
[--C-:B------:R-:W-:Y:S01]  /*fcc0*/  @!P1 IMAD.IADD R221, R221, 0x1, -R0.reuse ;  /* 0x00000001dddd9824 */ /* 0x100fe200078e0a00 */
[----:B------:R-:W-:Y:S01]  /*fcd0*/  ISETP.GE.AND P4, PT, R228, RZ, PT ;  /* 0x000000ffe400720c */ /* 0x000fe20003f86270 */
[----:B------:R1:W-:Y:S01]  /*fce0*/  STL [R1+0xa4], R9 ;  /* 0x0000a40901007387 */ /* 0x0003e20000100800 */
[----:B------:R-:W-:Y:S01]  /*fcf0*/  IABS R228, R4 ;  /* 0x0000000400e47213 */ /* 0x000fe20000000000 */
[----:B------:R-:W-:Y:S01]  /*fd00*/  VIADD R11, R6, 0x14d ;  /* 0x0000014d060b7836 */ /* 0x000fe20000000000 */
[----:B------:R-:W-:Y:S01]  /*fd10*/  ISETP.GE.AND P1, PT, R232, RZ, PT ;  /* 0x000000ffe800720c */ /* 0x000fe20003f26270 */
[----:B------:R2:W-:Y:S01]  /*fd20*/  STL [R1+0x98], R7 ;  /* 0x0000980701007387 */ /* 0x0005e20000100800 */
[----:B------:R-:W-:Y:S01]  /*fd30*/  @!P6 IMAD.IADD R226, R226, 0x1, -R0 ;  /* 0x00000001e2e2e824 */ /* 0x000fe200078e0a00 */
[----:B------:R-:W-:Y:S01]  /*fd40*/  @!P0 IADD3 R5, R5, -R0, RZ ;  /* 0x8000000005058210 */ /* 0x000fe20007ffe0ff */
[----:B------:R-:W-:Y:S01]  /*fd50*/  IMAD.HI.U32 R220, R3, R228, RZ ;  /* 0x000000e403dc7227 */ /* 0x000fe200078e00ff */
[----:B------:R-:W-:-:S02]  /*fd60*/  IABS R229, R11 ;  /* 0x0000000b00e57213 */ /* 0x000fc40000000000 */
[----:B------:R-:W-:Y:S01]  /*fd70*/  ISETP.GE.AND P0, PT, R4, RZ, PT ;  /* 0x000000ff0400720c */ /* 0x000fe20003f06270 */
[----:B-1----:R-:W-:Y:S01]  /*fd80*/  IMAD.MOV.U32 R9, RZ, RZ, R230 ;  /* 0x000000ffff097224 */ /* 0x002fe200078e00e6 */
[----:B------:R-:W-:Y:S01]  /*fd90*/  ISETP.GE.AND P6, PT, R227, RZ, PT ;  /* 0x000000ffe300720c */ /* 0x000fe20003fc6270 */
[----:B------:R-:W-:Y:S01]  /*fda0*/  IMAD.MOV R220, RZ, RZ, -R220 ;  /* 0x000000ffffdc7224 */ /* 0x000fe200078e0adc */
[----:B--2---:R-:W-:Y:S01]  /*fdb0*/  MOV R7, R221 ;  /* 0x000000dd00077202 */ /* 0x004fe20000000f00 */
[----:B------:R-:W-:Y:S01]  /*fdc0*/  @!P2 IMAD.MOV R9, RZ, RZ, -R9 ;  /* 0x000000ffff09a224 */ /* 0x000fe200078e0a09 */
[----:B------:R-:W-:Y:S01]  /*fdd0*/  ISETP.GT.U32.AND P2, PT, R0, R5, PT ;  /* 0x000000050000720c */ /* 0x000fe20003f44070 */
[----:B------:R-:W-:Y:S02]  /*fde0*/  @!P5 IMAD.IADD R222, R222, 0x1, -R0 ;  /* 0x00000001deded824 */ /* 0x000fe400078e0a00 */
[----:B------:R-:W-:Y:S01]  /*fdf0*/  @!P3 IMAD.MOV R7, RZ, RZ, -R7 ;  /* 0x000000ffff07b224 */ /* 0x000fe200078e0a07 */
[----:B------:R-:W-:Y:S01]  /*fe00*/  STL [R1+0x94], R9 ;  /* 0x0000940901007387 */ /* 0x000fe20000100800 */
[C---:B------:R-:W-:Y:S01]  /*fe10*/  IMAD R228, R0.reuse, R220, R228 ;  /* 0x000000dc00e47224 */ /* 0x040fe200078e02e4 */
[----:B------:R-:W-:Y:S01]  /*fe20*/  ISETP.GT.U32.AND P5, PT, R0, R222, PT ;  /* 0x000000de0000720c */ /* 0x000fe20003fa4070 */
[----:B------:R-:W-:Y:S01]  /*fe30*/  IMAD.HI.U32 R4, R3, R229, RZ ;  /* 0x000000e503047227 */ /* 0x000fe200078e00ff */
[----:B------:R1:W-:Y:S01]  /*fe40*/  STL [R1+0x90], R7 ;  /* 0x0000900701007387 */ /* 0x0003e20000100800 */
[----:B------:R-:W-:-:S02]  /*fe50*/  ISETP.GE.AND P3, PT, R11, RZ, PT ;  /* 0x000000ff0b00720c */ /* 0x000fc40003f66270 */
[----:B------:R-:W-:Y:S02]  /*fe60*/  IMAD.MOV R4, RZ, RZ, -R4 ;  /* 0x000000ffff047224 */ /* 0x000fe400078e0a04 */
[----:B------:R-:W-:Y:S02]  /*fe70*/  VIADD R227, R6, 0x14e ;  /* 0x0000014e06e37836 */ /* 0x000fe40000000000 */
[----:B------:R-:W-:Y:S01]  /*fe80*/  IMAD R229, R0, R4, R229 ;  /* 0x0000000400e57224 */ /* 0x000fe200078e02e5 */
[----:B------:R-:W-:Y:S01]  /*fe90*/  IADD3 R4, R6, 0x150, RZ ;  /* 0x0000015006047810 */ /* 0x000fe20007ffe0ff */
[--C-:B------:R-:W-:Y:S01]  /*fea0*/  @!P2 IMAD.IADD R5, R5, 0x1, -R0.reuse ;  /* 0x000000010505a824 */ /* 0x100fe200078e0a00 */
[----:B-1----:R-:W-:Y:S01]  /*feb0*/  MOV R7, R226 ;  /* 0x000000e200077202 */ /* 0x002fe20000000f00 */
[----:B------:R-:W-:Y:S01]  /*fec0*/  @!P5 IMAD.IADD R222, R222, 0x1, -R0 ;  /* 0x00000001deded824 */ /* 0x000fe200078e0a00 */
[----:B------:R-:W-:Y:S01]  /*fed0*/  ISETP.GE.AND P2, PT, R227, RZ, PT ;  /* 0x000000ffe300720c */ /* 0x000fe20003f46270 */
[----:B------:R-:W-:Y:S01]  /*fee0*/  VIADD R11, R6, 0x14f ;  /* 0x0000014f060b7836 */ /* 0x000fe20000000000 */
[----:B------:R-:W-:Y:S01]  /*fef0*/  IABS R227, R227 ;  /* 0x000000e300e37213 */ /* 0x000fe20000000000 */
[----:B------:R-:W-:Y:S01]  /*ff00*/  @!P4 IMAD.MOV R7, RZ, RZ, -R7 ;  /* 0x000000ffff07c224 */ /* 0x000fe200078e0a07 */
[----:B------:R-:W-:-:S02]  /*ff10*/  ISETP.GT.U32.AND P4, PT, R0, R228, PT ;  /* 0x000000e40000720c */ /* 0x000fc40003f84070 */
[----:B------:R-:W-:Y:S01]  /*ff20*/  ISETP.GT.U32.AND P5, PT, R0, R229, PT ;  /* 0x000000e50000720c */ /* 0x000fe20003fa4070 */
[----:B------:R-:W-:Y:S01]  /*ff30*/  IMAD.HI.U32 R220, R3, R227, RZ ;  /* 0x000000e303dc7227 */ /* 0x000fe200078e00ff */
[----:B------:R1:W-:Y:S01]  /*ff40*/  STL [R1+0x8c], R7 ;  /* 0x00008c0701007387 */ /* 0x0003e20000100800 */
[----:B------:R-:W-:Y:S02]  /*ff50*/  IABS R224, R4 ;  /* 0x0000000400e07213 */ /* 0x000fe40000000000 */
[----:B------:R-:W-:Y:S02]  /*ff60*/  IABS R223, R11 ;  /* 0x0000000b00df7213 */ /* 0x000fe40000000000 */
[----:B------:R-:W-:-:S04]  /*ff70*/  IADD3 R220, -R220, RZ, RZ ;  /* 0x000000ffdcdc7210 */ /* 0x000fc80007ffe1ff */
[----:B------:R-:W-:Y:S01]  /*ff80*/  @!P4 IADD3 R228, R228, -R0, RZ ;  /* 0x80000000e4e4c210 */ /* 0x000fe20007ffe0ff */
[----:B-1----:R-:W-:Y:S02]  /*ff90*/  IMAD.MOV.U32 R7, RZ, RZ, R5 ;  /* 0x000000ffff077224 */ /* 0x002fe400078e0005 */
[----:B------:R-:W-:Y:S01]  /*ffa0*/  @!P5 IMAD.IADD R229, R229, 0x1, -R0 ;  /* 0x00000001e5e5d824 */ /* 0x000fe200078e0a00 */
[C---:B------:R-:W-:Y:S01]  /*ffb0*/  ISETP.GT.U32.AND P4, PT, R0.reuse, R228, PT ;  /* 0x000000e40000720c */ /* 0x040fe20003f84070 */
[----:B------:R-:W-:Y:S01]  /*ffc0*/  @!P1 IMAD.MOV R7, RZ, RZ, -R7 ;  /* 0x000000ffff079224 */ /* 0x000fe200078e0a07 */
[----:B------:R-:W-:Y:S01]  /*ffd0*/  ISETP.GE.AND P1, PT, R11, RZ, PT ;  /* 0x000000ff0b00720c */ /* 0x000fe20003f26270 */
[C---:B------:R-:W-:Y:S01]  /*ffe0*/  IMAD R227, R0.reuse, R220, R227 ;  /* 0x000000dc00e37224 */ /* 0x040fe200078e02e3 */
[----:B------:R-:W-:Y:S01]  /*fff0*/  ISETP.GT.U32.AND P5, PT, R0, R229, PT ;  /* 0x000000e50000720c */ /* 0x000fe20003fa4070 */
[C---:B------:R-:W-:Y:S01]  /*10000*/  IMAD.HI.U32 R5, R3.reuse, R224, RZ ;  /* 0x000000e003057227 */ /* 0x040fe200078e00ff */
[----:B------:R1:W-:Y:S03]  /*10010*/  STL [R1+0x88], R7 ;  /* 0x0000880701007387 */ /* 0x0003e60000100800 */
[----:B------:R-:W-:-:S04]  /*10020*/  IMAD.HI.U32 R11, R3, R223, RZ ;  /* 0x000000df030b7227 */ /* 0x000fc800078e00ff */
[----:B------:R-:W-:Y:S01]  /*10030*/  @!P4 IMAD.IADD R228, R228, 0x1, -R0 ;  /* 0x00000001e4e4c824 */ /* 0x000fe200078e0a00 */
[----:B------:R-:W-:Y:S01]  /*10040*/  ISETP.GT.U32.AND P4, PT, R0, R227, PT ;  /* 0x000000e30000720c */ /* 0x000fe20003f84070 */
[----:B------:R-:W-:Y:S02]  /*10050*/  IMAD.MOV R5, RZ, RZ, -R5 ;  /* 0x000000ffff057224 */ /* 0x000fe400078e0a05 */
[----:B-1----:R-:W-:Y:S01]  /*10060*/  IMAD.MOV.U32 R7, RZ, RZ, R222 ;  /* 0x000000ffff077224 */ /* 0x002fe200078e00de */
[----:B------:R-:W-:Y:S01]  /*10070*/  @!P5 IADD3 R229, R229, -R0, RZ ;  /* 0x80000000e5e5d210 */ /* 0x000fe20007ffe0ff */
[----:B------:R-:W-:Y:S02]  /*10080*/  IMAD.MOV R11, RZ, RZ, -R11 ;  /* 0x000000ffff0b7224 */ /* 0x000fe400078e0a0b */
[----:B------:R-:W-:Y:S01]  /*10090*/  @!P6 IMAD.MOV R7, RZ, RZ, -R7 ;  /* 0x000000ffff07e224 */ /* 0x000fe200078e0a07 */
[----:B------:R-:W-:Y:S01]  /*100a0*/  ISETP.GE.AND P6, PT, R4, RZ, PT ;  /* 0x000000ff0400720c */ /* 0x000fe20003fc6270 */
[----:B------:R-:W-:Y:S01]  /*100b0*/  IMAD R224, R0, R5, R224 ;  /* 0x0000000500e07224 */ /* 0x000fe200078e02e0 */
[----:B------:R-:W-:Y:S01]  /*100c0*/  IADD3 R4, R6, 0x151, RZ ;  /* 0x0000015106047810 */ /* 0x000fe20007ffe0ff */
[----:B------:R-:W-:Y:S01]  /*100d0*/  IMAD R223, R0, R11, R223 ;  /* 0x0000000b00df7224 */ /* 0x000fe200078e02df */
[----:B------:R1:W-:Y:S01]  /*100e0*/  STL [R1+0x4f4], R7 ;  /* 0x0004f40701007387 */ /* 0x0003e20000100800 */
[----:B------:R-:W-:Y:S01]  /*100f0*/  VIADD R222, R6, 0x152 ;  /* 0x0000015206de7836 */ /* 0x000fe20000000000 */
[----:B------:R-:W-:Y:S01]  /*10100*/  IABS R221, R4 ;  /* 0x0000000400dd7213 */ /* 0x000fe20000000000 */
[----:B------:R-:W-:Y:S01]  /*10110*/  @!P4 IMAD.IADD R227, R227, 0x1, -R0 ;  /* 0x00000001e3e3c824 */ /* 0x000fe200078e0a00 */
[----:B------:R-:W-:Y:S01]  /*10120*/  ISETP.GT.U32.AND P5, PT, R0, R223, PT ;  /* 0x000000df0000720c */ /* 0x000fe20003fa4070 */
[C---:B------:R-:W-:Y:S01]  /*10130*/  VIADD R5, R6.reuse, 0x153 ;  /* 0x0000015306057836 */ /* 0x040fe20000000000 */
[----:B------:R-:W-:Y:S01]  /*10140*/  IABS R226, R222 ;  /* 0x000000de00e27213 */ /* 0x000fe20000000000 */
[----:B------:R-:W-:Y:S01]  /*10150*/  VIADD R11, R6, 0x154 ;  /* 0x00000154060b7836 */ /* 0x000fe20000000000 */
[----:B------:R-:W-:Y:S01]  /*10160*/  ISETP.GT.U32.AND P4, PT, R0, R227, PT ;  /* 0x000000e30000720c */ /* 0x000fe20003f84070 */
[----:B-1----:R-:W-:Y:S01]  /*10170*/  IMAD.MOV.U32 R7, RZ, RZ, R228 ;  /* 0x000000ffff077224 */ /* 0x002fe200078e00e4 */
[----:B------:R-:W-:Y:S01]  /*10180*/  MOV R228, R226 ;  /* 0x000000e200e47202 */ /* 0x000fe20000000f00 */
[----:B------:R-:W-:Y:S01]  /*10190*/  IMAD.HI.U32 R226, R3, R221, RZ ;  /* 0x000000dd03e27227 */ /* 0x000fe200078e00ff */
[----:B------:R-:W-:-:S02]  /*101a0*/  IABS R225, R5 ;  /* 0x0000000500e17213 */ /* 0x000fc40000000000 */
[----:B------:R-:W-:Y:S01]  /*101b0*/  IABS R220, R11 ;  /* 0x0000000b00dc7213 */ /* 0x000fe20000000000 */
[----:B------:R-:W-:Y:S01]  /*101c0*/  @!P0 IMAD.MOV R7, RZ, RZ, -R7 ;  /* 0x000000ffff078224 */ /* 0x000fe200078e0a07 */
[----:B------:R-:W-:Y:S01]  /*101d0*/  ISETP.GT.U32.AND P0, PT, R0, R224, PT ;  /* 0x000000e00000720c */ /* 0x000fe20003f04070 */
[--C-:B------:R-:W-:Y:S01]  /*101e0*/  @!P5 IMAD.IADD R223, R223, 0x1, -R0.reuse ;  /* 0x00000001dfdfd824 */ /* 0x100fe200078e0a00 */
[----:B------:R-:W-:Y:S02]  /*101f0*/  IADD3 R226, -R226, RZ, RZ ;  /* 0x000000ffe2e27210 */ /* 0x000fe40007ffe1ff */
[----:B------:R1:W-:Y:S01]  /*10200*/  STL [R1+0x490], R7 ;  /* 0x0004900701007387 */ /* 0x0003e20000100800 */
[----:B------:R-:W-:Y:S01]  /*10210*/  @!P4 IMAD.IADD R227, R227, 0x1, -R0 ;  /* 0x00000001e3e3c824 */ /* 0x000fe200078e0a00 */
[----:B------:R-:W-:-:S07]  /*10220*/  ISETP.GT.U32.AND P5, PT, R0, R223, PT ;  /* 0x000000df0000720c */ /* 0x000fce0003fa4070 */
[----:B------:R-:W-:Y:S02]  /*10230*/  @!P0 IMAD.IADD R224, R224, 0x1, -R0 ;  /* 0x00000001e0e08824 */ /* 0x000fe400078e0a00 */
[----:B-1----:R-:W-:Y:S02]  /*10240*/  IMAD.MOV.U32 R7, RZ, RZ, R229 ;  /* 0x000000ffff077224 */ /* 0x002fe400078e00e5 */
[----:B------:R-:W-:Y:S01]  /*10250*/  IMAD.HI.U32 R229, R3, R228, RZ ;  /* 0x000000e403e57227 */ /* 0x000fe200078e00ff */
[----:B------:R-:W-:-:S03]  /*10260*/  ISETP.GT.U32.AND P0, PT, R0, R224, PT ;  /* 0x000000e00000720c */ /* 0x000fc60003f04070 */
[----:B------:R-:W-:Y:S01]  /*10270*/  @!P3 IMAD.MOV R7, RZ, RZ, -R7 ;  /* 0x000000ffff07b224 */ /* 0x000fe200078e0a07 */
[----:B------:R-:W-:Y:S01]  /*10280*/  ISETP.GE.AND P3, PT, R4, RZ, PT ;  /* 0x000000ff0400720c */ /* 0x000fe20003f66270 */
[C---:B------:R-:W-:Y:S01]  /*10290*/  IMAD R4, R0.reuse, R226, R221 ;  /* 0x000000e200047224 */ /* 0x040fe200078e02dd */
[----:B------:R-:W-:Y:S01]  /*102a0*/  IADD3 R229, -R229, RZ, RZ ;  /* 0x000000ffe5e57210 */ /* 0x000fe20007ffe1ff */
[C---:B------:R-:W-:Y:S01]  /*102b0*/  IMAD.HI.U32 R221, R3.reuse, R225, RZ ;  /* 0x000000e103dd7227 */ /* 0x040fe200078e00ff */
[----:B------:R1:W-:Y:S02]  /*102c0*/  STL [R1+0x4ec], R7 ;  /* 0x0004ec0701007387 */ /* 0x0003e40000100800 */
[----:B------:R-:W-:Y:S01]  /*102d0*/  ISETP.GT.U32.AND P4, PT, R0, R4, PT ;  /* 0x000000040000720c */ /* 0x000fe20003f84070 */
[----:B------:R-:W-:Y:S02]  /*102e0*/  IMAD.HI.U32 R226, R3, R220, RZ ;  /* 0x000000dc03e27227 */ /* 0x000fe400078e00ff */
[----:B------:R-:W-:-:S02]  /*102f0*/  @!P0 IADD3 R224, R224, -R0, RZ ;  /* 0x80000000e0e08210 */ /* 0x000fc40007ffe0ff */
[----:B------:R-:W-:Y:S02]  /*10300*/  IMAD.MOV R221, RZ, RZ, -R221 ;  /* 0x000000ffffdd7224 */ /* 0x000fe400078e0add */
[----:B------:R-:W-:Y:S02]  /*10310*/  IMAD.MOV R226, RZ, RZ, -R226 ;  /* 0x000000ffffe27224 */ /* 0x000fe400078e0ae2 */
[----:B-1----:R-:W-:Y:S02]  /*10320*/  IMAD.MOV.U32 R7, RZ, RZ, R227 ;  /* 0x000000ffff077224 */ /* 0x002fe400078e00e3 */
[----:B------:R-:W-:Y:S01]  /*10330*/  IMAD R225, R0, R221, R225 ;  /* 0x000000dd00e17224 */ /* 0x000fe200078e02e1 */
[----:B------:R-:W-:Y:S01]  /*10340*/  IADD3 R221, R6, 0x155, RZ ;  /* 0x0000015506dd7810 */ /* 0x000fe20007ffe0ff */
[----:B------:R-:W-:Y:S02]  /*10350*/  @!P2 IMAD.MOV R7, RZ, RZ, -R7 ;  /* 0x000000ffff07a224 */ /* 0x000fe400078e0a07 */
[----:B------:R-:W-:Y:S01]  /*10360*/  @!P5 IMAD.IADD R223, R223, 0x1, -R0 ;  /* 0x00000001dfdfd824 */ /* 0x000fe200078e0a00 */
[----:B------:R-:W-:Y:S01]  /*10370*/  ISETP.GE.AND P5, PT, R222, RZ, PT ;  /* 0x000000ffde00720c */ /* 0x000fe20003fa6270 */
[----:B------:R-:W-:Y:S01]  /*10380*/  IMAD R222, R0, R229, R228 ;  /* 0x000000e500de7224 */ /* 0x000fe200078e02e4 */
[----:B------:R1:W-:Y:S01]  /*10390*/  STL [R1+0x4c4], R7 ;  /* 0x0004c40701007387 */ /* 0x0003e20000100800 */
[----:B------:R-:W-:Y:S01]  /*103a0*/  @!P4 IMAD.IADD R4, R4, 0x1, -R0 ;  /* 0x000000010404c824 */ /* 0x000fe200078e0a00 */
[C---:B------:R-:W-:Y:S01]  /*103b0*/  ISETP.GT.U32.AND P0, PT, R0.reuse, R225, PT ;  /* 0x000000e10000720c */ /* 0x040fe20003f04070 */
[C---:B------:R-:W-:Y:S01]  /*103c0*/  IMAD R220, R0.reuse, R226, R220 ;  /* 0x000000e200dc7224 */ /* 0x040fe200078e02dc */
[----:B------:R-:W-:Y:S01]  /*103d0*/  IABS R226, R221 ;  /* 0x000000dd00e27213 */ /* 0x000fe20000000000 */
[----:B------:R-:W-:Y:S01]  /*103e0*/  IMAD.MOV.U32 R9, RZ, RZ, R223 ;  /* 0x000000ffff097224 */ /* 0x000fe200078e00df */
[----:B------:R-:W-:-:S02]  /*103f0*/  ISETP.GT.U32.AND P4, PT, R0, R4, PT ;  /* 0x000000040000720c */ /* 0x000fc40003f84070 */
[----:B------:R-:W-:Y:S01]  /*10400*/  ISETP.GT.U32.AND P2, PT, R0, R222, PT ;  /* 0x000000de0000720c */ /* 0x000fe20003f44070 */
[----:B------:R-:W-:Y:S01]  /*10410*/  IMAD.MOV.U32 R223, RZ, RZ, R226 ;  /* 0x000000ffffdf7224 */ /* 0x000fe200078e00e2 */
[----:B------:R-:W-:Y:S01]  /*10420*/  @!P1 IADD3 R9, -R9, RZ, RZ ;  /* 0x000000ff09099210 */ /* 0x000fe20007ffe1ff */
[----:B-1----:R-:W-:Y:S01]  /*10430*/  IMAD.MOV.U32 R7, RZ, RZ, R224 ;  /* 0x000000ffff077224 */ /* 0x002fe200078e00e0 */
[----:B------:R-:W-:Y:S01]  /*10440*/  ISETP.GE.AND P1, PT, R5, RZ, PT ;  /* 0x000000ff0500720c */ /* 0x000fe20003f26270 */
[----:B------:R-:W-:Y:S02]  /*10450*/  VIADD R5, R6, 0x156 ;  /* 0x0000015606057836 */ /* 0x000fe40000000000 */
[----:B------:R-:W-:Y:S01]  /*10460*/  @!P6 IMAD.MOV R7, RZ, RZ, -R7 ;  /* 0x000000ffff07e224 */ /* 0x000fe200078e0a07 */
[----:B------:R-:W-:Y:S01]  /*10470*/  ISETP.GT.U32.AND P6, PT, R0, R220, PT ;  /* 0x000000dc0000720c */ /* 0x000fe20003fc4070 */
[----:B------:R-:W-:Y:S01]  /*10480*/  IMAD.HI.U32 R224, R3, R223, RZ ;  /* 0x000000df03e07227 */ /* 0x000fe200078e00ff */
[----:B------:R-:W-:Y:S01]  /*10490*/  IABS R226, R5 ;  /* 0x0000000500e27213 */ /* 0x000fe20000000000 */
[----:B------:R-:W-:Y:S02]  /*104a0*/  STL [R1+0x4d4], R9 ;  /* 0x0004d40901007387 */ /* 0x000fe40000100800 */
[----:B------:R-:W-:Y:S01]  /*104b0*/  IMAD.MOV R224, RZ, RZ, -R224 ;  /* 0x000000ffffe07224 */ /* 0x000fe200078e0ae0 */
[----:B------:R-:W-:Y:S01]  /*104c0*/  @!P2 IADD3 R222, R222, -R0, RZ ;  /* 0x80000000dedea210 */ /* 0x000fe20007ffe0ff */
[--C-:B------:R-:W-:Y:S01]  /*104d0*/  @!P0 IMAD.IADD R225, R225, 0x1, -R0.reuse ;  /* 0x00000001e1e18824 */ /* 0x100fe200078e0a00 */
[----:B------:R1:W-:Y:S01]  /*104e0*/  STL [R1+0x4d8], R7 ;  /* 0x0004d80701007387 */ /* 0x0003e20000100800 */
[----:B------:R-:W-:Y:S01]  /*104f0*/  @!P4 IMAD.IADD R4, R4, 0x1, -R0 ;  /* 0x000000010404c824 */ /* 0x000fe200078e0a00 */
[C---:B------:R-:W-:Y:S01]  /*10500*/  ISETP.GT.U32.AND P0, PT, R0.reuse, R222, PT ;  /* 0x000000de0000720c */ /* 0x040fe20003f04070 */
[----:B------:R-:W-:Y:S01]  /*10510*/  IMAD R223, R0, R224, R223 ;  /* 0x000000e000df7224 */ /* 0x000fe200078e02df */
[----:B------:R-:W-:Y:S01]  /*10520*/  ISETP.GE.AND P2, PT, R221, RZ, PT ;  /* 0x000000ffdd00720c */ /* 0x000fe20003f46270 */
[----:B------:R-:W-:Y:S01]  /*10530*/  IMAD.HI.U32 R224, R3, R226, RZ ;  /* 0x000000e203e07227 */ /* 0x000fe200078e00ff */
[----:B------:R-:W-:-:S02]  /*10540*/  @!P6 IADD3 R220, R220, -R0, RZ ;  /* 0x80000000dcdce210 */ /* 0x000fc40007ffe0ff */
[----:B------:R-:W-:Y:S01]  /*10550*/  ISETP.GT.U32.AND P6, PT, R0, R225, PT ;  /* 0x000000e10000720c */ /* 0x000fe20003fc4070 */
[----:B------:R-:W-:Y:S01]  /*10560*/  VIADD R221, R6, 0x159 ;  /* 0x0000015906dd7836 */ /* 0x000fe20000000000 */
[----:B------:R-:W-:Y:S01]  /*10570*/  IADD3 R224, -R224, RZ, RZ ;  /* 0x000000ffe0e07210 */ /* 0x000fe20007ffe1ff */
[----:B-1----:R-:W-:Y:S01]  /*10580*/  IMAD.MOV.U32 R7, RZ, RZ, R4 ;  /* 0x000000ffff077224 */ /* 0x002fe200078e0004 */
[----:B------:R-:W-:Y:S01]  /*10590*/  ISETP.GE.AND P4, PT, R11, RZ, PT ;  /* 0x000000ff0b00720c */ /* 0x000fe20003f86270 */
[----:B------:R-:W-:Y:S01]  /*105a0*/  VIADD R11, R6, 0x157 ;  /* 0x00000157060b7836 */ /* 0x000fe20000000000 */
[----:B------:R-:W-:Y:S01]  /*105b0*/  IABS R228, R221 ;  /* 0x000000dd00e47213 */ /* 0x000fe20000000000 */
[----:B------:R-:W-:Y:S01]  /*105c0*/  @!P3 IMAD.MOV R7, RZ, RZ, -R7 ;  /* 0x000000ffff07b224 */ /* 0x000fe200078e0a07 */
[C---:B------:R-:W-:Y:S01]  /*105d0*/  ISETP.GT.U32.AND P3, PT, R0.reuse, R220, PT ;  /* 0x000000dc0000720c */ /* 0x040fe20003f64070 */
[----:B------:R-:W-:Y:S01]  /*105e0*/  IMAD R226, R0, R224, R226 ;  /* 0x000000e000e27224 */ /* 0x000fe200078e02e2 */
[----:B------:R-:W-:Y:S01]  /*105f0*/  IABS R227, R11 ;  /* 0x0000000b00e37213 */ /* 0x000fe20000000000 */
[--C-:B------:R-:W-:Y:S01]  /*10600*/  @!P0 IMAD.IADD R222, R222, 0x1, -R0.reuse ;  /* 0x00000001dede8824 */ /* 0x100fe200078e0a00 */
[C---:B------:R-:W-:Y:S01]  /*10610*/  ISETP.GT.U32.AND P0, PT, R0.reuse, R223, PT ;  /* 0x000000df0000720c */ /* 0x040fe20003f04070 */
[----:B------:R-:W-:Y:S01]  /*10620*/  @!P6 IMAD.IADD R225, R225, 0x1, -R0 ;  /* 0x00000001e1e1e824 */ /* 0x000fe200078e0a00 */
[----:B------:R-:W-:Y:S01]  /*10630*/  ISETP.GT.U32.AND P6, PT, R0, R226, PT ;  /* 0x000000e20000720c */ /* 0x000fe20003fc4070 */
[----:B------:R-:W-:Y:S01]  /*10640*/  VIADD R4, R6, 0x158 ;  /* 0x0000015806047836 */ /* 0x000fe20000000000 */
[----:B------:R1:W-:Y:S01]  /*10650*/  STL [R1+0x4dc], R7 ;  /* 0x0004dc0701007387 */ /* 0x0003e20000100800 */
[----:B------:R-:W-:-:S02]  /*10660*/  IMAD.MOV.U32 R9, RZ, RZ, R225 ;  /* 0x000000ffff097224 */ /* 0x000fc400078e00e1 */
[----:B------:R-:W-:Y:S01]  /*10670*/  VIADD R225, R6, 0x15e ;  /* 0x0000015e06e17836 */ /* 0x000fe20000000000 */
[----:B------:R-:W-:Y:S01]  /*10680*/  IABS R224, R4 ;  /* 0x0000000400e07213 */ /* 0x000fe20000000000 */
[----:B------:R-:W-:Y:S01]  /*10690*/  @!P1 IMAD.MOV R9, RZ, RZ, -R9 ;  /* 0x000000ffff099224 */ /* 0x000fe200078e0a09 */
[----:B------:R-:W-:Y:S02]  /*106a0*/  @!P3 IADD3 R220, R220, -R0, RZ ;  /* 0x80000000dcdcb210 */ /* 0x000fe40007ffe0ff */
[----:B------:R-:W-:Y:S01]  /*106b0*/  ISETP.GE.AND P3, PT, R5, RZ, PT ;  /* 0x000000ff0500720c */ /* 0x000fe20003f66270 */
[----:B------:R-:W-:Y:S02]  /*106c0*/  IMAD.MOV.U32 R5, RZ, RZ, R228 ;  /* 0x000000ffff057224 */ /* 0x000fe400078e00e4 */
[----:B------:R-:W-:-:S04]  /*106d0*/  IMAD.HI.U32 R228, R3, R227, RZ ;  /* 0x000000e303e47227 */ /* 0x000fc800078e00ff */
[----:B-1----:R-:W-:Y:S01]  /*106e0*/  IMAD.MOV.U32 R7, RZ, RZ, R222 ;  /* 0x000000ffff077224 */ /* 0x002fe200078e00de */
[----:B------:R-:W-:Y:S01]  /*106f0*/  IADD3 R228, -R228, RZ, RZ ;  /* 0x000000ffe4e47210 */ /* 0x000fe20007ffe1ff */
[----:B------:R-:W-:Y:S02]  /*10700*/  @!P6 IMAD.IADD R226, R226, 0x1, -R0 ;  /* 0x00000001e2e2e824 */ /* 0x000fe400078e0a00 */
[----:B------:R-:W-:-:S03]  /*10710*/  IMAD.HI.U32 R229, R3, R224, RZ ;  /* 0x000000e003e57227 */ /* 0x000fc600078e00ff */
[----:B------:R-:W-:Y:S01]  /*10720*/  ISETP.GT.U32.AND P6, PT, R0, R226, PT ;  /* 0x000000e20000720c */ /* 0x000fe20003fc4070 */
[----:B------:R-:W-:Y:S01]  /*10730*/  @!P0 IMAD.IADD R223, R223, 0x1, -R0 ;  /* 0x00000001dfdf8824 */ /* 0x000fe200078e0a00 */
[----:B------:R-:W-:Y:S01]  /*10740*/  ISETP.GE.AND P0, PT, R11, RZ, PT ;  /* 0x000000ff0b00720c */ /* 0x000fe20003f06270 */
[----:B------:R-:W-:-:S04]  /*10750*/  IMAD.HI.U32 R11, R3, R5, RZ ;  /* 0x00000005030b7227 */ /* 0x000fc800078e00ff */
[----:B------:R-:W-:Y:S01]  /*10760*/  @!P5 IMAD.MOV R7, RZ, RZ, -R7 ;  /* 0x000000ffff07d224 */ /* 0x000fe200078e0a07 */
[C---:B------:R-:W-:Y:S01]  /*10770*/  ISETP.GT.U32.AND P5, PT, R0.reuse, R223, PT ;  /* 0x000000df0000720c */ /* 0x040fe20003fa4070 */
[----:B------:R-:W-:Y:S01]  /*10780*/  IMAD.MOV R222, RZ, RZ, -R229 ;  /* 0x000000ffffde7224 */ /* 0x000fe200078e0ae5 */
[----:B------:R-:W-:Y:S01]  /*10790*/  IADD3 R11, -R11, RZ, RZ ;  /* 0x000000ff0b0b7210 */ /* 0x000fe20007ffe1ff */
[C---:B------:R-:W-:Y:S01]  /*107a0*/  IMAD R227, R0.reuse, R228, R227 ;  /* 0x000000e400e37224 */ /* 0x040fe200078e02e3 */
[----:B------:R1:W-:Y:S01]  /*107b0*/  STL [R1+0x4cc], R7 ;  /* 0x0004cc0701007387 */ /* 0x0003e20000100800 */
[----:B------:R-:W-:Y:S01]  /*107c0*/  IMAD R224, R0, R222, R224 ;  /* 0x000000de00e07224 */ /* 0x000fe200078e02e0 */
[----:B------:R-:W-:Y:S01]  /*107d0*/  @!P6 IADD3 R226, R226, -R0, RZ ;  /* 0x80000000e2e2e210 */ /* 0x000fe20007ffe0ff */
[C---:B------:R-:W-:Y:S01]  /*107e0*/  IMAD R5, R0.reuse, R11, R5 ;  /* 0x0000000b00057224 */ /* 0x040fe200078e0205 */
[----:B------:R-:W-:Y:S01]  /*107f0*/  ISETP.GT.U32.AND P1, PT, R0, R227, PT ;  /* 0x000000e30000720c */ /* 0x000fe20003f24070 */
[----:B------:R2:W-:Y:S01]  /*10800*/  STL [R1+0x4a8], R9 ;  /* 0x0004a80901007387 */ /* 0x0005e20000100800 */
[C---:B------:R-:W-:Y:S01]  /*10810*/  IADD3 R228, R6.reuse, 0x15a, RZ ;  /* 0x0000015a06e47810 */ /* 0x040fe20007ffe0ff */
[----:B------:R-:W-:Y:S01]  /*10820*/  VIADD R222, R6, 0x15c ;  /* 0x0000015c06de7836 */ /* 0x000fe20000000000 */
[----:B------:R-:W-:Y:S01]  /*10830*/  ISETP.GT.U32.AND P6, PT, R0, R5, PT ;  /* 0x000000050000720c */ /* 0x000fe20003fc4070 */
[----:B------:R-:W-:Y:S01]  /*10840*/  @!P5 IMAD.IADD R223, R223, 0x1, -R0 ;  /* 0x00000001dfdfd824 */ /* 0x000fe200078e0a00 */
[----:B------:R-:W-:Y:S01]  /*10850*/  ISETP.GE.AND P5, PT, R4, RZ, PT ;  /* 0x000000ff0400720c */ /* 0x000fe20003fa6270 */
[----:B-1----:R-:W-:Y:S01]  /*10860*/  IMAD.MOV.U32 R7, RZ, RZ, R220 ;  /* 0x000000ffff077224 */ /* 0x002fe200078e00dc */
[----:B------:R-:W-:Y:S01]  /*10870*/  IABS R11, R228 ;  /* 0x000000e4000b7213 */ /* 0x000fe20000000000 */
[----:B------:R-:W-:Y:S01]  /*10880*/  VIADD R4, R6, 0x15b ;  /* 0x0000015b06047836 */ /* 0x000fe20000000000 */
[----:B------:R-:W-:Y:S01]  /*10890*/  IABS R230, R222 ;  /* 0x000000de00e67213 */ /* 0x000fe20000000000 */
[----:B------:R-:W-:Y:S01]  /*108a0*/  @!P4 IMAD.MOV R7, RZ, RZ, -R7 ;  /* 0x000000ffff07c224 */ /* 0x000fe200078e0a07 */
[----:B------:R-:W-:Y:S01]  /*108b0*/  ISETP.GT.U32.AND P4, PT, R0, R224, PT ;  /* 0x000000e00000720c */ /* 0x000fe20003f84070 */
[----:B------:R-:W-:Y:S01]  /*108c0*/  @!P1 IMAD.IADD R227, R227, 0x1, -R0 ;  /* 0x00000001e3e39824 */ /* 0x000fe200078e0a00 */
[----:B------:R-:W-:Y:S01]  /*108d0*/  IABS R220, R4 ;  /* 0x0000000400dc7213 */ /* 0x000fe20000000000 */
[----:B------:R-:W-:Y:S01]  /*108e0*/  IMAD.HI.U32 R231, R3, R230, RZ ;  /* 0x000000e603e77227 */ /* 0x000fe200078e00ff */
[----:B------:R-:W-:Y:S01]  /*108f0*/  ISETP.GE.AND P1, PT, R221, RZ, PT ;  /* 0x000000ffdd00720c */ /* 0x000fe20003f26270 */
[----:B------:R1:W-:Y:S01]  /*10900*/  STL [R1+0x4b0], R7 ;  /* 0x0004b00701007387 */ /* 0x0003e20000100800 */
[----:B--2---:R-:W-:Y:S01]  /*10910*/  MOV R9, R226 ;  /* 0x000000e200097202 */ /* 0x004fe20000000f00 */
[----:B------:R-:W-:-:S03]  /*10920*/  IMAD.HI.U32 R221, R3, R11, RZ ;  /* 0x0000000b03dd7227 */ /* 0x000fc600078e00ff */
[----:B------:R-:W-:Y:S01]  /*10930*/  @!P3 IADD3 R9, -R9, RZ, RZ ;  /* 0x000000ff0909b210 */ /* 0x000fe20007ffe1ff */
[--C-:B------:R-:W-:Y:S02]  /*10940*/  @!P6 IMAD.IADD R5, R5, 0x1, -R0.reuse ;  /* 0x000000010505e824 */ /* 0x100fe400078e0a00 */
[----:B------:R-:W-:Y:S01]  /*10950*/  @!P4 IMAD.IADD R224, R224, 0x1, -R0 ;  /* 0x00000001e0e0c824 */ /* 0x000fe200078e0a00 */
[C---:B------:R-:W-:Y:S01]  /*10960*/  ISETP.GT.U32.AND P4, PT, R0.reuse, R227, PT ;  /* 0x000000e30000720c */ /* 0x040fe20003f84070 */
[----:B------:R-:W-:Y:S01]  /*10970*/  IMAD.MOV R221, RZ, RZ, -R221 ;  /* 0x000000ffffdd7224 */ /* 0x000fe200078e0add */
[----:B-1----:R-:W-:Y:S01]  /*10980*/  MOV R7, R223 ;  /* 0x000000df00077202 */ /* 0x002fe20000000f00 */
[----:B------:R-:W-:Y:S01]  /*10990*/  IMAD.HI.U32 R223, R3, R220, RZ ;  /* 0x000000dc03df7227 */ /* 0x000fe200078e00ff */
[----:B------:R-:W-:-:S03]  /*109a0*/  ISETP.GT.U32.AND P6, PT, R0, R224, PT ;  /* 0x000000e00000720c */ /* 0x000fc60003fc4070 */
[C---:B------:R-:W-:Y:S01]  /*109b0*/  IMAD R11, R0.reuse, R221, R11 ;  /* 0x000000dd000b7224 */ /* 0x040fe200078e020b */
[----:B------:R-:W-:Y:S01]  /*109c0*/  IADD3 R223, -R223, RZ, RZ ;  /* 0x000000ffdfdf7210 */ /* 0x000fe20007ffe1ff */
[----:B------:R-:W-:Y:S01]  /*109d0*/  @!P2 IMAD.MOV R7, RZ, RZ, -R7 ;  /* 0x000000ffff07a224 */ /* 0x000fe200078e0a07 */
[----:B------:R-:W-:Y:S01]  /*109e0*/  ISETP.GT.U32.AND P2, PT, R0, R5, PT ;  /* 0x000000050000720c */ /* 0x000fe20003f44070 */
[----:B------:R-:W-:Y:S02]  /*109f0*/  VIADD R221, R6, 0x15d ;  /* 0x0000015d06dd7836 */ /* 0x000fe40000000000 */
[----:B------:R-:W-:Y:S01]  /*10a00*/  @!P4 IMAD.IADD R227, R227, 0x1, -R0 ;  /* 0x00000001e3e3c824 */ /* 0x000fe200078e0a00 */
[C---:B------:R-:W-:Y:S01]  /*10a10*/  ISETP.GT.U32.AND P4, PT, R0.reuse, R11, PT ;  /* 0x0000000b0000720c */ /* 0x040fe20003f84070 */
[----:B------:R-:W-:Y:S01]  /*10a20*/  IMAD R220, R0, R223, R220 ;  /* 0x000000df00dc7224 */ /* 0x000fe200078e02dc */
[----:B------:R-:W-:Y:S01]  /*10a30*/  IABS R223, R221 ;  /* 0x000000dd00df7213 */ /* 0x000fe20000000000 */
[----:B------:R1:W-:Y:S01]  /*10a40*/  STL [R1+0x4b8], R7 ;  /* 0x0004b80701007387 */ /* 0x0003e20000100800 */
[----:B------:R-:W-:Y:S01]  /*10a50*/  @!P6 IADD3 R224, R224, -R0, RZ ;  /* 0x80000000e0e0e210 */ /* 0x000fe20007ffe0ff */
[----:B------:R-:W-:Y:S01]  /*10a60*/  IMAD.MOV R231, RZ, RZ, -R231 ;  /* 0x000000ffffe77224 */ /* 0x000fe200078e0ae7 */
[----:B------:R-:W-:Y:S01]  /*10a70*/  ISETP.GT.U32.AND P6, PT, R0, R220, PT ;  /* 0x000000dc0000720c */ /* 0x000fe20003fc4070 */
[----:B------:R-:W-:Y:S01]  /*10a80*/  IMAD.HI.U32 R229, R3, R223, RZ ;  /* 0x000000df03e57227 */ /* 0x000fe200078e00ff */
[----:B------:R2:W-:Y:S03]  /*10a90*/  STL [R1+0x4a0], R9 ;  /* 0x0004a00901007387 */ /* 0x0005e60000100800 */
[--C-:B------:R-:W-:Y:S01]  /*10aa0*/  @!P2 IMAD.IADD R5, R5, 0x1, -R0.reuse ;  /* 0x000000010505a824 */ /* 0x100fe200078e0a00 */
[----:B------:R-:W-:Y:S01]  /*10ab0*/  ISETP.GE.AND P2, PT, R228, RZ, PT ;  /* 0x000000ffe400720c */ /* 0x000fe20003f46270 */
[----:B------:R-:W-:Y:S01]  /*10ac0*/  @!P4 IMAD.IADD R11, R11, 0x1, -R0 ;  /* 0x000000010b0bc824 */ /* 0x000fe200078e0a00 */
[----:B------:R-:W-:Y:S01]  /*10ad0*/  ISETP.GE.AND P4, PT, R4, RZ, PT ;  /* 0x000000ff0400720c */ /* 0x000fe20003f86270 */
[----:B-1----:R-:W-:Y:S01]  /*10ae0*/  IMAD.MOV.U32 R7, RZ, RZ, R227 ;  /* 0x000000ffff077224 */ /* 0x002fe200078e00e3 */
[----:B------:R-:W-:Y:S01]  /*10af0*/  IABS R228, R225 ;  /* 0x000000e100e47213 */ /* 0x000fe20000000000 */
[----:B------:R-:W-:-:S02]  /*10b00*/  IMAD R4, R0, R231, R230 ;  /* 0x000000e700047224 */ /* 0x000fc400078e02e6 */
[----:B------:R-:W-:Y:S01]  /*10b10*/  @!P6 IMAD.IADD R220, R220, 0x1, -R0 ;  /* 0x00000001dcdce824 */ /* 0x000fe200078e0a00 */
[C---:B------:R-:W-:Y:S01]  /*10b20*/  ISETP.GT.U32.AND P6, PT, R0.reuse, R11, PT ;  /* 0x0000000b0000720c */ /* 0x040fe20003fc4070 */
[----:B------:R-:W-:Y:S01]  /*10b30*/  @!P0 IMAD.MOV R7, RZ, RZ, -R7 ;  /* 0x000000ffff078224 */ /* 0x000fe200078e0a07 */
[C---:B------:R-:W-:Y:S01]  /*10b40*/  ISETP.GT.U32.AND P3, PT, R0.reuse, R4, PT ;  /* 0x000000040000720c */ /* 0x040fe20003f64070 */
[----:B------:R-:W-:Y:S01]  /*10b50*/  IMAD.MOV R229, RZ, RZ, -R229 ;  /* 0x000000ffffe57224 */ /* 0x000fe200078e0ae5 */
[C---:B------:R-:W-:Y:S01]  /*10b60*/  ISETP.GT.U32.AND P0, PT, R0.reuse, R220, PT ;  /* 0x000000dc0000720c */ /* 0x040fe20003f04070 */
[----:B--2---:R-:W-:Y:S01]  /*10b70*/  IMAD.MOV.U32 R9, RZ, RZ, R224 ;  /* 0x000000ffff097224 */ /* 0x004fe200078e00e0 */
[----:B------:R1:W-:Y:S01]  /*10b80*/  STL [R1+0x49c], R7 ;  /* 0x00049c0701007387 */ /* 0x0003e20000100800 */
[----:B------:R-:W-:-:S03]  /*10b90*/  IMAD R223, R0, R229, R223 ;  /* 0x000000e500df7224 */ /* 0x000fc600078e02df */
[----:B------:R-:W-:Y:S02]  /*10ba0*/  @!P5 IADD3 R9, -R9, RZ, RZ ;  /* 0x000000ff0909d210 */ /* 0x000fe40007ffe1ff */
[----:B------:R-:W-:Y:S01]  /*10bb0*/  ISETP.GE.AND P5, PT, R222, RZ, PT ;  /* 0x000000ffde00720c */ /* 0x000fe20003fa6270 */
[----:B------:R-:W-:Y:S01]  /*10bc0*/  VIADD R222, R6, 0x160 ;  /* 0x0000016006de7836 */ /* 0x000fe20000000000 */
[----:B------:R-:W-:Y:S01]  /*10bd0*/  @!P6 IADD3 R11, R11, -R0, RZ ;  /* 0x800000000b0be210 */ /* 0x000fe20007ffe0ff */
[----:B------:R-:W-:Y:S01]  /*10be0*/  STL [R1+0x498], R9 ;  /* 0x0004980901007387 */ /* 0x000fe20000100800 */
[----:B-1----:R-:W-:Y:S01]  /*10bf0*/  IMAD.MOV.U32 R7, RZ, RZ, R5 ;  /* 0x000000ffff077224 */ /* 0x002fe200078e0005 */
[----:B------:R-:W-:Y:S01]  /*10c00*/  ISETP.GT.U32.AND P6, PT, R0, R223, PT ;  /* 0x000000df0000720c */ /* 0x000fe20003fc4070 */
[----:B------:R-:W-:Y:S01]  /*10c10*/  IMAD.HI.U32 R5, R3, R228, RZ ;  /* 0x000000e403057227 */ /* 0x000fe200078e00ff */
[----:B------:R-:W-:-:S03]  /*10c20*/  IABS R226, R222 ;  /* 0x000000de00e27213 */ /* 0x000fc60000000000 */
[----:B------:R-:W-:Y:S01]  /*10c30*/  @!P1 IMAD.MOV R7, RZ, RZ, -R7 ;  /* 0x000000ffff079224 */ /* 0x000fe200078e0a07 */
[----:B------:R-:W-:Y:S01]  /*10c40*/  ISETP.GE.AND P1, PT, R221, RZ, PT ;  /* 0x000000ffdd00720c */ /* 0x000fe20003f26270 */
[----:B------:R-:W-:Y:S02]  /*10c50*/  VIADD R221, R6, 0x15f ;  /* 0x0000015f06dd7836 */ /* 0x000fe40000000000 */
[--C-:B------:R-:W-:Y:S01]  /*10c60*/  @!P3 IMAD.IADD R4, R4, 0x1, -R0.reuse ;  /* 0x000000010404b824 */ /* 0x100fe200078e0a00 */
[----:B------:R1:W-:Y:S01]  /*10c70*/  STL [R1+0x494], R7 ;  /* 0x0004940701007387 */ /* 0x0003e20000100800 */
[----:B------:R-:W-:Y:S01]  /*10c80*/  IMAD.MOV R5, RZ, RZ, -R5 ;  /* 0x000000ffff057224 */ /* 0x000fe200078e0a05 */
[----:B------:R-:W-:Y:S01]  /*10c90*/  IABS R230, R221 ;  /* 0x000000dd00e67213 */ /* 0x000fe20000000000 */
[--C-:B------:R-:W-:Y:S01]  /*10ca0*/  @!P0 IMAD.IADD R220, R220, 0x1, -R0.reuse ;  /* 0x00000001dcdc8824 */ /* 0x100fe200078e0a00 */
[----:B------:R-:W-:Y:S01]  /*10cb0*/  ISETP.GE.AND P3, PT, R221, RZ, PT ;  /* 0x000000ffdd00720c */ /* 0x000fe20003f66270 */
[----:B------:R-:W-:Y:S01]  /*10cc0*/  @!P6 IMAD.IADD R223, R223, 0x1, -R0 ;  /* 0x00000001dfdfe824 */ /* 0x000fe200078e0a00 */
[C---:B------:R-:W-:Y:S01]  /*10cd0*/  ISETP.GT.U32.AND P6, PT, R0.reuse, R4, PT ;  /* 0x000000040000720c */ /* 0x040fe20003fc4070 */
[----:B------:R-:W-:Y:S01]  /*10ce0*/  IMAD R231, R0, R5, R228 ;  /* 0x0000000500e77224 */ /* 0x000fe200078e02e4 */
[C---:B------:R-:W-:Y:S01]  /*10cf0*/  IADD3 R221, R6.reuse, 0x161, RZ ;  /* 0x0000016106dd7810 */ /* 0x040fe20007ffe0ff */
[----:B------:R-:W-:Y:S01]  /*10d00*/  VIADD R5, R6, 0x162 ;  /* 0x0000016206057836 */ /* 0x000fe20000000000 */
[----:B------:R-:W-:Y:S01]  /*10d10*/  ISETP.GE.AND P0, PT, R225, RZ, PT ;  /* 0x000000ffe100720c */ /* 0x000fe20003f06270 */
[----:B-1----:R-:W-:Y:S01]  /*10d20*/  IMAD.MOV.U32 R7, RZ, RZ, R11 ;  /* 0x000000ffff077224 */ /* 0x002fe200078e000b */
[----:B------:R-:W-:Y:S01]  /*10d30*/  IABS R229, R221 ;  /* 0x000000dd00e57213 */ /* 0x000fe20000000000 */
[----:B------:R-:W-:Y:S01]  /*10d40*/  IMAD.HI.U32 R11, R3, R230, RZ ;  /* 0x000000e6030b7227 */ /* 0x000fe200078e00ff */
[----:B------:R-:W-:-:S02]  /*10d50*/  IABS R228, R5 ;  /* 0x0000000500e47213 */ /* 0x000fc40000000000 */
[----:B------:R-:W-:Y:S01]  /*10d60*/  @!P2 IADD3 R7, -R7, RZ, RZ ;  /* 0x000000ff0707a210 */ /* 0x000fe20007ffe1ff */
[----:B------:R-:W-:Y:S01]  /*10d70*/  IMAD.MOV R11, RZ, RZ, -R11 ;  /* 0x000000ffff0b7224 */ /* 0x000fe200078e0a0b */
[----:B------:R-:W-:Y:S01]  /*10d80*/  ISETP.GT.U32.AND P2, PT, R0, R223, PT ;  /* 0x000000df0000720c */ /* 0x000fe20003f44070 */
[----:B------:R-:W-:Y:S01]  /*10d90*/  VIADD R225, R6, 0x166 ;  /* 0x0000016606e17836 */ /* 0x000fe20000000000 */
[----:B------:R-:W-:Y:S01]  /*10da0*/  @!P6 IADD3 R4, R4, -R0, RZ ;  /* 0x800000000404e210 */ /* 0x000fe20007ffe0ff */
[----:B------:R1:W-:Y:S01]  /*10db0*/  STL [R1+0x488], R7 ;  /* 0x0004880701007387 */ /* 0x0003e20000100800 */
[----:B------:R-:W-:Y:S02]  /*10dc0*/  IMAD R230, R0, R11, R230 ;  /* 0x0000000b00e67224 */ /* 0x000fe400078e02e6 */
[----:B------:R-:W-:-:S03]  /*10dd0*/  IMAD.HI.U32 R11, R3, R226, RZ ;  /* 0x000000e2030b7227 */ /* 0x000fc600078e00ff */
[----:B------:R-:W-:Y:S01]  /*10de0*/  ISETP.GT.U32.AND P6, PT, R0, R230, PT ;  /* 0x000000e60000720c */ /* 0x000fe20003fc4070 */
[----:B-1----:R-:W-:-:S03]  /*10df0*/  IMAD.MOV.U32 R7, RZ, RZ, R220 ;  /* 0x000000ffff077224 */ /* 0x002fc600078e00dc */
[----:B------:R-:W-:Y:S01]  /*10e00*/  @!P2 IMAD.IADD R223, R223, 0x1, -R0 ;  /* 0x00000001dfdfa824 */ /* 0x000fe200078e0a00 */
[----:B------:R-:W-:Y:S01]  /*10e10*/  ISETP.GE.AND P2, PT, R222, RZ, PT ;  /* 0x000000ffde00720c */ /* 0x000fe20003f46270 */
[----:B------:R-:W-:Y:S01]  /*10e20*/  @!P4 IMAD.MOV R7, RZ, RZ, -R7 ;  /* 0x000000ffff07c224 */ /* 0x000fe200078e0a07 */
[----:B------:R-:W-:Y:S01]  /*10e30*/  ISETP.GT.U32.AND P4, PT, R0, R231, PT ;  /* 0x000000e70000720c */ /* 0x000fe20003f84070 */
[----:B------:R-:W-:-:S03]  /*10e40*/  IMAD.HI.U32 R220, R3, R229, RZ ;  /* 0x000000e503dc7227 */ /* 0x000fc600078e00ff */
[----:B------:R1:W-:Y:S01]  /*10e50*/  STL [R1+0x47c], R7 ;  /* 0x00047c0701007387 */ /* 0x0003e20000100800 */
[----:B------:R-:W-:Y:S02]  /*10e60*/  IMAD.MOV R222, RZ, RZ, -R11 ;  /* 0x000000ffffde7224 */ /* 0x000fe400078e0a0b */
[----:B------:R-:W-:Y:S02]  /*10e70*/  IMAD.MOV R220, RZ, RZ, -R220 ;  /* 0x000000ffffdc7224 */ /* 0x000fe400078e0adc */
[----:B------:R-:W-:Y:S02]  /*10e80*/  IMAD R226, R0, R222, R226 ;  /* 0x000000de00e27224 */ /* 0x000fe400078e02e2 */
[----:B------:R-:W-:Y:S02]  /*10e90*/  @!P6 IMAD.IADD R230, R230, 0x1, -R0 ;  /* 0x00000001e6e6e824 */ /* 0x000fe400078e0a00 */
[----:B------:R-:W-:Y:S01]  /*10ea0*/  @!P4 IADD3 R231, R231, -R0, RZ ;  /* 0x80000000e7e7c210 */ /* 0x000fe20007ffe0ff */
[----:B-1----:R-:W-:Y:S01]  /*10eb0*/  IMAD.MOV.U32 R7, RZ, RZ, R4 ;  /* 0x000000ffff077224 */ /* 0x002fe200078e0004 */
[----:B------:R-:W-:Y:S01]  /*10ec0*/  ISETP.GE.AND P4, PT, R221, RZ, PT ;  /* 0x000000ffdd00720c */ /* 0x000fe20003f86270 */
[C---:B------:R-:W-:Y:S01]  /*10ed0*/  IMAD R229, R0.reuse, R220, R229 ;  /* 0x000000dc00e57224 */ /* 0x040fe200078e02e5 */
[----:B------:R-:W-:Y:S01]  /*10ee0*/  ISETP.GT.U32.AND P6, PT, R0, R230, PT ;  /* 0x000000e60000720c */ /* 0x000fe20003fc4070 */
[----:B------:R-:W-:Y:S01]  /*10ef0*/  IMAD.HI.U32 R11, R3, R228, RZ ;  /* 0x000000e4030b7227 */ /* 0x000fe200078e00ff */
[----:B------:R-:W-:-:S02]  /*10f00*/  @!P5 IADD3 R7, -R7, RZ, RZ ;  /* 0x000000ff0707d210 */ /* 0x000fc40007ffe1ff */
[----:B------:R-:W-:Y:S01]  /*10f10*/  ISETP.GT.U32.AND P5, PT, R0, R231, PT ;  /* 0x000000e70000720c */ /* 0x000fe20003fa4070 */
[----:B------:R-:W-:Y:S02]  /*10f20*/  IMAD.MOV R11, RZ, RZ, -R11 ;  /* 0x000000ffff0b7224 */ /* 0x000fe400078e0a0b */
[----:B------:R1:W-:Y:S01]  /*10f30*/  STL [R1+0x474], R7 ;  /* 0x0004740701007387 */ /* 0x0003e20000100800 */
[----:B------:R-:W-:Y:S02]  /*10f40*/  VIADD R222, R6, 0x163 ;  /* 0x0000016306de7836 */ /* 0x000fe40000000000 */
[----:B------:R-:W-:Y:S01]  /*10f50*/  IMAD R228, R0, R11, R228 ;  /* 0x0000000b00e47224 */ /* 0x000fe200078e02e4 */
[----:B------:R-:W-:Y:S01]  /*10f60*/  IABS R11, R225 ;  /* 0x000000e1000b7213 */ /* 0x000fe20000000000 */
[----:B------:R-:W-:Y:S01]  /*10f70*/  VIADD R4, R6, 0x164 ;  /* 0x0000016406047836 */ /* 0x000fe20000000000 */
[----:B------:R-:W-:Y:S02]  /*10f80*/  IABS R224, R222 ;  /* 0x000000de00e07213 */ /* 0x000fe40000000000 */
[----:B------:R-:W-:Y:S01]  /*10f90*/  @!P6 IADD3 R230, R230, -R0, RZ ;  /* 0x80000000e6e6e210 */ /* 0x000fe20007ffe0ff */
[----:B-1----:R-:W-:Y:S01]  /*10fa0*/  IMAD.MOV.U32 R7, RZ, RZ, R223 ;  /* 0x000000ffff077224 */ /* 0x002fe200078e00df */
[C---:B------:R-:W-:Y:S01]  /*10fb0*/  ISETP.GT.U32.AND P6, PT, R0.reuse, R228, PT ;  /* 0x000000e40000720c */ /* 0x040fe20003fc4070 */
[----:B------:R-:W-:Y:S01]  /*10fc0*/  @!P5 IMAD.IADD R231, R231, 0x1, -R0 ;  /* 0x00000001e7e7d824 */ /* 0x000fe200078e0a00 */
[C---:B------:R-:W-:Y:S01]  /*10fd0*/  ISETP.GT.U32.AND P5, PT, R0.reuse, R229, PT ;  /* 0x000000e50000720c */ /* 0x040fe20003fa4070 */
[----:B------:R-:W-:Y:S01]  /*10fe0*/  @!P1 IMAD.MOV R7, RZ, RZ, -R7 ;  /* 0x000000ffff079224 */ /* 0x000fe200078e0a07 */
[----:B------:R-:W-:Y:S01]  /*10ff0*/  ISETP.GT.U32.AND P1, PT, R0, R226, PT ;  /* 0x000000e20000720c */ /* 0x000fe20003f24070 */
[----:B------:R-:W-:Y:S01]  /*11000*/  IMAD.HI.U32 R227, R3, R224, RZ ;  /* 0x000000e003e37227 */ /* 0x000fe200078e00ff */
[----:B------:R-:W-:-:S02]  /*11010*/  IABS R221, R4 ;  /* 0x0000000400dd7213 */ /* 0x000fc40000000000 */
[----:B------:R1:W-:Y:S01]  /*11020*/  STL [R1+0x478], R7 ;  /* 0x0004780701007387 */ /* 0x0003e20000100800 */
[----:B------:R-:W-:Y:S01]  /*11030*/  IMAD.MOV R227, RZ, RZ, -R227 ;  /* 0x000000ffffe37224 */ /* 0x000fe200078e0ae3 */
[----:B------:R-:W-:Y:S02]  /*11040*/  MOV R9, R231 ;  /* 0x000000e700097202 */ /* 0x000fe40000000f00 */
[----:B------:R-:W-:Y:S01]  /*11050*/  IADD3 R223, R6, 0x165, RZ ;  /* 0x0000016506df7810 */ /* 0x000fe20007ffe0ff */
[----:B------:R-:W-:Y:S01]  /*11060*/  IMAD R224, R0, R227, R224 ;  /* 0x000000e300e07224 */ /* 0x000fe200078e02e0 */
[----:B------:R-:W-:Y:S01]  /*11070*/  @!P0 IADD3 R9, -R9, RZ, RZ ;  /* 0x000000ff09098210 */ /* 0x000fe20007ffe1ff */
[--C-:B------:R-:W-:Y:S01]  /*11080*/  @!P5 IMAD.IADD R229, R229, 0x1, -R0.reuse ;  /* 0x00000001e5e5d824 */ /* 0x100fe200078e0a00 */
[----:B------:R-:W-:Y:S01]  /*11090*/  IABS R220, R223 ;  /* 0x000000df00dc7213 */ /* 0x000fe20000000000 */
[--C-:B------:R-:W-:Y:S01]  /*110a0*/  @!P1 IMAD.IADD R226, R226, 0x1, -R0.reuse ;  /* 0x00000001e2e29824 */ /* 0x100fe200078e0a00 */
[----:B------:R-:W-:Y:S01]  /*110b0*/  ISETP.GE.AND P1, PT, R5, RZ, PT ;  /* 0x000000ff0500720c */ /* 0x000fe20003f26270 */
[----:B------:R-:W-:Y:S01]  /*110c0*/  @!P6 IMAD.IADD R228, R228, 0x1, -R0 ;  /* 0x00000001e4e4e824 */ /* 0x000fe200078e0a00 */
[C---:B------:R-:W-:Y:S01]  /*110d0*/  ISETP.GT.U32.AND P6, PT, R0.reuse, R229, PT ;  /* 0x000000e50000720c */ /* 0x040fe20003fc4070 */
[----:B------:R-:W-:Y:S01]  /*110e0*/  IMAD.HI.U32 R5, R3, R221, RZ ;  /* 0x000000dd03057227 */ /* 0x000fe200078e00ff */
[C---:B------:R-:W-:Y:S01]  /*110f0*/  ISETP.GT.U32.AND P5, PT, R0.reuse, R226, PT ;  /* 0x000000e20000720c */ /* 0x040fe20003fa4070 */
[----:B------:R2:W-:Y:S01]  /*11100*/  STL [R1+0x404], R9 ;  /* 0x0004040901007387 */ /* 0x0005e20000100800 */
[----:B------:R-:W-:Y:S01]  /*11110*/  ISETP.GT.U32.AND P0, PT, R0, R228, PT ;  /* 0x000000e40000720c */ /* 0x000fe20003f04070 */
[----:B-1----:R-:W-:Y:S01]  /*11120*/  IMAD.MOV.U32 R7, RZ, RZ, R230 ;  /* 0x000000ffff077224 */ /* 0x002fe200078e00e6 */
[----:B------:R-:W-:Y:S01]  /*11130*/  IADD3 R231, R6, 0x16d, RZ ;  /* 0x0000016d06e77810 */ /* 0x000fe20007ffe0ff */
[----:B------:R-:W-:-:S02]  /*11140*/  IMAD.MOV R5, RZ, RZ, -R5 ;  /* 0x000000ffff057224 */ /* 0x000fc400078e0a05 */
[----:B------:R-:W-:Y:S01]  /*11150*/  @!P3 IMAD.MOV R7, RZ, RZ, -R7 ;  /* 0x000000ffff07b224 */ /* 0x000fe200078e0a07 */
[----:B------:R-:W-:Y:S01]  /*11160*/  ISETP.GE.AND P3, PT, R222, RZ, PT ;  /* 0x000000ffde00720c */ /* 0x000fe20003f66270 */
[----:B------:R-:W-:Y:S02]  /*11170*/  IMAD R221, R0, R5, R221 ;  /* 0x0000000500dd7224 */ /* 0x000fe400078e02dd */
[----:B------:R-:W-:Y:S01]  /*11180*/  IMAD.HI.U32 R222, R3, R11, RZ ;  /* 0x0000000b03de7227 */ /* 0x000fe200078e00ff */
[----:B------:R1:W-:Y:S03]  /*11190*/  STL [R1+0x41c], R7 ;  /* 0x00041c0701007387 */ /* 0x0003e60000100800 */
[--C-:B------:R-:W-:Y:S01]  /*111a0*/  @!P5 IMAD.IADD R226, R226, 0x1, -R0.reuse ;  /* 0x00000001e2e2d824 */ /* 0x100fe200078e0a00 */
[C---:B------:R-:W-:Y:S01]  /*111b0*/  ISETP.GT.U32.AND P5, PT, R0.reuse, R224, PT ;  /* 0x000000e00000720c */ /* 0x040fe20003fa4070 */
[----:B------:R-:W-:Y:S01]  /*111c0*/  @!P6 IMAD.IADD R229, R229, 0x1, -R0 ;  /* 0x00000001e5e5e824 */ /* 0x000fe200078e0a00 */
[----:B------:R-:W-:Y:S01]  /*111d0*/  ISETP.GT.U32.AND P6, PT, R0, R221, PT ;  /* 0x000000dd0000720c */ /* 0x000fe20003fc4070 */
[----:B------:R-:W-:-:S02]  /*111e0*/  IMAD.MOV R222, RZ, RZ, -R222 ;  /* 0x000000ffffde7224 */ /* 0x000fc400078e0ade */
[----:B--2---:R-:W-:Y:S02]  /*111f0*/  IMAD.MOV.U32 R9, RZ, RZ, R229 ;  /* 0x000000ffff097224 */ /* 0x004fe400078e00e5 */
[----:B-1----:R-:W-:Y:S02]  /*11200*/  IMAD.MOV.U32 R7, RZ, RZ, R226 ;  /* 0x000000ffff077224 */ /* 0x002fe400078e00e2 */
[----:B------:R-:W-:Y:S01]  /*11210*/  IMAD.HI.U32 R227, R3, R220, RZ ;  /* 0x000000dc03e37227 */ /* 0x000fe200078e00ff */
[----:B------:R-:W-:Y:S02]  /*11220*/  @!P4 IADD3 R9, -R9, RZ, RZ ;  /* 0x000000ff0909c210 */ /* 0x000fe40007ffe1ff */
[----:B------:R-:W-:Y:S01]  /*11230*/  @!P2 IADD3 R7, -R7, RZ, RZ ;  /* 0x000000ff0707a210 */ /* 0x000fe20007ffe1ff */
[--C-:B------:R-:W-:Y:S01]  /*11240*/  @!P5 IMAD.IADD R224, R224, 0x1, -R0.reuse ;  /* 0x00000001e0e0d824 */ /* 0x100fe200078e0a00 */
[----:B------:R-:W-:Y:S01]  /*11250*/  IADD3 R227, -R227, RZ, RZ ;  /* 0x000000ffe3e37210 */ /* 0x000fe20007ffe1ff */
[----:B------:R-:W-:Y:S01]  /*11260*/  IMAD R11, R0, R222, R11 ;  /* 0x000000de000b7224 */ /* 0x000fe200078e020b */
[C---:B------:R-:W-:Y:S01]  /*11270*/  IADD3 R222, R6.reuse, 0x168, RZ ;  /* 0x0000016806de7810 */ /* 0x040fe20007ffe0ff */
[----:B------:R-:W-:Y:S01]  /*11280*/  VIADD R5, R6, 0x167 ;  /* 0x0000016706057836 */ /* 0x000fe20000000000 */
[----:B------:R-:W-:Y:S01]  /*11290*/  ISETP.GT.U32.AND P2, PT, R0, R224, PT ;  /* 0x000000e00000720c */ /* 0x000fe20003f44070 */
[--C-:B------:R-:W-:Y:S01]  /*112a0*/  @!P0 IMAD.IADD R228, R228, 0x1, -R0.reuse ;  /* 0x00000001e4e48824 */ /* 0x100fe200078e0a00 */
[----:B------:R-:W-:Y:S01]  /*112b0*/  ISETP.GT.U32.AND P4, PT, R0, R11, PT ;  /* 0x0000000b0000720c */ /* 0x000fe20003f84070 */
[----:B------:R-:W-:Y:S01]  /*112c0*/  @!P6 IMAD.IADD R221, R221, 0x1, -R0 ;  /* 0x00000001dddde824 */ /* 0x000fe200078e0a00 */
[----:B------:R-:W-:Y:S01]  /*112d0*/  ISETP.GE.AND P0, PT, R4, RZ, PT ;  /* 0x000000ff0400720c */ /* 0x000fe20003f06270 */
[----:B------:R1:W-:Y:S01]  /*112e0*/  STL [R1+0x460], R7 ;  /* 0x0004600701007387 */ /* 0x0003e20000100800 */
[----:B------:R-:W-:Y:S01]  /*112f0*/  IABS R4, R5 ;  /* 0x0000000500047213 */ /* 0x000fe20000000000 */
[C---:B------:R-:W-:Y:S01]  /*11300*/  IMAD R220, R0.reuse, R227, R220 ;  /* 0x000000e300dc7224 */ /* 0x040fe200078e02dc */
[C---:B------:R-:W-:Y:S01]  /*11310*/  ISETP.GT.U32.AND P6, PT, R0.reuse, R221, PT ;  /* 0x000000dd0000720c */ /* 0x040fe20003fc4070 */
[----:B------:R-:W-:Y:S01]  /*11320*/  STL [R1+0x424], R9 ;  /* 0x0004240901007387 */ /* 0x000fe20000100800 */
[----:B------:R-:W-:Y:S01]  /*11330*/  IABS R227, R222 ;  /* 0x000000de00e37213 */ /* 0x000fe20000000000 */
[----:B------:R-:W-:Y:S01]  /*11340*/  IMAD.HI.U32 R226, R3, R4, RZ ;  /* 0x0000000403e27227 */ /* 0x000fe200078e00ff */
[----:B------:R-:W-:-:S02]  /*11350*/  ISETP.GT.U32.AND P5, PT, R0, R220, PT ;  /* 0x000000dc0000720c */ /* 0x000fc40003fa4070 */
[----:B------:R-:W-:Y:S01]  /*11360*/  @!P2 IADD3 R224, R224, -R0, RZ ;  /* 0x80000000e0e0a210 */ /* 0x000fe20007ffe0ff */
[----:B-1----:R-:W-:Y:S01]  /*11370*/  IMAD.MOV.U32 R7, RZ, RZ, R228 ;  /* 0x000000ffff077224 */ /* 0x002fe200078e00e4 */
[----:B------:R-:W-:Y:S01]  /*11380*/  ISETP.GE.AND P2, PT, R225, RZ, PT ;  /* 0x000000ffe100720c */ /* 0x000fe20003f46270 */
[----:B------:R-:W-:Y:S02]  /*11390*/  IMAD.MOV R226, RZ, RZ, -R226 ;  /* 0x000000ffffe27224 */ /* 0x000fe400078e0ae2 */
[----:B------:R-:W-:Y:S01]  /*113a0*/  @!P1 IMAD.MOV R7, RZ, RZ, -R7 ;  /* 0x000000ffff079224 */ /* 0x000fe200078e0a07 */
[----:B------:R-:W-:Y:S01]  /*113b0*/  ISETP.GE.AND P1, PT, R223, RZ, PT ;  /* 0x000000ffdf00720c */ /* 0x000fe20003f26270 */
[----:B------:R-:W-:Y:S02]  /*113c0*/  IMAD.MOV.U32 R223, RZ, RZ, R227 ;  /* 0x000000ffffdf7224 */ /* 0x000fe400078e00e3 */
[----:B------:R-:W-:Y:S01]  /*113d0*/  @!P4 IMAD.IADD R11, R11, 0x1, -R0 ;  /* 0x000000010b0bc824 */ /* 0x000fe200078e0a00 */
[----:B------:R1:W-:Y:S01]  /*113e0*/  STL [R1+0x428], R7 ;  /* 0x0004280701007387 */ /* 0x0003e20000100800 */
[----:B------:R-:W-:Y:S01]  /*113f0*/  IMAD R4, R0, R226, R4 ;  /* 0x000000e200047224 */ /* 0x000fe200078e0204 */
[----:B------:R-:W-:Y:S01]  /*11400*/  ISETP.GE.AND P4, PT, R5, RZ, PT ;  /* 0x000000ff0500720c */ /* 0x000fe20003f86270 */
[----:B------:R-:W-:-:S04]  /*11410*/  IMAD.HI.U32 R225, R3, R223, RZ ;  /* 0x000000df03e17227 */ /* 0x000fc800078e00ff */
[--C-:B------:R-:W-:Y:S01]  /*11420*/  @!P6 IMAD.IADD R221, R221, 0x1, -R0.reuse ;  /* 0x00000001dddde824 */ /* 0x100fe200078e0a00 */
[----:B------:R-:W-:Y:S01]  /*11430*/  ISETP.GT.U32.AND P6, PT, R0, R4, PT ;  /* 0x000000040000720c */ /* 0x000fe20003fc4070 */
[----:B------:R-:W-:Y:S01]  /*11440*/  @!P5 IMAD.IADD R220, R220, 0x1, -R0 ;  /* 0x00000001dcdcd824 */ /* 0x000fe200078e0a00 */
[----:B------:R-:W-:Y:S01]  /*11450*/  IADD3 R225, -R225, RZ, RZ ;  /* 0x000000ffe1e17210 */ /* 0x000fe20007ffe1ff */
[----:B-1----:R-:W-:Y:S01]  /*11460*/  IMAD.MOV.U32 R7, RZ, RZ, R224 ;  /* 0x000000ffff077224 */ /* 0x002fe200078e00e0 */
[C---:B------:R-:W-:Y:S01]  /*11470*/  IADD3 R224, R6.reuse, 0x16a, RZ ;  /* 0x0000016a06e07810 */ /* 0x040fe20007ffe0ff */
[----:B------:R-:W-:Y:S01]  /*11480*/  VIADD R227, R6, 0x169 ;  /* 0x0000016906e37836 */ /* 0x000fe20000000000 */
[C---:B------:R-:W-:Y:S01]  /*11490*/  ISETP.GT.U32.AND P5, PT, R0.reuse, R220, PT ;  /* 0x000000dc0000720c */ /* 0x040fe20003fa4070 */
[----:B------:R-:W-:Y:S01]  /*114a0*/  @!P3 IMAD.MOV R7, RZ, RZ, -R7 ;  /* 0x000000ffff07b224 */ /* 0x000fe200078e0a07 */
[C---:B------:R-:W-:Y:S01]  /*114b0*/  ISETP.GT.U32.AND P3, PT, R0.reuse, R11, PT ;  /* 0x0000000b0000720c */ /* 0x040fe20003f64070 */
[----:B------:R-:W-:Y:S01]  /*114c0*/  IMAD R5, R0, R225, R223 ;  /* 0x000000e100057224 */ /* 0x000fe200078e02df */
[C---:B------:R-:W-:Y:S01]  /*114d0*/  IADD3 R223, R6.reuse, 0x16c, RZ ;  /* 0x0000016c06df7810 */ /* 0x040fe20007ffe0ff */
[----:B------:R-:W-:Y:S01]  /*114e0*/  VIADD R226, R6, 0x16e ;  /* 0x0000016e06e27836 */ /* 0x000fe20000000000 */
[----:B------:R1:W-:Y:S01]  /*114f0*/  STL [R1+0x42c], R7 ;  /* 0x00042c0701007387 */ /* 0x0003e20000100800 */
[----:B------:R-:W-:-:S03]  /*11500*/  @!P6 IMAD.IADD R4, R4, 0x1, -R0 ;  /* 0x000000010404e824 */ /* 0x000fc600078e0a00 */
[----:B------:R-:W-:Y:S02]  /*11510*/  IABS R229, R226 ;  /* 0x000000e200e57213 */ /* 0x000fe40000000000 */
[----:B------:R-:W-:Y:S01]  /*11520*/  ISETP.GT.U32.AND P6, PT, R0, R4, PT ;  /* 0x000000040000720c */ /* 0x000fe20003fc4070 */
[--C-:B------:R-:W-:Y:S01]  /*11530*/  @!P5 IMAD.IADD R220, R220, 0x1, -R0.reuse ;  /* 0x00000001dcdcd824 */ /* 0x100fe200078e0a00 */
[----:B------:R-:W-:Y:S01]  /*11540*/  ISETP.GE.AND P5, PT, R222, RZ, PT ;  /* 0x000000ffde00720c */ /* 0x000fe20003fa6270 */
[----:B------:R-:W-:Y:S01]  /*11550*/  @!P3 IMAD.IADD R11, R11, 0x1, -R0 ;  /* 0x000000010b0bb824 */ /* 0x000fe200078e0a00 */
[----:B------:R-:W-:Y:S01]  /*11560*/  ISETP.GT.U32.AND P3, PT, R0, R5, PT ;  /* 0x000000050000720c */ /* 0x000fe20003f64070 */
[----:B-1----:R-:W-:Y:S02]  /*11570*/  IMAD.MOV.U32 R7, RZ, RZ, R221 ;  /* 0x000000ffff077224 */ /* 0x002fe400078e00dd */
[----:B------:R-:W-:Y:S02]  /*11580*/  VIADD R221, R6, 0x16b ;  /* 0x0000016b06dd7836 */ /* 0x000fe40000000000 */
[----:B------:R-:W-:Y:S01]  /*11590*/  @!P0 IMAD.MOV R7, RZ, RZ, -R7 ;  /* 0x000000ffff078224 */ /* 0x000fe200078e0a07 */
[----:B------:R-:W-:Y:S01]  /*115a0*/  ISETP.GE.AND P0, PT, R227, RZ, PT ;  /* 0x000000ffe300720c */ /* 0x000fe20003f06270 */
[----:B------:R-:W-:Y:S01]  /*115b0*/  IMAD.MOV.U32 R9, RZ, RZ, R220 ;  /* 0x000000ffff097224 */ /* 0x000fe200078e00dc */
[----:B------:R-:W-:Y:S01]  /*115c0*/  IABS R227, R227 ;  /* 0x000000e300e37213 */ /* 0x000fe20000000000 */
[----:B------:R-:W-:Y:S01]  /*115d0*/  @!P6 IMAD.IADD R4, R4, 0x1, -R0 ;  /* 0x000000010404e824 */ /* 0x000fe200078e0a00 */
[----:B------:R1:W-:Y:S01]  /*115e0*/  STL [R1+0x430], R7 ;  /* 0x0004300701007387 */ /* 0x0003e20000100800 */
[----:B------:R-:W-:Y:S01]  /*115f0*/  @!P1 IMAD.MOV R9, RZ, RZ, -R9 ;  /* 0x000000ffff099224 */ /* 0x000fe200078e0a09 */
[----:B------:R-:W-:Y:S01]  /*11600*/  ISETP.GE.AND P1, PT, R224, RZ, PT ;  /* 0x000000ffe000720c */ /* 0x000fe20003f26270 */
[----:B------:R-:W-:Y:S01]  /*11610*/  IMAD.HI.U32 R222, R3, R227, RZ ;  /* 0x000000e303de7227 */ /* 0x000fe200078e00ff */
[----:B------:R-:W-:-:S02]  /*11620*/  @!P3 IADD3 R5, R5, -R0, RZ ;  /* 0x800000000505b210 */ /* 0x000fc40007ffe0ff */
[----:B------:R-:W-:Y:S01]  /*11630*/  STL [R1+0x448], R9 ;  /* 0x0004480901007387 */ /* 0x000fe20000100800 */
[----:B------:R-:W-:Y:S01]  /*11640*/  IMAD.MOV R222, RZ, RZ, -R222 ;  /* 0x000000ffffde7224 */ /* 0x000fe200078e0ade */
[C---:B------:R-:W-:Y:S02]  /*11650*/  ISETP.GT.U32.AND P3, PT, R0.reuse, R5, PT ;  /* 0x000000050000720c */ /* 0x040fe40003f64070 */
[----:B-1----:R-:W-:Y:S01]  /*11660*/  MOV R7, R11 ;  /* 0x0000000b00077202 */ /* 0x002fe20000000f00 */
[----:B------:R-:W-:Y:S01]  /*11670*/  IMAD R227, R0, R222, R227 ;  /* 0x000000de00e37224 */ /* 0x000fe200078e02e3 */
[----:B------:R-:W-:Y:S02]  /*11680*/  IABS R224, R224 ;  /* 0x000000e000e07213 */ /* 0x000fe40000000000 */
[----:B------:R-:W-:Y:S01]  /*11690*/  ISETP.GE.AND P6, PT, R223, RZ, PT ;  /* 0x000000ffdf00720c */ /* 0x000fe20003fc6270 */
[----:B------:R-:W-:Y:S01]  /*116a0*/  @!P2 IMAD.MOV R7, RZ, RZ, -R7 ;  /* 0x000000ffff07a224 */ /* 0x000fe200078e0a07 */
[----:B------:R-:W-:Y:S01]  /*116b0*/  ISETP.GE.AND P2, PT, R221, RZ, PT ;  /* 0x000000ffdd00720c */ /* 0x000fe20003f46270 */
[----:B------:R-:W-:Y:S01]  /*116c0*/  IMAD.HI.U32 R220, R3, R224, RZ ;  /* 0x000000e003dc7227 */ /* 0x000fe200078e00ff */
[----:B------:R-:W-:-:S02]  /*116d0*/  IABS R221, R221 ;  /* 0x000000dd00dd7213 */ /* 0x000fc40000000000 */
[----:B------:R1:W-:Y:S01]  /*116e0*/  STL [R1+0x44c], R7 ;  /* 0x00044c0701007387 */ /* 0x0003e20000100800 */
[----:B------:R-:W-:Y:S01]  /*116f0*/  @!P3 IMAD.IADD R5, R5, 0x1, -R0 ;  /* 0x000000010505b824 */ /* 0x000fe200078e0a00 */
[----:B------:R-:W-:Y:S01]  /*11700*/  IABS R223, R223 ;  /* 0x000000df00df7213 */ /* 0x000fe20000000000 */
[----:B------:R-:W-:-:S04]  /*11710*/  IMAD.HI.U32 R11, R3, R221, RZ ;  /* 0x000000dd030b7227 */ /* 0x000fc800078e00ff */
[----:B------:R-:W-:Y:S01]  /*11720*/  IMAD.MOV R220, RZ, RZ, -R220 ;  /* 0x000000ffffdc7224 */ /* 0x000fe200078e0adc */
[----:B------:R-:W-:Y:S01]  /*11730*/  IADD3 R11, -R11, RZ, RZ ;  /* 0x000000ff0b0b7210 */ /* 0x000fe20007ffe1ff */
[----:B-1----:R-:W-:Y:S02]  /*11740*/  IMAD.MOV.U32 R7, RZ, RZ, R4 ;  /* 0x000000ffff077224 */ /* 0x002fe400078e0004 */
[C---:B------:R-:W-:Y:S02]  /*11750*/  IMAD R224, R0.reuse, R220, R224 ;  /* 0x000000dc00e07224 */ /* 0x040fe400078e02e0 */
[----:B------:R-:W-:Y:S01]  /*11760*/  @!P4 IMAD.MOV R7, RZ, RZ, -R7 ;  /* 0x000000ffff07c224 */ /* 0x000fe200078e0a07 */
[C---:B------:R-:W-:Y:S01]  /*11770*/  ISETP.GT.U32.AND P4, PT, R0.reuse, R227, PT ;  /* 0x000000e30000720c */ /* 0x040fe20003f84070 */
[C---:B------:R-:W-:Y:S01]  /*11780*/  IMAD R221, R0.reuse, R11, R221 ;  /* 0x0000000b00dd7224 */ /* 0x040fe200078e02dd */
[----:B------:R-:W-:Y:S01]  /*11790*/  ISETP.GT.U32.AND P3, PT, R0, R224, PT ;  /* 0x000000e00000720c */ /* 0x000fe20003f64070 */
[----:B------:R-:W-:Y:S01]  /*117a0*/  IMAD.HI.U32 R4, R3, R223, RZ ;  /* 0x000000df03047227 */ /* 0x000fe200078e00ff */
[----:B------:R1:W-:Y:S03]  /*117b0*/  STL [R1+0x438], R7 ;  /* 0x0004380701007387 */ /* 0x0003e60000100800 */
[----:B------:R-:W-:-:S02]  /*117c0*/  IMAD.MOV R4, RZ, RZ, -R4 ;  /* 0x000000ffff047224 */ /* 0x000fc400078e0a04 */
[----:B------:R-:W-:-:S04]  /*117d0*/  IMAD.HI.U32 R11, R3, R229, RZ ;  /* 0x000000e5030b7227 */ /* 0x000fc800078e00ff */
[----:B------:R-:W-:Y:S01]  /*117e0*/  @!P4 IADD3 R227, R227, -R0, RZ ;  /* 0x80000000e3e3c210 */ /* 0x000fe20007ffe0ff */
[----:B-1----:R-:W-:Y:S01]  /*117f0*/  IMAD.MOV.U32 R7, RZ, RZ, R5 ;  /* 0x000000ffff077224 */ /* 0x002fe200078e0005 */
[----:B------:R-:W-:Y:S01]  /*11800*/  IABS R5, R231 ;  /* 0x000000e700057213 */ /* 0x000fe20000000000 */
[C---:B------:R-:W-:Y:S01]  /*11810*/  IMAD R223, R0.reuse, R4, R223 ;  /* 0x0000000400df7224 */ /* 0x040fe200078e02df */
[C---:B------:R-:W-:Y:S01]  /*11820*/  ISETP.GT.U32.AND P4, PT, R0.reuse, R227, PT ;  /* 0x000000e30000720c */ /* 0x040fe20003f84070 */
[----:B------:R-:W-:Y:S01]  /*11830*/  @!P5 IMAD.MOV R7, RZ, RZ, -R7 ;  /* 0x000000ffff07d224 */ /* 0x000fe200078e0a07 */
[----:B------:R-:W-:Y:S01]  /*11840*/  ISETP.GT.U32.AND P5, PT, R0, R221, PT ;  /* 0x000000dd0000720c */ /* 0x000fe20003fa4070 */
[----:B------:R-:W-:Y:S02]  /*11850*/  @!P3 IMAD.IADD R224, R224, 0x1, -R0 ;  /* 0x00000001e0e0b824 */ /* 0x000fe400078e0a00 */
[----:B------:R-:W-:Y:S01]  /*11860*/  IMAD.MOV R11, RZ, RZ, -R11 ;  /* 0x000000ffff0b7224 */ /* 0x000fe200078e0a0b */
[----:B------:R1:W-:Y:S01]  /*11870*/  STL [R1+0x43c], R7 ;  /* 0x00043c0701007387 */ /* 0x0003e20000100800 */
[----:B------:R-:W-:Y:S01]  /*11880*/  IMAD.HI.U32 R225, R3, R5, RZ ;  /* 0x0000000503e17227 */ /* 0x000fe200078e00ff */
[----:B------:R-:W-:-:S03]  /*11890*/  ISETP.GT.U32.AND P3, PT, R0, R224, PT ;  /* 0x000000e00000720c */ /* 0x000fc60003f64070 */
[----:B------:R-:W-:Y:S01]  /*118a0*/  IMAD R229, R0, R11, R229 ;  /* 0x0000000b00e57224 */ /* 0x000fe200078e02e5 */
[----:B------:R-:W-:Y:S01]  /*118b0*/  IADD3 R11, R6, 0x171, RZ ;  /* 0x00000171060b7810 */ /* 0x000fe20007ffe0ff */
[----:B------:R-:W-:Y:S01]  /*118c0*/  @!P4 IMAD.IADD R227, R227, 0x1, -R0 ;  /* 0x00000001e3e3c824 */ /* 0x000fe200078e0a00 */
[----:B------:R-:W-:Y:S01]  /*118d0*/  ISETP.GT.U32.AND P4, PT, R0, R223, PT ;  /* 0x000000df0000720c */ /* 0x000fe20003f84070 */
[----:B------:R-:W-:Y:S01]  /*118e0*/  IMAD.MOV R225, RZ, RZ, -R225 ;  /* 0x000000ffffe17224 */ /* 0x000fe200078e0ae1 */
[----:B------:R-:W-:Y:S01]  /*118f0*/  @!P5 IADD3 R221, R221, -R0, RZ ;  /* 0x80000000ddddd210 */ /* 0x000fe20007ffe0ff */
[----:B-1----:R-:W-:Y:S01]  /*11900*/  IMAD.MOV.U32 R7, RZ, RZ, R227 ;  /* 0x000000ffff077224 */ /* 0x002fe200078e00e3 */
[----:B------:R-:W-:Y:S01]  /*11910*/  IABS R227, R11 ;  /* 0x0000000b00e37213 */ /* 0x000fe20000000000 */
[----:B------:R-:W-:Y:S01]  /*11920*/  VIADD R4, R6, 0x16f ;  /* 0x0000016f06047836 */ /* 0x000fe20000000000 */
[C---:B------:R-:W-:Y:S01]  /*11930*/  ISETP.GT.U32.AND P5, PT, R0.reuse, R221, PT ;  /* 0x000000dd0000720c */ /* 0x040fe20003fa4070 */
[----:B------:R-:W-:-:S02]  /*11940*/  IMAD R5, R0, R225, R5 ;  /* 0x000000e100057224 */ /* 0x000fc400078e0205 */
[----:B------:R-:W-:Y:S01]  /*11950*/  @!P0 IMAD.MOV R7, RZ, RZ, -R7 ;  /* 0x000000ffff078224 */ /* 0x000fe200078e0a07 */
[----:B------:R-:W-:Y:S01]  /*11960*/  IABS R222, R4 ;  /* 0x0000000400de7213 */ /* 0x000fe20000000000 */
[----:B------:R-:W-:Y:S02]  /*11970*/  VIADD R220, R6, 0x170 ;  /* 0x0000017006dc7836 */ /* 0x000fe40000000000 */
[----:B------:R-:W-:Y:S01]  /*11980*/  @!P4 IADD3 R223, R223, -R0, RZ ;  /* 0x80000000dfdfc210 */ /* 0x000fe20007ffe0ff */
[--C-:B------:R-:W-:Y:S01]  /*11990*/  @!P3 IMAD.IADD R224, R224, 0x1, -R0.reuse ;  /* 0x00000001e0e0b824 */ /* 0x100fe200078e0a00 */
[C---:B------:R-:W-:Y:S01]  /*119a0*/  ISETP.GT.U32.AND P3, PT, R0.reuse, R5, PT ;  /* 0x000000050000720c */ /* 0x040fe20003f64070 */
[----:B------:R-:W-:Y:S01]  /*119b0*/  IMAD.HI.U32 R230, R3, R222, RZ ;  /* 0x000000de03e67227 */ /* 0x000fe200078e00ff */
[C---:B------:R-:W-:Y:S01]  /*119c0*/  ISETP.GT.U32.AND P0, PT, R0.reuse, R223, PT ;  /* 0x000000df0000720c */ /* 0x040fe20003f04070 */
[----:B------:R1:W-:Y:S01]  /*119d0*/  STL [R1+0x420], R7 ;  /* 0x0004200701007387 */ /* 0x0003e20000100800 */
[----:B------:R-:W-:Y:S01]  /*119e0*/  IABS R228, R220 ;  /* 0x000000dc00e47213 */ /* 0x000fe20000000000 */
[----:B------:R-:W-:Y:S01]  /*119f0*/  @!P5 IMAD.IADD R221, R221, 0x1, -R0 ;  /* 0x00000001ddddd824 */ /* 0x000fe200078e0a00 */
[----:B------:R-:W-:Y:S01]  /*11a00*/  ISETP.GT.U32.AND P5, PT, R0, R229, PT ;  /* 0x000000e50000720c */ /* 0x000fe20003fa4070 */
[----:B------:R-:W-:Y:S01]  /*11a10*/  IMAD.MOV R230, RZ, RZ, -R230 ;  /* 0x000000ffffe67224 */ /* 0x000fe200078e0ae6 */
[----:B------:R-:W-:Y:S01]  /*11a20*/  ISETP.GE.AND P4, PT, R231, RZ, PT ;  /* 0x000000ffe700720c */ /* 0x000fe20003f86270 */
[----:B------:R-:W-:-:S04]  /*11a30*/  IMAD.HI.U32 R225, R3, R228, RZ ;  /* 0x000000e403e17227 */ /* 0x000fc800078e00ff */
[----:B-1----:R-:W-:Y:S01]  /*11a40*/  IMAD.MOV.U32 R7, RZ, RZ, R224 ;  /* 0x000000ffff077224 */ /* 0x002fe200078e00e0 */
[-C--:B------:R-:W-:Y:S01]  /*11a50*/  @!P3 IADD3 R5, R5, -R0.reuse, RZ ;  /* 0x800000000505b210 */ /* 0x080fe20007ffe0ff */
[----:B------:R-:W-:Y:S01]  /*11a60*/  IMAD.HI.U32 R224, R3, R227, RZ ;  /* 0x000000e303e07227 */ /* 0x000fe200078e00ff */
[----:B------:R-:W-:Y:S02]  /*11a70*/  @!P0 IADD3 R223, R223, -R0, RZ ;  /* 0x80000000dfdf8210 */ /* 0x000fe40007ffe0ff */
[----:B------:R-:W-:Y:S01]  /*11a80*/  ISETP.GE.AND P3, PT, R226, RZ, PT ;  /* 0x000000ffe200720c */ /* 0x000fe20003f66270 */
[----:B------:R-:W-:Y:S02]  /*11a90*/  @!P5 IMAD.IADD R229, R229, 0x1, -R0 ;  /* 0x00000001e5e5d824 */ /* 0x000fe400078e0a00 */
[----:B------:R-:W-:Y:S01]  /*11aa0*/  @!P1 IMAD.MOV R7, RZ, RZ, -R7 ;  /* 0x000000ffff079224 */ /* 0x000fe200078e0a07 */
[C---:B------:R-:W-:Y:S01]  /*11ab0*/  ISETP.GT.U32.AND P1, PT, R0.reuse, R5, PT ;  /* 0x000000050000720c */ /* 0x040fe20003f24070 */
[----:B------:R-:W-:Y:S01]  /*11ac0*/  IMAD.MOV R225, RZ, RZ, -R225 ;  /* 0x000000ffffe17224 */ /* 0x000fe200078e0ae1 */
[C---:B------:R-:W-:Y:S01]  /*11ad0*/  ISETP.GT.U32.AND P5, PT, R0.reuse, R229, PT ;  /* 0x000000e50000720c */ /* 0x040fe20003fa4070 */
[----:B------:R-:W-:Y:S01]  /*11ae0*/  IMAD R222, R0, R230, R222 ;  /* 0x000000e600de7224 */ /* 0x000fe200078e02de */
[----:B------:R1:W-:Y:S01]  /*11af0*/  STL [R1+0x414], R7 ;  /* 0x0004140701007387 */ /* 0x0003e20000100800 */
[----:B------:R-:W-:-:S02]  /*11b00*/  IMAD.MOV R224, RZ, RZ, -R224 ;  /* 0x000000ffffe07224 */ /* 0x000fc400078e0ae0 */
[C---:B------:R-:W-:Y:S01]  /*11b10*/  IMAD R228, R0.reuse, R225, R228 ;  /* 0x000000e100e47224 */ /* 0x040fe200078e02e4 */
[C---:B------:R-:W-:Y:S01]  /*11b20*/  ISETP.GT.U32.AND P0, PT, R0.reuse, R222, PT ;  /* 0x000000de0000720c */ /* 0x040fe20003f04070 */
[----:B------:R-:W-:Y:S02]  /*11b30*/  IMAD R227, R0, R224, R227 ;  /* 0x000000e000e37224 */ /* 0x000fe400078e02e3 */
[----:B------:R-:W-:Y:S02]  /*11b40*/  IMAD.MOV.U32 R9, RZ, RZ, R221 ;  /* 0x000000ffff097224 */ /* 0x000fe400078e00dd */
[--C-:B------:R-:W-:Y:S01]  /*11b50*/  @!P1 IMAD.IADD R5, R5, 0x1, -R0.reuse ;  /* 0x0000000105059824 */ /* 0x100fe200078e0a00 */
[----:B------:R-:W-:Y:S01]  /*11b60*/  ISETP.GE.AND P1, PT, R220, RZ, PT ;  /* 0x000000ffdc00720c */ /* 0x000fe20003f26270 */
[----:B-1----:R-:W-:Y:S01]  /*11b70*/  IMAD.MOV.U32 R7, RZ, RZ, R223 ;  /* 0x000000ffff077224 */ /* 0x002fe200078e00df */
[----:B------:R-:W-:Y:S01]  /*11b80*/  @!P5 IADD3 R229, R229, -R0, RZ ;  /* 0x80000000e5e5d210 */ /* 0x000fe20007ffe0ff */
[----:B------:R-:W-:Y:S01]  /*11b90*/  VIADD R221, R6, 0x173 ;  /* 0x0000017306dd7836 */ /* 0x000fe20000000000 */
[C---:B------:R-:W-:Y:S01]  /*11ba0*/  ISETP.GT.U32.AND P5, PT, R0.reuse, R227, PT ;  /* 0x000000e30000720c */ /* 0x040fe20003fa4070 */
[----:B------:R-:W-:Y:S01]  /*11bb0*/  @!P6 IMAD.MOV R7, RZ, RZ, -R7 ;  /* 0x000000ffff07e224 */ /* 0x000fe200078e0a07 */
[----:B------:R-:W-:Y:S01]  /*11bc0*/  ISETP.GT.U32.AND P6, PT, R0, R228, PT ;  /* 0x000000e40000720c */ /* 0x000fe20003fc4070 */
[--C-:B------:R-:W-:Y:S01]  /*11bd0*/  @!P0 IMAD.IADD R222, R222, 0x1, -R0.reuse ;  /* 0x00000001dede8824 */ /* 0x100fe200078e0a00 */
[----:B------:R-:W-:Y:S01]  /*11be0*/  @!P2 IADD3 R9, -R9, RZ, RZ ;  /* 0x000000ff0909a210 */ /* 0x000fe20007ffe1ff */
[----:B------:R-:W-:Y:S01]  /*11bf0*/  VIADD R225, R6, 0x174 ;  /* 0x0000017406e17836 */ /* 0x000fe20000000000 */
[----:B------:R-:W-:Y:S01]  /*11c00*/  ISETP.GE.AND P2, PT, R4, RZ, PT ;  /* 0x000000ff0400720c */ /* 0x000fe20003f46270 */
[C---:B------:R-:W-:Y:S01]  /*11c10*/  VIADD R4, R6.reuse, 0x172 ;  /* 0x0000017206047836 */ /* 0x040fe20000000000 */
[----:B------:R-:W-:Y:S01]  /*11c20*/  ISETP.GE.AND P0, PT, R11, RZ, PT ;  /* 0x000000ff0b00720c */ /* 0x000fe20003f06270 */
[----:B------:R-:W-:Y:S01]  /*11c30*/  STL [R1+0x410], R9 ;  /* 0x0004100901007387 */ /* 0x000fe20000100800 */
[----:B------:R-:W-:Y:S01]  /*11c40*/  IABS R11, R221 ;  /* 0x000000dd000b7213 */ /* 0x000fe20000000000 */
[----:B------:R-:W-:Y:S01]  /*11c50*/  VIADD R224, R6, 0x175 ;  /* 0x0000017506e07836 */ /* 0x000fe20000000000 */
[----:B------:R-:W-:Y:S01]  /*11c60*/  IABS R223, R4 ;  /* 0x0000000400df7213 */ /* 0x000fe20000000000 */
[----:B------:R1:W-:Y:S01]  /*11c70*/  STL [R1+0x40c], R7 ;  /* 0x00040c0701007387 */ /* 0x0003e20000100800 */
[----:B------:R-:W-:Y:S01]  /*11c80*/  @!P5 IMAD.IADD R227, R227, 0x1, -R0 ;  /* 0x00000001e3e3d824 */ /* 0x000fe200078e0a00 */
[----:B------:R-:W-:-:S02]  /*11c90*/  @!P6 IADD3 R228, R228, -R0, RZ ;  /* 0x80000000e4e4e210 */ /* 0x000fc40007ffe0ff */
[C---:B------:R-:W-:Y:S01]  /*11ca0*/  ISETP.GT.U32.AND P6, PT, R0.reuse, R222, PT ;  /* 0x000000de0000720c */ /* 0x040fe20003fc4070 */
[C---:B------:R-:W-:Y:S01]  /*11cb0*/  IMAD.HI.U32 R220, R3.reuse, R223, RZ ;  /* 0x000000df03dc7227 */ /* 0x040fe200078e00ff */
[----:B------:R-:W-:Y:S02]  /*11cc0*/  ISETP.GT.U32.AND P5, PT, R0, R228, PT ;  /* 0x000000e40000720c */ /* 0x000fe40003fa4070 */
[----:B------:R-:W-:Y:S01]  /*11cd0*/  IABS R226, R225 ;  /* 0x000000e100e27213 */ /* 0x000fe20000000000 */
[----:B------:R-:W-:Y:S01]  /*11ce0*/  IMAD.MOV R220, RZ, RZ, -R220 ;  /* 0x000000ffffdc7224 */ /* 0x000fe200078e0adc */
[----:B------:R-:W-:Y:S01]  /*11cf0*/  IABS R231, R224 ;  /* 0x000000e000e77213 */ /* 0x000fe20000000000 */
[----:B-1----:R-:W-:Y:S02]  /*11d00*/  IMAD.MOV.U32 R7, RZ, RZ, R5 ;  /* 0x000000ffff077224 */ /* 0x002fe400078e0005 */
[----:B------:R-:W-:-:S03]  /*11d10*/  IMAD.HI.U32 R5, R3, R11, RZ ;  /* 0x0000000b03057227 */ /* 0x000fc600078e00ff */
[----:B------:R-:W-:Y:S01]  /*11d20*/  @!P4 IADD3 R7, -R7, RZ, RZ ;  /* 0x000000ff0707c210 */ /* 0x000fe20007ffe1ff */
[C---:B------:R-:W-:Y:S01]  /*11d30*/  IMAD R223, R0.reuse, R220, R223 ;  /* 0x000000dc00df7224 */ /* 0x040fe200078e02df */
[----:B------:R-:W-:Y:S01]  /*11d40*/  ISETP.GT.U32.AND P4, PT, R0, R227, PT ;  /* 0x000000e30000720c */ /* 0x000fe20003f84070 */
[----:B------:R-:W-:Y:S01]  /*11d50*/  IMAD.MOV R5, RZ, RZ, -R5 ;  /* 0x000000ffff057224 */ /* 0x000fe200078e0a05 */
[----:B------:R-:W-:Y:S01]  /*11d60*/  @!P5 IADD3 R228, R228, -R0, RZ ;  /* 0x80000000e4e4d210 */ /* 0x000fe20007ffe0ff */
[----:B------:R-:W-:Y:S01]  /*11d70*/  @!P6 IMAD.IADD R222, R222, 0x1, -R0 ;  /* 0x00000001dedee824 */ /* 0x000fe200078e0a00 */
[C---:B------:R-:W-:Y:S01]  /*11d80*/  ISETP.GT.U32.AND P6, PT, R0.reuse, R223, PT ;  /* 0x000000df0000720c */ /* 0x040fe20003fc4070 */
[----:B------:R-:W-:Y:S01]  /*11d90*/  IMAD R11, R0, R5, R11 ;  /* 0x00000005000b7224 */ /* 0x000fe200078e020b */
[----:B------:R-:W-:Y:S01]  /*11da0*/  ISETP.GE.AND P5, PT, R4, RZ, PT ;  /* 0x000000ff0400720c */ /* 0x000fe20003fa6270 */
[----:B------:R-:W-:Y:S01]  /*11db0*/  IMAD.MOV.U32 R9, RZ, RZ, R229 ;  /* 0x000000ffff097224 */ /* 0x000fe200078e00e5 */
[----:B------:R1:W-:Y:S01]  /*11dc0*/  STL [R1+0x3c0], R7 ;  /* 0x0003c00701007387 */ /* 0x0003e20000100800 */
[----:B------:R-:W-:-:S04]  /*11dd0*/  IMAD.HI.U32 R5, R3, R226, RZ ;  /* 0x000000e203057227 */ /* 0x000fc800078e00ff */
[----:B------:R-:W-:Y:S01]  /*11de0*/  @!P4 IMAD.IADD R227, R227, 0x1, -R0 ;  /* 0x00000001e3e3c824 */ /* 0x000fe200078e0a00 */
[----:B------:R-:W-:Y:S01]  /*11df0*/  ISETP.GT.U32.AND P4, PT, R0, R11, PT ;  /* 0x0000000b0000720c */ /* 0x000fe20003f84070 */
[----:B------:R-:W-:-:S04]  /*11e00*/  IMAD.HI.U32 R220, R3, R231, RZ ;  /* 0x000000e703dc7227 */ /* 0x000fc800078e00ff */
[----:B------:R-:W-:Y:S01]  /*11e10*/  @!P6 IMAD.IADD R223, R223, 0x1, -R0 ;  /* 0x00000001dfdfe824 */ /* 0x000fe200078e0a00 */
[----:B------:R-:W-:Y:S01]  /*11e20*/  IADD3 R220, -R220, RZ, RZ ;  /* 0x000000ffdcdc7210 */ /* 0x000fe20007ffe1ff */
[----:B------:R-:W-:Y:S01]  /*11e30*/  @!P3 IMAD.MOV R9, RZ, RZ, -R9 ;  /* 0x000000ffff09b224 */ /* 0x000fe200078e0a09 */
[----:B------:R-:W-:Y:S01]  /*11e40*/  ISETP.GE.AND P6, PT, R221, RZ, PT ;  /* 0x000000ffdd00720c */ /* 0x000fe20003fc6270 */
[----:B------:R-:W-:Y:S01]  /*11e50*/  VIADD R4, R6, 0x176 ;  /* 0x0000017606047836 */ /* 0x000fe20000000000 */
[----:B------:R-:W-:Y:S01]  /*11e60*/  ISETP.GT.U32.AND P3, PT, R0, R223, PT ;  /* 0x000000df0000720c */ /* 0x000fe20003f64070 */
[----:B------:R-:W-:Y:S01]  /*11e70*/  IMAD.MOV R5, RZ, RZ, -R5 ;  /* 0x000000ffff057224 */ /* 0x000fe200078e0a05 */
[----:B------:R2:W-:Y:S01]  /*11e80*/  STL [R1+0x3c4], R9 ;  /* 0x0003c40901007387 */ /* 0x0005e20000100800 */
[----:B------:R-:W-:Y:S01]  /*11e90*/  @!P4 IADD3 R11, R11, -R0, RZ ;  /* 0x800000000b0bc210 */ /* 0x000fe20007ffe0ff */
[----:B-1----:R-:W-:Y:S02]  /*11ea0*/  IMAD.MOV.U32 R7, RZ, RZ, R222 ;  /* 0x000000ffff077224 */ /* 0x002fe400078e00de */
[----:B------:R-:W-:Y:S01]  /*11eb0*/  VIADD R221, R6, 0x177 ;  /* 0x0000017706dd7836 */ /* 0x000fe20000000000 */
[C---:B------:R-:W-:Y:S01]  /*11ec0*/  ISETP.GT.U32.AND P4, PT, R0.reuse, R11, PT ;  /* 0x0000000b0000720c */ /* 0x040fe20003f84070 */
[C---:B------:R-:W-:Y:S01]  /*11ed0*/  IMAD R226, R0.reuse, R5, R226 ;  /* 0x0000000500e27224 */ /* 0x040fe200078e02e2 */
[----:B------:R-:W-:Y:S01]  /*11ee0*/  IABS R5, R4 ;  /* 0x0000000400057213 */ /* 0x000fe20000000000 */
[----:B------:R-:W-:Y:S01]  /*11ef0*/  @!P2 IMAD.MOV R7, RZ, RZ, -R7 ;  /* 0x000000ffff07a224 */ /* 0x000fe200078e0a07 */
[----:B--2---:R-:W-:Y:S01]  /*11f00*/  MOV R9, R228 ;  /* 0x000000e400097202 */ /* 0x004fe20000000f00 */
[----:B------:R-:W-:Y:S01]  /*11f10*/  IMAD R231, R0, R220, R231 ;  /* 0x000000dc00e77224 */ /* 0x000fe200078e02e7 */
[----:B------:R-:W-:Y:S01]  /*11f20*/  IABS R220, R221 ;  /* 0x000000dd00dc7213 */ /* 0x000fe20000000000 */
[----:B------:R-:W-:Y:S01]  /*11f30*/  IMAD.HI.U32 R222, R3, R5, RZ ;  /* 0x0000000503de7227 */ /* 0x000fe200078e00ff */
[----:B------:R1:W-:Y:S01]  /*11f40*/  STL [R1+0x3f4], R7 ;  /* 0x0003f40701007387 */ /* 0x0003e20000100800 */
[----:B------:R-:W-:-:S02]  /*11f50*/  @!P3 IADD3 R223, R223, -R0, RZ ;  /* 0x80000000dfdfb210 */ /* 0x000fc40007ffe0ff */
[----:B------:R-:W-:Y:S01]  /*11f60*/  @!P1 IMAD.MOV R9, RZ, RZ, -R9 ;  /* 0x000000ffff099224 */ /* 0x000fe200078e0a09 */
[C---:B------:R-:W-:Y:S01]  /*11f70*/  ISETP.GT.U32.AND P1, PT, R0.reuse, R231, PT ;  /* 0x000000e70000720c */ /* 0x040fe20003f24070 */
[----:B------:R-:W-:Y:S01]  /*11f80*/  IMAD.MOV R222, RZ, RZ, -R222 ;  /* 0x000000ffffde7224 */ /* 0x000fe200078e0ade */
[C---:B------:R-:W-:Y:S01]  /*11f90*/  ISETP.GT.U32.AND P2, PT, R0.reuse, R226, PT ;  /* 0x000000e20000720c */ /* 0x040fe20003f44070 */
[----:B------:R-:W-:Y:S01]  /*11fa0*/  @!P4 IMAD.IADD R11, R11, 0x1, -R0 ;  /* 0x000000010b0bc824 */ /* 0x000fe200078e0a00 */
[----:B------:R2:W-:Y:S01]  /*11fb0*/  STL [R1+0x3d0], R9 ;  /* 0x0003d00901007387 */ /* 0x0005e20000100800 */
[----:B------:R-:W-:Y:S01]  /*11fc0*/  IMAD R5, R0, R222, R5 ;  /* 0x000000de00057224 */ /* 0x000fe200078e0205 */
[----:B------:R-:W-:Y:S01]  /*11fd0*/  ISETP.GE.AND P4, PT, R4, RZ, PT ;  /* 0x000000ff0400720c */ /* 0x000fe20003f86270 */
[----:B-1----:R-:W-:Y:S01]  /*11fe0*/  IMAD.MOV.U32 R7, RZ, RZ, R227 ;  /* 0x000000ffff077224 */ /* 0x002fe200078e00e3 */
[----:B------:R-:W-:Y:S01]  /*11ff0*/  ISETP.GE.AND P3, PT, R224, RZ, PT ;  /* 0x000000ffe000720c */ /* 0x000fe20003f66270 */
[----:B------:R-:W-:-:S04]  /*12000*/  IMAD.HI.U32 R227, R3, R220, RZ ;  /* 0x000000dc03e37227 */ /* 0x000fc800078e00ff */
[----:B------:R-:W-:Y:S01]  /*12010*/  @!P0 IMAD.MOV R7, RZ, RZ, -R7 ;  /* 0x000000ffff078224 */ /* 0x000fe200078e0a07 */
[----:B--2---:R-:W-:Y:S01]  /*12020*/  MOV R9, R223 ;  /* 0x000000df00097202 */ /* 0x004fe20000000f00 */
[----:B------:R-:W-:Y:S01]  /*12030*/  IMAD.MOV R227, RZ, RZ, -R227 ;  /* 0x000000ffffe37224 */ /* 0x000fe200078e0ae3 */
[----:B------:R-:W-:Y:S01]  /*12040*/  @!P2 IADD3 R226, R226, -R0, RZ ;  /* 0x80000000e2e2a210 */ /* 0x000fe20007ffe0ff */
[----:B------:R-:W-:Y:S01]  /*12050*/  @!P1 IMAD.IADD R231, R231, 0x1, -R0 ;  /* 0x00000001e7e79824 */ /* 0x000fe200078e0a00 */
[----:B------:R1:W-:Y:S01]  /*12060*/  STL [R1+0x3f0], R7 ;  /* 0x0003f00701007387 */ /* 0x0003e20000100800 */
[C---:B------:R-:W-:Y:S01]  /*12070*/  IMAD R220, R0.reuse, R227, R220 ;  /* 0x000000e300dc7224 */ /* 0x040fe200078e02dc */
[C---:B------:R-:W-:Y:S01]  /*12080*/  ISETP.GT.U32.AND P2, PT, R0.reuse, R226, PT ;  /* 0x000000e20000720c */ /* 0x040fe20003f44070 */
[----:B------:R-:W-:Y:S01]  /*12090*/  @!P5 IMAD.MOV R9, RZ, RZ, -R9 ;  /* 0x000000ffff09d224 */ /* 0x000fe200078e0a09 */
[----:B------:R-:W-:Y:S01]  /*120a0*/  ISETP.GT.U32.AND P5, PT, R0, R5, PT ;  /* 0x000000050000720c */ /* 0x000fe20003fa4070 */
[----:B------:R-:W-:Y:S01]  /*120b0*/  VIADD R4, R6, 0x178 ;  /* 0x0000017806047836 */ /* 0x000fe20000000000 */
[----:B------:R-:W-:Y:S01]  /*120c0*/  ISETP.GT.U32.AND P1, PT, R0, R231, PT ;  /* 0x000000e70000720c */ /* 0x000fe20003f24070 */
[C---:B------:R-:W-:Y:S01]  /*120d0*/  VIADD R222, R6.reuse, 0x179 ;  /* 0x0000017906de7836 */ /* 0x040fe20000000000 */
[----:B------:R-:W-:Y:S01]  /*120e0*/  ISETP.GE.AND P0, PT, R225, RZ, PT ;  /* 0x000000ffe100720c */ /* 0x000fe20003f06270 */
[C---:B------:R-:W-:Y:S01]  /*120f0*/  VIADD R225, R6.reuse, 0x17a ;  /* 0x0000017a06e17836 */ /* 0x040fe20000000000 */
[----:B------:R-:W-:Y:S01]  /*12100*/  IABS R223, R4 ;  /* 0x0000000400df7213 */ /* 0x000fe20000000000 */
[----:B-1----:R-:W-:Y:S01]  /*12110*/  IMAD.MOV.U32 R7, RZ, RZ, R11 ;  /* 0x000000ffff077224 */ /* 0x002fe200078e000b */
[----:B------:R-:W-:Y:S01]  /*12120*/  IABS R11, R222 ;  /* 0x000000de000b7213 */ /* 0x000fe20000000000 */
[----:B------:R-:W-:Y:S01]  /*12130*/  STL [R1+0x3d4], R9 ;  /* 0x0003d40901007387 */ /* 0x000fe20000100800 */
[----:B------:R-:W-:Y:S01]  /*12140*/  VIADD R227, R6, 0x17c ;  /* 0x0000017c06e37836 */ /* 0x000fe20000000000 */
[----:B------:R-:W-:Y:S01]  /*12150*/  @!P2 IADD3 R226, R226, -R0, RZ ;  /* 0x80000000e2e2a210 */ /* 0x000fe20007ffe0ff */
[----:B------:R-:W-:Y:S01]  /*12160*/  @!P6 IMAD.MOV R7, RZ, RZ, -R7 ;  /* 0x000000ffff07e224 */ /* 0x000fe200078e0a07 */
[----:B------:R-:W-:Y:S01]  /*12170*/  ISETP.GT.U32.AND P6, PT, R0, R220, PT ;  /* 0x000000dc0000720c */ /* 0x000fe20003fc4070 */
[----:B------:R-:W-:Y:S01]  /*12180*/  @!P5 IMAD.IADD R5, R5, 0x1, -R0 ;  /* 0x000000010505d824 */ /* 0x000fe200078e0a00 */
[----:B------:R-:W-:Y:S01]  /*12190*/  ISETP.GE.AND P2, PT, R221, RZ, PT ;  /* 0x000000ffdd00720c */ /* 0x000fe20003f46270 */
[----:B------:R-:W-:Y:S01]  /*121a0*/  IMAD.HI.U32 R224, R3, R223, RZ ;  /* 0x000000df03e07227 */ /* 0x000fe200078e00ff */
[----:B------:R1:W-:Y:S01]  /*121b0*/  STL [R1+0x3e4], R7 ;  /* 0x0003e40701007387 */ /* 0x0003e20000100800 */
[----:B------:R-:W-:-:S02]  /*121c0*/  IABS R221, R225 ;  /* 0x000000e100dd7213 */ /* 0x000fc40000000000 */
[----:B------:R-:W-:Y:S01]  /*121d0*/  ISETP.GT.U32.AND P5, PT, R0, R5, PT ;  /* 0x000000050000720c */ /* 0x000fe20003fa4070 */
[--C-:B------:R-:W-:Y:S01]  /*121e0*/  @!P1 IMAD.IADD R231, R231, 0x1, -R0.reuse ;  /* 0x00000001e7e79824 */ /* 0x100fe200078e0a00 */
[----:B------:R-:W-:Y:S01]  /*121f0*/  ISETP.GE.AND P1, PT, R4, RZ, PT ;  /* 0x000000ff0400720c */ /* 0x000fe20003f26270 */
[----:B------:R-:W-:Y:S01]  /*12200*/  IMAD.HI.U32 R4, R3, R11, RZ ;  /* 0x0000000b03047227 */ /* 0x000fe200078e00ff */
[----:B------:R-:W-:Y:S02]  /*12210*/  IADD3 R224, -R224, RZ, RZ ;  /* 0x000000ffe0e07210 */ /* 0x000fe40007ffe1ff */
[----:B------:R-:W-:Y:S01]  /*12220*/  IABS R228, R227 ;  /* 0x000000e300e47213 */ /* 0x000fe20000000000 */
[----:B------:R-:W-:Y:S02]  /*12230*/  @!P6 IMAD.IADD R220, R220, 0x1, -R0 ;  /* 0x00000001dcdce824 */ /* 0x000fe400078e0a00 */
[----:B------:R-:W-:Y:S02]  /*12240*/  IMAD.MOV R4, RZ, RZ, -R4 ;  /* 0x000000ffff047224 */ /* 0x000fe400078e0a04 */
[C---:B------:R-:W-:Y:S01]  /*12250*/  IMAD R223, R0.reuse, R224, R223 ;  /* 0x000000e000df7224 */ /* 0x040fe200078e02df */
[C---:B------:R-:W-:Y:S01]  /*12260*/  ISETP.GT.U32.AND P6, PT, R0.reuse, R220, PT ;  /* 0x000000dc0000720c */ /* 0x040fe20003fc4070 */
[C---:B------:R-:W-:Y:S01]  /*12270*/  IMAD R11, R0.reuse, R4, R11 ;  /* 0x00000004000b7224 */ /* 0x040fe200078e020b */
[----:B------:R-:W-:Y:S01]  /*12280*/  @!P5 IADD3 R5, R5, -R0, RZ ;  /* 0x800000000505d210 */ /* 0x000fe20007ffe0ff */
[----:B-1----:R-:W-:Y:S01]  /*12290*/  IMAD.MOV.U32 R7, RZ, RZ, R226 ;  /* 0x000000ffff077224 */ /* 0x002fe200078e00e2 */
[----:B------:R-:W-:Y:S01]  /*122a0*/  ISETP.GT.U32.AND P5, PT, R0, R223, PT ;  /* 0x000000df0000720c */ /* 0x000fe20003fa4070 */
[----:B------:R-:W-:-:S02]  /*122b0*/  VIADD R226, R6, 0x17b ;  /* 0x0000017b06e27836 */ /* 0x000fc40000000000 */
[----:B------:R-:W-:Y:S01]  /*122c0*/  VIADD R4, R6, 0x17d ;  /* 0x0000017d06047836 */ /* 0x000fe20000000000 */
[----:B------:R-:W-:Y:S01]  /*122d0*/  @!P0 IADD3 R7, -R7, RZ, RZ ;  /* 0x000000ff07078210 */ /* 0x000fe20007ffe1ff */
[C---:B------:R-:W-:Y:S01]  /*122e0*/  IMAD.HI.U32 R230, R3.reuse, R228, RZ ;  /* 0x000000e403e67227 */ /* 0x040fe200078e00ff */
[----:B------:R-:W-:Y:S02]  /*122f0*/  ISETP.GE.AND P0, PT, R222, RZ, PT ;  /* 0x000000ffde00720c */ /* 0x000fe40003f06270 */
[----:B------:R-:W-:Y:S01]  /*12300*/  IABS R229, R226 ;  /* 0x000000e200e57213 */ /* 0x000fe20000000000 */
[----:B------:R-:W-:Y:S01]  /*12310*/  @!P6 IMAD.IADD R220, R220, 0x1, -R0 ;  /* 0x00000001dcdce824 */ /* 0x000fe200078e0a00 */
[----:B------:R-:W-:Y:S01]  /*12320*/  ISETP.GT.U32.AND P6, PT, R0, R11, PT ;  /* 0x0000000b0000720c */ /* 0x000fe20003fc4070 */
[----:B------:R-:W-:Y:S01]  /*12330*/  IMAD.HI.U32 R222, R3, R221, RZ ;  /* 0x000000dd03de7227 */ /* 0x000fe200078e00ff */
[----:B------:R1:W-:Y:S01]  /*12340*/  STL [R1+0x3d8], R7 ;  /* 0x0003d80701007387 */ /* 0x0003e20000100800 */
[----:B------:R-:W-:-:S02]  /*12350*/  @!P5 IADD3 R223, R223, -R0, RZ ;  /* 0x80000000dfdfd210 */ /* 0x000fc40007ffe0ff */
[----:B------:R-:W-:Y:S01]  /*12360*/  IMAD.MOV R222, RZ, RZ, -R222 ;  /* 0x000000ffffde7224 */ /* 0x000fe200078e0ade */
[----:B------:R-:W-:Y:S01]  /*12370*/  IABS R224, R4 ;  /* 0x0000000400e07213 */ /* 0x000fe20000000000 */
[----:B------:R-:W-:-:S04]  /*12380*/  IMAD.HI.U32 R232, R3, R229, RZ ;  /* 0x000000e503e87227 */ /* 0x000fc800078e00ff */
[C---:B------:R-:W-:Y:S02]  /*12390*/  IMAD R221, R0.reuse, R222, R221 ;  /* 0x000000de00dd7224 */ /* 0x040fe400078e02dd */
[----:B-1----:R-:W-:Y:S01]  /*123a0*/  IMAD.MOV.U32 R7, RZ, RZ, R231 ;  /* 0x000000ffff077224 */ /* 0x002fe200078e00e7 */
[----:B------:R-:W-:Y:S01]  /*123b0*/  @!P6 IADD3 R11, R11, -R0, RZ ;  /* 0x800000000b0be210 */ /* 0x000fe20007ffe0ff */
[----:B------:R-:W-:Y:S01]  /*123c0*/  IMAD.MOV R232, RZ, RZ, -R232 ;  /* 0x000000ffffe87224 */ /* 0x000fe200078e0ae8 */
[C---:B------:R-:W-:Y:S01]  /*123d0*/  ISETP.GT.U32.AND P6, PT, R0.reuse, R223, PT ;  /* 0x000000df0000720c */ /* 0x040fe20003fc4070 */
[----:B------:R-:W-:Y:S01]  /*123e0*/  @!P3 IMAD.MOV R7, RZ, RZ, -R7 ;  /* 0x000000ffff07b224 */ /* 0x000fe200078e0a07 */
[C---:B------:R-:W-:Y:S01]  /*123f0*/  ISETP.GT.U32.AND P5, PT, R0.reuse, R221, PT ;  /* 0x000000dd0000720c */ /* 0x040fe20003fa4070 */
[----:B------:R-:W-:Y:S01]  /*12400*/  IMAD.MOV.U32 R231, RZ, RZ, R224 ;  /* 0x000000ffffe77224 */ /* 0x000fe200078e00e0 */
[----:B------:R-:W-:Y:S01]  /*12410*/  ISETP.GE.AND P3, PT, R225, RZ, PT ;  /* 0x000000ffe100720c */ /* 0x000fe20003f66270 */
[----:B------:R-:W-:Y:S01]  /*12420*/  IMAD R225, R0, R232, R229 ;  /* 0x000000e800e17224 */ /* 0x000fe200078e02e5 */
[----:B------:R1:W-:Y:S01]  /*12430*/  STL [R1+0x3cc], R7 ;  /* 0x0003cc0701007387 */ /* 0x0003e20000100800 */
[----:B------:R-:W-:-:S02]  /*12440*/  IMAD.MOV R230, RZ, RZ, -R230 ;  /* 0x000000ffffe67224 */ /* 0x000fc400078e0ae6 */
[----:B------:R-:W-:Y:S02]  /*12450*/  IMAD.MOV.U32 R9, RZ, RZ, R220 ;  /* 0x000000ffff097224 */ /* 0x000fe400078e00dc */
[C---:B------:R-:W-:Y:S02]  /*12460*/  IMAD R224, R0.reuse, R230, R228 ;  /* 0x000000e600e07224 */ /* 0x040fe400078e02e4 */
[----:B------:R-:W-:Y:S01]  /*12470*/  @!P6 IMAD.IADD R223, R223, 0x1, -R0 ;  /* 0x00000001dfdfe824 */ /* 0x000fe200078e0a00 */
[----:B------:R-:W-:Y:S01]  /*12480*/  ISETP.GT.U32.AND P6, PT, R0, R225, PT ;  /* 0x000000e10000720c */ /* 0x000fe20003fc4070 */
[----:B------:R-:W-:Y:S01]  /*12490*/  VIADD R222, R6, 0x17e ;  /* 0x0000017e06de7836 */ /* 0x000fe20000000000 */
[----:B------:R-:W-:Y:S01]  /*124a0*/  @!P5 IADD3 R221, R221, -R0, RZ ;  /* 0x80000000ddddd210 */ /* 0x000fe20007ffe0ff */
[----:B-1----:R-:W-:Y:S02]  /*124b0*/  IMAD.MOV.U32 R7, RZ, RZ, R5 ;  /* 0x000000ffff077224 */ /* 0x002fe400078e0005 */
[----:B------:R-:W-:Y:S01]  /*124c0*/  IMAD.HI.U32 R5, R3, R231, RZ ;  /* 0x000000e703057227 */ /* 0x000fe200078e00ff */
[----:B------:R-:W-:-:S02]  /*124d0*/  ISETP.GT.U32.AND P5, PT, R0, R221, PT ;  /* 0x000000dd0000720c */ /* 0x000fc40003fa4070 */
[----:B------:R-:W-:Y:S01]  /*124e0*/  IABS R229, R222 ;  /* 0x000000de00e57213 */ /* 0x000fe20000000000 */
[----:B------:R-:W-:Y:S01]  /*124f0*/  @!P4 IMAD.MOV R7, RZ, RZ, -R7 ;  /* 0x000000ffff07c224 */ /* 0x000fe200078e0a07 */
[----:B------:R-:W-:Y:S01]  /*12500*/  ISETP.GT.U32.AND P4, PT, R0, R11, PT ;  /* 0x0000000b0000720c */ /* 0x000fe20003f84070 */
[----:B------:R-:W-:Y:S02]  /*12510*/  IMAD.MOV R5, RZ, RZ, -R5 ;  /* 0x000000ffff057224 */ /* 0x000fe400078e0a05 */
[----:B------:R-:W-:Y:S01]  /*12520*/  @!P2 IMAD.MOV R9, RZ, RZ, -R9 ;  /* 0x000000ffff09a224 */ /* 0x000fe200078e0a09 */
[----:B------:R1:W-:Y:S01]  /*12530*/  STL [R1+0x3bc], R7 ;  /* 0x0003bc0701007387 */ /* 0x0003e20000100800 */
[----:B------:R-:W-:Y:S01]  /*12540*/  ISETP.GE.AND P2, PT, R226, RZ, PT ;  /* 0x000000ffe200720c */ /* 0x000fe20003f46270 */
[----:B------:R-:W-:Y:S01]  /*12550*/  IMAD R226, R0, R5, R231 ;  /* 0x0000000500e27224 */ /* 0x000fe200078e02e7 */
[----:B------:R-:W-:Y:S01]  /*12560*/  IADD3 R5, R6, 0x17f, RZ ;  /* 0x0000017f06057810 */ /* 0x000fe20007ffe0ff */
[----:B------:R-:W-:Y:S01]  /*12570*/  @!P6 IMAD.IADD R225, R225, 0x1, -R0 ;  /* 0x00000001e1e1e824 */ /* 0x000fe200078e0a00 */
[----:B------:R-:W-:Y:S01]  /*12580*/  STL [R1+0x3b4], R9 ;  /* 0x0003b40901007387 */ /* 0x000fe20000100800 */
[----:B------:R-:W-:Y:S01]  /*12590*/  IMAD.HI.U32 R220, R3, R229, RZ ;  /* 0x000000e503dc7227 */ /* 0x000fe200078e00ff */
[----:B------:R-:W-:-:S02]  /*125a0*/  ISETP.GT.U32.AND P6, PT, R0, R226, PT ;  /* 0x000000e20000720c */ /* 0x000fc40003fc4070 */
[----:B-1----:R-:W-:Y:S01]  /*125b0*/  MOV R7, R223 ;  /* 0x000000df00077202 */ /* 0x002fe20000000f00 */
[----:B------:R-:W-:Y:S01]  /*125c0*/  @!P4 IMAD.IADD R11, R11, 0x1, -R0 ;  /* 0x000000010b0bc824 */ /* 0x000fe200078e0a00 */
[----:B------:R-:W-:Y:S01]  /*125d0*/  ISETP.GE.AND P4, PT, R227, RZ, PT ;  /* 0x000000ffe300720c */ /* 0x000fe20003f86270 */
[----:B------:R-:W-:Y:S01]  /*125e0*/  IMAD.MOV R220, RZ, RZ, -R220 ;  /* 0x000000ffffdc7224 */ /* 0x000fe200078e0adc */
[----:B------:R-:W-:Y:S01]  /*125f0*/  @!P1 IADD3 R7, -R7, RZ, RZ ;  /* 0x000000ff07079210 */ /* 0x000fe20007ffe1ff */
[--C-:B------:R-:W-:Y:S01]  /*12600*/  @!P5 IMAD.IADD R221, R221, 0x1, -R0.reuse ;  /* 0x00000001ddddd824 */ /* 0x100fe200078e0a00 */
[----:B------:R-:W-:Y:S01]  /*12610*/  ISETP.GT.U32.AND P1, PT, R0, R224, PT ;  /* 0x000000e00000720c */ /* 0x000fe20003f24070 */
[----:B------:R-:W-:Y:S01]  /*12620*/  VIADD R223, R6, 0x180 ;  /* 0x0000018006df7836 */ /* 0x000fe20000000000 */
[----:B------:R-:W-:Y:S01]  /*12630*/  ISETP.GE.AND P5, PT, R4, RZ, PT ;  /* 0x000000ff0400720c */ /* 0x000fe20003fa6270 */
[----:B------:R1:W-:Y:S01]  /*12640*/  STL [R1+0x3b0], R7 ;  /* 0x0003b00701007387 */ /* 0x0003e20000100800 */
[----:B------:R-:W-:Y:S01]  /*12650*/  IMAD R4, R0, R220, R229 ;  /* 0x000000dc00047224 */ /* 0x000fe200078e02e5 */
[----:B------:R-:W-:Y:S01]  /*12660*/  IABS R229, R5 ;  /* 0x0000000500e57213 */ /* 0x000fe20000000000 */
[----:B------:R-:W-:Y:S01]  /*12670*/  @!P6 IMAD.IADD R226, R226, 0x1, -R0 ;  /* 0x00000001e2e2e824 */ /* 0x000fe200078e0a00 */
[----:B------:R-:W-:Y:S01]  /*12680*/  IABS R230, R223 ;  /* 0x000000df00e67213 */ /* 0x000fe20000000000 */
[----:B------:R-:W-:-:S02]  /*12690*/  VIADD R228, R6, 0x181 ;  /* 0x0000018106e47836 */ /* 0x000fc40000000000 */
[----:B------:R-:W-:Y:S01]  /*126a0*/  IMAD.HI.U32 R231, R3, R229, RZ ;  /* 0x000000e503e77227 */ /* 0x000fe200078e00ff */
[----:B------:R-:W-:Y:S02]  /*126b0*/  ISETP.GT.U32.AND P6, PT, R0, R226, PT ;  /* 0x000000e20000720c */ /* 0x000fe40003fc4070 */
[----:B------:R-:W-:Y:S01]  /*126c0*/  @!P1 IADD3 R224, R224, -R0, RZ ;  /* 0x80000000e0e09210 */ /* 0x000fe20007ffe0ff */
[----:B-1----:R-:W-:Y:S01]  /*126d0*/  IMAD.MOV.U32 R7, RZ, RZ, R11 ;  /* 0x000000ffff077224 */ /* 0x002fe200078e000b */
[----:B------:R-:W-:Y:S01]  /*126e0*/  ISETP.GT.U32.AND P1, PT, R0, R225, PT ;  /* 0x000000e10000720c */ /* 0x000fe20003f24070 */
[----:B------:R-:W-:Y:S01]  /*126f0*/  VIADD R227, R6, 0x182 ;  /* 0x0000018206e37836 */ /* 0x000fe20000000000 */
[----:B------:R-:W-:Y:S01]  /*12700*/  IADD3 R231, -R231, RZ, RZ ;  /* 0x000000ffe7e77210 */ /* 0x000fe20007ffe1ff */
[----:B------:R-:W-:Y:S01]  /*12710*/  @!P0 IMAD.MOV R7, RZ, RZ, -R7 ;  /* 0x000000ffff078224 */ /* 0x000fe200078e0a07 */
[----:B------:R-:W-:Y:S01]  /*12720*/  ISETP.GT.U32.AND P0, PT, R0, R224, PT ;  /* 0x000000e00000720c */ /* 0x000fe20003f04070 */
[----:B------:R-:W-:Y:S01]  /*12730*/  IMAD.MOV.U32 R9, RZ, RZ, R221 ;  /* 0x000000ffff097224 */ /* 0x000fe200078e00dd */
[----:B------:R-:W-:-:S02]  /*12740*/  IABS R11, R228 ;  /* 0x000000e4000b7213 */ /* 0x000fc40000000000 */
[----:B------:R1:W-:Y:S01]  /*12750*/  STL [R1+0x3ac], R7 ;  /* 0x0003ac0701007387 */ /* 0x0003e20000100800 */
[--C-:B------:R-:W-:Y:S01]  /*12760*/  @!P6 IMAD.IADD R226, R226, 0x1, -R0.reuse ;  /* 0x00000001e2e2e824 */ /* 0x100fe200078e0a00 */
[----:B------:R-:W-:Y:S01]  /*12770*/  IABS R220, R227 ;  /* 0x000000e300dc7213 */ /* 0x000fe20000000000 */
[----:B------:R-:W-:Y:S02]  /*12780*/  @!P3 IMAD.MOV R9, RZ, RZ, -R9 ;  /* 0x000000ffff09b224 */ /* 0x000fe400078e0a09 */
[--C-:B------:R-:W-:Y:S01]  /*12790*/  @!P1 IMAD.IADD R225, R225, 0x1, -R0.reuse ;  /* 0x00000001e1e19824 */ /* 0x100fe200078e0a00 */
[----:B------:R-:W-:Y:S01]  /*127a0*/  ISETP.GT.U32.AND P1, PT, R0, R4, PT ;  /* 0x000000040000720c */ /* 0x000fe20003f24070 */
[----:B------:R-:W-:Y:S01]  /*127b0*/  IMAD.HI.U32 R232, R3, R11, RZ ;  /* 0x0000000b03e87227 */ /* 0x000fe200078e00ff */
[----:B------:R2:W-:Y:S02]  /*127c0*/  STL [R1+0x39c], R9 ;  /* 0x00039c0901007387 */ /* 0x0005e40000100800 */
[----:B-1----:R-:W-:Y:S01]  /*127d0*/  MOV R7, R225 ;  /* 0x000000e100077202 */ /* 0x002fe20000000f00 */
[----:B------:R-:W-:Y:S01]  /*127e0*/  @!P0 IMAD.IADD R224, R224, 0x1, -R0 ;  /* 0x00000001e0e08824 */ /* 0x000fe200078e0a00 */
[----:B------:R-:W-:Y:S01]  /*127f0*/  ISETP.GE.AND P0, PT, R222, RZ, PT ;  /* 0x000000ffde00720c */ /* 0x000fe20003f06270 */
[----:B------:R-:W-:-:S02]  /*12800*/  IMAD R222, R0, R231, R229 ;  /* 0x000000e700de7224 */ /* 0x000fc400078e02e5 */
[----:B------:R-:W-:-:S03]  /*12810*/  IMAD.HI.U32 R229, R3, R230, RZ ;  /* 0x000000e603e57227 */ /* 0x000fc600078e00ff */
[----:B------:R-:W-:Y:S01]  /*12820*/  ISETP.GT.U32.AND P6, PT, R0, R222, PT ;  /* 0x000000de0000720c */ /* 0x000fe20003fc4070 */
[----:B------:R-:W-:Y:S01]  /*12830*/  @!P1 IMAD.IADD R4, R4, 0x1, -R0 ;  /* 0x0000000104049824 */ /* 0x000fe200078e0a00 */
[----:B------:R-:W-:Y:S01]  /*12840*/  IADD3 R229, -R229, RZ, RZ ;  /* 0x000000ffe5e57210 */ /* 0x000fe20007ffe1ff */
[----:B------:R-:W-:Y:S01]  /*12850*/  @!P2 IMAD.MOV R7, RZ, RZ, -R7 ;  /* 0x000000ffff07a224 */ /* 0x000fe200078e0a07 */
[----:B------:R-:W-:Y:S01]  /*12860*/  ISETP.GE.AND P1, PT, R5, RZ, PT ;  /* 0x000000ff0500720c */ /* 0x000fe20003f26270 */
[----:B------:R-:W-:Y:S01]  /*12870*/  IMAD.MOV R232, RZ, RZ, -R232 ;  /* 0x000000ffffe87224 */ /* 0x000fe200078e0ae8 */
[----:B------:R-:W-:Y:S01]  /*12880*/  IADD3 R5, R6, 0x183, RZ ;  /* 0x0000018306057810 */ /* 0x000fe20007ffe0ff */
[----:B------:R-:W-:Y:S01]  /*12890*/  IMAD R229, R0, R229, R230 ;  /* 0x000000e500e57224 */ /* 0x000fe200078e02e6 */
[----:B------:R1:W-:Y:S01]  /*128a0*/  STL [R1+0x398], R7 ;  /* 0x0003980701007387 */ /* 0x0003e20000100800 */
[----:B------:R-:W-:Y:S01]  /*128b0*/  IMAD.HI.U32 R231, R3, R220, RZ ;  /* 0x000000dc03e77227 */ /* 0x000fe200078e00ff */
[----:B------:R-:W-:-:S02]  /*128c0*/  IABS R221, R5 ;  /* 0x0000000500dd7213 */ /* 0x000fc40000000000 */
[----:B------:R-:W-:Y:S01]  /*128d0*/  ISETP.GT.U32.AND P3, PT, R0, R229, PT ;  /* 0x000000e50000720c */ /* 0x000fe20003f64070 */
[----:B------:R-:W-:Y:S01]  /*128e0*/  @!P6 IMAD.IADD R222, R222, 0x1, -R0 ;  /* 0x00000001dedee824 */ /* 0x000fe200078e0a00 */
[C---:B------:R-:W-:Y:S01]  /*128f0*/  ISETP.GT.U32.AND P6, PT, R0.reuse, R4, PT ;  /* 0x000000040000720c */ /* 0x040fe20003fc4070 */
[----:B--2---:R-:W-:Y:S02]  /*12900*/  IMAD.MOV.U32 R9, RZ, RZ, R224 ;  /* 0x000000ffff097224 */ /* 0x004fe400078e00e0 */
[C---:B------:R-:W-:Y:S01]  /*12910*/  IMAD R11, R0.reuse, R232, R11 ;  /* 0x000000e8000b7224 */ /* 0x040fe200078e020b */
[----:B-1----:R-:W-:Y:S01]  /*12920*/  MOV R7, R226 ;  /* 0x000000e200077202 */ /* 0x002fe20000000f00 */
[----:B------:R-:W-:Y:S01]  /*12930*/  IMAD.MOV R231, RZ, RZ, -R231 ;  /* 0x000000ffffe77224 */ /* 0x000fe200078e0ae7 */
[C---:B------:R-:W-:Y:S01]  /*12940*/  ISETP.GT.U32.AND P2, PT, R0.reuse, R222, PT ;  /* 0x000000de0000720c */ /* 0x040fe20003f44070 */
[----:B------:R-:W-:Y:S01]  /*12950*/  @!P4 IMAD.MOV R9, RZ, RZ, -R9 ;  /* 0x000000ffff09c224 */ /* 0x000fe200078e0a09 */
[C---:B------:R-:W-:Y:S01]  /*12960*/  ISETP.GT.U32.AND P4, PT, R0.reuse, R11, PT ;  /* 0x0000000b0000720c */ /* 0x040fe20003f84070 */
[----:B------:R-:W-:Y:S01]  /*12970*/  @!P5 IMAD.MOV R7, RZ, RZ, -R7 ;  /* 0x000000ffff07d224 */ /* 0x000fe200078e0a07 */
[----:B------:R-:W-:Y:S01]  /*12980*/  ISETP.GE.AND P5, PT, R223, RZ, PT ;  /* 0x000000ffdf00720c */ /* 0x000fe20003fa6270 */
[----:B------:R-:W-:Y:S01]  /*12990*/  IMAD R220, R0, R231, R220 ;  /* 0x000000e700dc7224 */ /* 0x000fe200078e02dc */
[----:B------:R-:W-:Y:S01]  /*129a0*/  STL [R1+0x390], R9 ;  /* 0x0003900901007387 */ /* 0x000fe20000100800 */
[----:B------:R-:W-:-:S02]  /*129b0*/  @!P6 IMAD.IADD R4, R4, 0x1, -R0 ;  /* 0x000000010404e824 */ /* 0x000fc400078e0a00 */
[----:B------:R-:W-:Y:S01]  /*129c0*/  VIADD R230, R6, 0x184 ;  /* 0x0000018406e67836 */ /* 0x000fe20000000000 */
[----:B------:R1:W-:Y:S01]  /*129d0*/  STL [R1+0x388], R7 ;  /* 0x0003880701007387 */ /* 0x0003e20000100800 */
[----:B------:R-:W-:Y:S01]  /*129e0*/  ISETP.GT.U32.AND P6, PT, R0, R220, PT ;  /* 0x000000dc0000720c */ /* 0x000fe20003fc4070 */
[----:B------:R-:W-:Y:S02]  /*129f0*/  IMAD.HI.U32 R224, R3, R221, RZ ;  /* 0x000000dd03e07227 */ /* 0x000fe400078e00ff */
[----:B------:R-:W-:Y:S02]  /*12a00*/  IABS R225, R230 ;  /* 0x000000e600e17213 */ /* 0x000fe40000000000 */
[--C-:B------:R-:W-:Y:S01]  /*12a10*/  @!P3 IMAD.IADD R229, R229, 0x1, -R0.reuse ;  /* 0x00000001e5e5b824 */ /* 0x100fe200078e0a00 */
[----:B------:R-:W-:Y:S01]  /*12a20*/  @!P4 IADD3 R11, R11, -R0, RZ ;  /* 0x800000000b0bc210 */ /* 0x000fe20007ffe0ff */
[----:B------:R-:W-:Y:S01]  /*12a30*/  @!P2 IMAD.IADD R222, R222, 0x1, -R0 ;  /* 0x00000001dedea824 */ /* 0x000fe200078e0a00 */
[----:B------:R-:W-:Y:S01]  /*12a40*/  MOV R223, R225 ;  /* 0x000000e100df7202 */ /* 0x000fe20000000f00 */
[----:B-1----:R-:W-:Y:S01]  /*12a50*/  IMAD.MOV.U32 R7, RZ, RZ, R4 ;  /* 0x000000ffff077224 */ /* 0x002fe200078e0004 */
[----:B------:R-:W-:Y:S01]  /*12a60*/  ISETP.GT.U32.AND P4, PT, R0, R229, PT ;  /* 0x000000e50000720c */ /* 0x000fe20003f84070 */
[----:B------:R-:W-:Y:S01]  /*12a70*/  IMAD.MOV R224, RZ, RZ, -R224 ;  /* 0x000000ffffe07224 */ /* 0x000fe200078e0ae0 */
[----:B------:R-:W-:Y:S01]  /*12a80*/  ISETP.GE.AND P2, PT, R228, RZ, PT ;  /* 0x000000ffe400720c */ /* 0x000fe20003f46270 */
[----:B------:R-:W-:Y:S01]  /*12a90*/  @!P6 IMAD.IADD R220, R220, 0x1, -R0 ;  /* 0x00000001dcdce824 */ /* 0x000fe200078e0a00 */
[----:B------:R-:W-:Y:S01]  /*12aa0*/  @!P0 IADD3 R7, -R7, RZ, RZ ;  /* 0x000000ff07078210 */ /* 0x000fe20007ffe1ff */
[C---:B------:R-:W-:Y:S01]  /*12ab0*/  IMAD R221, R0.reuse, R224, R221 ;  /* 0x000000e000dd7224 */ /* 0x040fe200078e02dd */
[C---:B------:R-:W-:Y:S01]  /*12ac0*/  ISETP.GT.U32.AND P6, PT, R0.reuse, R11, PT ;  /* 0x0000000b0000720c */ /* 0x040fe20003fc4070 */
[----:B------:R-:W-:Y:S01]  /*12ad0*/  IMAD.HI.U32 R225, R3, R223, RZ ;  /* 0x000000df03e17227 */ /* 0x000fe200078e00ff */
[----:B------:R-:W-:Y:S01]  /*12ae0*/  ISETP.GE.AND P3, PT, R227, RZ, PT ;  /* 0x000000ffe300720c */ /* 0x000fe20003f66270 */
[----:B------:R1:W-:Y:S01]  /*12af0*/  STL [R1+0x384], R7 ;  /* 0x0003840701007387 */ /* 0x0003e20000100800 */
[----:B------:R-:W-:Y:S01]  /*12b00*/  ISETP.GT.U32.AND P0, PT, R0, R220, PT ;  /* 0x000000dc0000720c */ /* 0x000fe20003f04070 */
[----:B------:R-:W-:-:S02]  /*12b10*/  VIADD R224, R6, 0x185 ;  /* 0x0000018506e07836 */ /* 0x000fc40000000000 */
[----:B------:R-:W-:Y:S02]  /*12b20*/  IMAD.MOV R225, RZ, RZ, -R225 ;  /* 0x000000ffffe17224 */ /* 0x000fe400078e0ae1 */
[----:B------:R-:W-:Y:S01]  /*12b30*/  @!P4 IMAD.IADD R229, R229, 0x1, -R0 ;  /* 0x00000001e5e5c824 */ /* 0x000fe200078e0a00 */
[----:B------:R-:W-:Y:S02]  /*12b40*/  IABS R4, R224 ;  /* 0x000000e000047213 */ /* 0x000fe40000000000 */
[----:B------:R-:W-:Y:S01]  /*12b50*/  ISETP.GE.AND P4, PT, R5, RZ, PT ;  /* 0x000000ff0500720c */ /* 0x000fe20003f86270 */
[----:B-1----:R-:W-:Y:S02]  /*12b60*/  IMAD.MOV.U32 R7, RZ, RZ, R222 ;  /* 0x000000ffff077224 */ /* 0x002fe400078e00de */
[----:B------:R-:W-:Y:S02]  /*12b70*/  IMAD R222, R0, R225, R223 ;  /* 0x000000e100de7224 */ /* 0x000fe400078e02df */
[----:B------:R-:W-:Y:S01]  /*12b80*/  VIADD R223, R6, 0x186 ;  /* 0x0000018606df7836 */ /* 0x000fe20000000000 */
[----:B------:R-:W-:Y:S01]  /*12b90*/  @!P1 IADD3 R7, -R7, RZ, RZ ;  /* 0x000000ff07079210 */ /* 0x000fe20007ffe1ff */
[----:B------:R-:W-:Y:S01]  /*12ba0*/  IMAD.MOV.U32 R5, RZ, RZ, R4 ;  /* 0x000000ffff057224 */ /* 0x000fe200078e0004 */
[C---:B------:R-:W-:Y:S01]  /*12bb0*/  ISETP.GT.U32.AND P1, PT, R0.reuse, R221, PT ;  /* 0x000000dd0000720c */ /* 0x040fe20003f24070 */
[----:B------:R-:W-:Y:S01]  /*12bc0*/  @!P6 IMAD.IADD R11, R11, 0x1, -R0 ;  /* 0x000000010b0be824 */ /* 0x000fe200078e0a00 */
[----:B------:R-:W-:Y:S01]  /*12bd0*/  IABS R225, R223 ;  /* 0x000000df00e17213 */ /* 0x000fe20000000000 */
[----:B------:R1:W-:Y:S01]  /*12be0*/  STL [R1+0x370], R7 ;  /* 0x0003700701007387 */ /* 0x0003e20000100800 */
[----:B------:R-:W-:Y:S01]  /*12bf0*/  ISETP.GT.U32.AND P6, PT, R0, R222, PT ;  /* 0x000000de0000720c */ /* 0x000fe20003fc4070 */
[----:B------:R-:W-:Y:S01]  /*12c00*/  IMAD.HI.U32 R227, R3, R5, RZ ;  /* 0x0000000503e37227 */ /* 0x000fe200078e00ff */
[----:B------:R-:W-:-:S03]  /*12c10*/  MOV R4, R225 ;  /* 0x000000e100047202 */ /* 0x000fc60000000f00 */
[----:B------:R-:W-:Y:S02]  /*12c20*/  IMAD.MOV R227, RZ, RZ, -R227 ;  /* 0x000000ffffe37224 */ /* 0x000fe400078e0ae3 */
[----:B------:R-:W-:Y:S02]  /*12c30*/  VIADD R225, R6, 0x187 ;  /* 0x0000018706e17836 */ /* 0x000fe40000000000 */
[--C-:B------:R-:W-:Y:S01]  /*12c40*/  @!P1 IMAD.IADD R221, R221, 0x1, -R0.reuse ;  /* 0x00000001dddd9824 */ /* 0x100fe200078e0a00 */
[----:B-1----:R-:W-:Y:S01]  /*12c50*/  MOV R7, R229 ;  /* 0x000000e500077202 */ /* 0x002fe20000000f00 */
[----:B------:R-:W-:Y:S01]  /*12c60*/  IMAD R5, R0, R227, R5 ;  /* 0x000000e300057224 */ /* 0x000fe200078e0205 */
[----:B------:R-:W-:Y:S01]  /*12c70*/  ISETP.GE.AND P1, PT, R224, RZ, PT ;  /* 0x000000ffe000720c */ /* 0x000fe20003f26270 */
[----:B------:R-:W-:Y:S01]  /*12c80*/  IMAD.MOV.U32 R9, RZ, RZ, R11 ;  /* 0x000000ffff097224 */ /* 0x000fe200078e000b */
[----:B------:R-:W-:Y:S01]  /*12c90*/  @!P5 IADD3 R7, -R7, RZ, RZ ;  /* 0x000000ff0707d210 */ /* 0x000fe20007ffe1ff */
[----:B------:R-:W-:Y:S01]  /*12ca0*/  @!P6 IMAD.IADD R222, R222, 0x1, -R0 ;  /* 0x00000001dedee824 */ /* 0x000fe200078e0a00 */
[C---:B------:R-:W-:Y:S01]  /*12cb0*/  ISETP.GT.U32.AND P5, PT, R0.reuse, R221, PT ;  /* 0x000000dd0000720c */ /* 0x040fe20003fa4070 */
[----:B------:R-:W-:Y:S01]  /*12cc0*/  @!P2 IMAD.MOV R9, RZ, RZ, -R9 ;  /* 0x000000ffff09a224 */ /* 0x000fe200078e0a09 */
[----:B------:R-:W-:Y:S01]  /*12cd0*/  IABS R224, R225 ;  /* 0x000000e100e07213 */ /* 0x000fe20000000000 */
[C---:B------:R-:W-:Y:S01]  /*12ce0*/  IMAD.HI.U32 R226, R3.reuse, R4, RZ ;  /* 0x0000000403e27227 */ /* 0x040fe200078e00ff */
[C---:B------:R-:W-:Y:S01]  /*12cf0*/  ISETP.GT.U32.AND P2, PT, R0.reuse, R5, PT ;  /* 0x000000050000720c */ /* 0x040fe20003f44070 */
[----:B------:R-:W-:Y:S01]  /*12d00*/  STL [R1+0x36c], R7 ;  /* 0x00036c0701007387 */ /* 0x000fe20000100800 */
[----:B------:R-:W-:Y:S01]  /*12d10*/  ISETP.GT.U32.AND P6, PT, R0, R222, PT ;  /* 0x000000de0000720c */ /* 0x000fe20003fc4070 */
[----:B------:R-:W-:Y:S01]  /*12d20*/  IMAD.HI.U32 R11, R3, R224, RZ ;  /* 0x000000e0030b7227 */ /* 0x000fe200078e00ff */
[----:B------:R-:W-:Y:S01]  /*12d30*/  IADD3 R229, R6, 0x18d, RZ ;  /* 0x0000018d06e57810 */ /* 0x000fe20007ffe0ff */
[----:B------:R1:W-:Y:S02]  /*12d40*/  STL [R1+0x344], R9 ;  /* 0x0003440901007387 */ /* 0x0003e40000100800 */
[----:B------:R-:W-:-:S02]  /*12d50*/  IMAD.MOV R11, RZ, RZ, -R11 ;  /* 0x000000ffff0b7224 */ /* 0x000fc400078e0a0b */
[--C-:B------:R-:W-:Y:S02]  /*12d60*/  @!P5 IMAD.IADD R221, R221, 0x1, -R0.reuse ;  /* 0x00000001ddddd824 */ /* 0x100fe400078e0a00 */
[----:B------:R-:W-:Y:S01]  /*12d70*/  @!P0 IMAD.IADD R220, R220, 0x1, -R0 ;  /* 0x00000001dcdc8824 */ /* 0x000fe200078e0a00 */
[----:B------:R-:W-:Y:S01]  /*12d80*/  ISETP.GE.AND P0, PT, R230, RZ, PT ;  /* 0x000000ffe600720c */ /* 0x000fe20003f06270 */
[----:B------:R-:W-:Y:S02]  /*12d90*/  IMAD.MOV R226, RZ, RZ, -R226 ;  /* 0x000000ffffe27224 */ /* 0x000fe400078e0ae2 */
[----:B------:R-:W-:Y:S02]  /*12da0*/  IMAD R11, R0, R11, R224 ;  /* 0x0000000b000b7224 */ /* 0x000fe400078e02e0 */
[----:B-1----:R-:W-:Y:S02]  /*12db0*/  IMAD.MOV.U32 R9, RZ, RZ, R221 ;  /* 0x000000ffff097224 */ /* 0x002fe400078e00dd */
[----:B------:R-:W-:-:S02]  /*12dc0*/  IMAD.MOV.U32 R7, RZ, RZ, R220 ;  /* 0x000000ffff077224 */ /* 0x000fc400078e00dc */
[----:B------:R-:W-:Y:S02]  /*12dd0*/  @!P2 IMAD.IADD R5, R5, 0x1, -R0 ;  /* 0x000000010505a824 */ /* 0x000fe400078e0a00 */
[C---:B------:R-:W-:Y:S01]  /*12de0*/  IMAD R4, R0.reuse, R226, R4 ;  /* 0x000000e200047224 */ /* 0x040fe200078e0204 */
[----:B------:R-:W-:Y:S01]  /*12df0*/  @!P3 IADD3 R7, -R7, RZ, RZ ;  /* 0x000000ff0707b210 */ /* 0x000fe20007ffe1ff */
[----:B------:R-:W-:Y:S01]  /*12e00*/  @!P4 IMAD.MOV R9, RZ, RZ, -R9 ;  /* 0x000000ffff09c224 */ /* 0x000fe200078e0a09 */
[----:B------:R-:W-:Y:S01]  /*12e10*/  ISETP.GT.U32.AND P4, PT, R0, R11, PT ;  /* 0x0000000b0000720c */ /* 0x000fe20003f84070 */
[----:B------:R-:W-:Y:S01]  /*12e20*/  @!P6 IMAD.IADD R222, R222, 0x1, -R0 ;  /* 0x00000001dedee824 */ /* 0x000fe200078e0a00 */
[C---:B------:R-:W-:Y:S01]  /*12e30*/  ISETP.GT.U32.AND P2, PT, R0.reuse, R5, PT ;  /* 0x000000050000720c */ /* 0x040fe20003f44070 */
[----:B------:R1:W-:Y:S01]  /*12e40*/  STL [R1+0x348], R7 ;  /* 0x0003480701007387 */ /* 0x0003e20000100800 */
[----:B------:R-:W-:Y:S01]  /*12e50*/  ISETP.GT.U32.AND P5, PT, R0, R4, PT ;  /* 0x000000040000720c */ /* 0x000fe20003fa4070 */
[C---:B------:R-:W-:Y:S01]  /*12e60*/  VIADD R220, R6.reuse, 0x18a ;  /* 0x0000018a06dc7836 */ /* 0x040fe20000000000 */
[----:B------:R-:W-:Y:S01]  /*12e70*/  ISETP.GE.AND P6, PT, R225, RZ, PT ;  /* 0x000000ffe100720c */ /* 0x000fe20003fc6270 */
[----:B------:R2:W-:Y:S01]  /*12e80*/  STL [R1+0x34c], R9 ;  /* 0x00034c0901007387 */ /* 0x0005e20000100800 */
[----:B------:R-:W-:-:S02]  /*12e90*/  IADD3 R225, R6, 0x188, RZ ;  /* 0x0000018806e17810 */ /* 0x000fc40007ffe0ff */
[----:B------:R-:W-:Y:S01]  /*12ea0*/  ISETP.GE.AND P3, PT, R223, RZ, PT ;  /* 0x000000ffdf00720c */ /* 0x000fe20003f66270 */
[----:B------:R-:W-:Y:S01]  /*12eb0*/  VIADD R223, R6, 0x189 ;  /* 0x0000018906df7836 */ /* 0x000fe20000000000 */
[----:B------:R-:W-:Y:S01]  /*12ec0*/  IABS R234, R225 ;  /* 0x000000e100ea7213 */ /* 0x000fe20000000000 */
[----:B-1----:R-:W-:Y:S01]  /*12ed0*/  IMAD.MOV.U32 R7, RZ, RZ, R222 ;  /* 0x000000ffff077224 */ /* 0x002fe200078e00de */
[----:B------:R-:W-:Y:S01]  /*12ee0*/  IABS R224, R220 ;  /* 0x000000dc00e07213 */ /* 0x000fe20000000000 */
[--C-:B------:R-:W-:Y:S01]  /*12ef0*/  @!P4 IMAD.IADD R11, R11, 0x1, -R0.reuse ;  /* 0x000000010b0bc824 */ /* 0x100fe200078e0a00 */
[----:B------:R-:W-:Y:S01]  /*12f00*/  IABS R232, R223 ;  /* 0x000000df00e87213 */ /* 0x000fe20000000000 */
[----:B------:R-:W-:Y:S01]  /*12f10*/  @!P2 IMAD.IADD R5, R5, 0x1, -R0 ;  /* 0x000000010505a824 */ /* 0x000fe200078e0a00 */
[----:B------:R-:W-:Y:S01]  /*12f20*/  @!P0 IADD3 R7, -R7, RZ, RZ ;  /* 0x000000ff07078210 */ /* 0x000fe20007ffe1ff */
[----:B------:R-:W-:Y:S01]  /*12f30*/  IMAD.HI.U32 R221, R3, R224, RZ ;  /* 0x000000e003dd7227 */ /* 0x000fe200078e00ff */
[----:B------:R-:W-:-:S02]  /*12f40*/  ISETP.GE.AND P0, PT, R225, RZ, PT ;  /* 0x000000ffe100720c */ /* 0x000fc40003f06270 */
[----:B------:R-:W-:Y:S01]  /*12f50*/  @!P5 IADD3 R4, R4, -R0, RZ ;  /* 0x800000000404d210 */ /* 0x000fe20007ffe0ff */
[----:B------:R-:W-:Y:S01]  /*12f60*/  IMAD.HI.U32 R225, R3, R234, RZ ;  /* 0x000000ea03e17227 */ /* 0x000fe200078e00ff */
[----:B------:R-:W-:Y:S01]  /*12f70*/  ISETP.GE.AND P2, PT, R223, RZ, PT ;  /* 0x000000ffdf00720c */ /* 0x000fe20003f46270 */
[----:B------:R1:W-:Y:S01]  /*12f80*/  STL [R1+0x354], R7 ;  /* 0x0003540701007387 */ /* 0x0003e20000100800 */
[C---:B------:R-:W-:Y:S01]  /*12f90*/  ISETP.GT.U32.AND P4, PT, R0.reuse, R11, PT ;  /* 0x0000000b0000720c */ /* 0x040fe20003f84070 */
[----:B------:R-:W-:Y:S01]  /*12fa0*/  IMAD.MOV R223, RZ, RZ, -R225 ;  /* 0x000000ffffdf7224 */ /* 0x000fe200078e0ae1 */
[C---:B------:R-:W-:Y:S01]  /*12fb0*/  ISETP.GT.U32.AND P5, PT, R0.reuse, R4, PT ;  /* 0x000000040000720c */ /* 0x040fe20003fa4070 */
[----:B------:R-:W-:Y:S01]  /*12fc0*/  IMAD.HI.U32 R222, R3, R232, RZ ;  /* 0x000000e803de7227 */ /* 0x000fe200078e00ff */
[----:B------:R-:W-:Y:S02]  /*12fd0*/  IADD3 R221, -R221, RZ, RZ ;  /* 0x000000ffdddd7210 */ /* 0x000fe40007ffe1ff */
[----:B------:R-:W-:Y:S01]  /*12fe0*/  IABS R226, R229 ;  /* 0x000000e500e27213 */ /* 0x000fe20000000000 */
[----:B------:R-:W-:-:S02]  /*12ff0*/  IMAD R234, R0, R223, R234 ;  /* 0x000000df00ea7224 */ /* 0x000fc400078e02ea */
[----:B--2---:R-:W-:Y:S02]  /*13000*/  IMAD.MOV.U32 R9, RZ, RZ, R5 ;  /* 0x000000ffff097224 */ /* 0x004fe400078e0005 */
[----:B------:R-:W-:Y:S02]  /*13010*/  IMAD.MOV R222, RZ, RZ, -R222 ;  /* 0x000000ffffde7224 */ /* 0x000fe400078e0ade */
[----:B------:R-:W-:Y:S01]  /*13020*/  @!P1 IMAD.MOV R9, RZ, RZ, -R9 ;  /* 0x000000ffff099224 */ /* 0x000fe200078e0a09 */
[C---:B------:R-:W-:Y:S01]  /*13030*/  ISETP.GT.U32.AND P1, PT, R0.reuse, R234, PT ;  /* 0x000000ea0000720c */ /* 0x040fe20003f24070 */
[----:B------:R-:W-:Y:S01]  /*13040*/  IMAD R232, R0, R222, R232 ;  /* 0x000000de00e87224 */ /* 0x000fe200078e02e8 */
[----:B------:R-:W-:Y:S01]  /*13050*/  IADD3 R222, R6, 0x18b, RZ ;  /* 0x0000018b06de7810 */ /* 0x000fe20007ffe0ff */
[--C-:B------:R-:W-:Y:S01]  /*13060*/  @!P4 IMAD.IADD R11, R11, 0x1, -R0.reuse ;  /* 0x000000010b0bc824 */ /* 0x100fe200078e0a00 */
[----:B------:R-:W-:Y:S01]  /*13070*/  STL [R1+0x358], R9 ;  /* 0x0003580901007387 */ /* 0x000fe20000100800 */
[----:B------:R-:W-:Y:S01]  /*13080*/  @!P5 IMAD.IADD R4, R4, 0x1, -R0 ;  /* 0x000000010404d824 */ /* 0x000fe200078e0a00 */
[C---:B------:R-:W-:Y:S01]  /*13090*/  ISETP.GT.U32.AND P4, PT, R0.reuse, R232, PT ;  /* 0x000000e80000720c */ /* 0x040fe20003f84070 */
[----:B------:R-:W-:Y:S01]  /*130a0*/  IMAD R224, R0, R221, R224 ;  /* 0x000000dd00e07224 */ /* 0x000fe200078e02e0 */
[----:B------:R-:W-:Y:S01]  /*130b0*/  ISETP.GE.AND P5, PT, R220, RZ, PT ;  /* 0x000000ffdc00720c */ /* 0x000fe20003fa6270 */
[----:B-1----:R-:W-:-:S02]  /*130c0*/  IMAD.MOV.U32 R7, RZ, RZ, R4 ;  /* 0x000000ffff077224 */ /* 0x002fc400078e0004 */
[----:B------:R-:W-:Y:S02]  /*130d0*/  VIADD R220, R6, 0x18c ;  /* 0x0000018c06dc7836 */ /* 0x000fe40000000000 */
[----:B------:R-:W-:Y:S01]  /*130e0*/  @!P1 IADD3 R234, R234, -R0, RZ ;  /* 0x80000000eaea9210 */ /* 0x000fe20007ffe0ff */
[----:B------:R-:W-:Y:S01]  /*130f0*/  @!P3 IMAD.MOV R7, RZ, RZ, -R7 ;  /* 0x000000ffff07b224 */ /* 0x000fe200078e0a07 */
[----:B------:R-:W-:Y:S01]  /*13100*/  ISETP.GE.AND P3, PT, R222, RZ, PT ;  /* 0x000000ffde00720c */ /* 0x000fe20003f66270 */
[----:B------:R-:W-:Y:S01]  /*13110*/  IMAD.HI.U32 R227, R3, R226, RZ ;  /* 0x000000e203e37227 */ /* 0x000fe200078e00ff */
[----:B------:R-:W-:Y:S02]  /*13120*/  ISETP.GT.U32.AND P1, PT, R0, R234, PT ;  /* 0x000000ea0000720c */ /* 0x000fe40003f24070 */
[----:B------:R-:W-:Y:S01]  /*13130*/  IABS R222, R222 ;  /* 0x000000de00de7213 */ /* 0x000fe20000000000 */
[----:B------:R-:W-:Y:S01]  /*13140*/  @!P4 IMAD.IADD R232, R232, 0x1, -R0 ;  /* 0x00000001e8e8c824 */ /* 0x000fe200078e0a00 */
[----:B------:R1:W-:Y:S01]  /*13150*/  STL [R1+0x35c], R7 ;  /* 0x00035c0701007387 */ /* 0x0003e20000100800 */
[----:B------:R-:W-:Y:S01]  /*13160*/  IABS R4, R220 ;  /* 0x000000dc00047213 */ /* 0x000fe20000000000 */
[----:B------:R-:W-:-:S02]  /*13170*/  VIADD R223, R6, 0x18e ;  /* 0x0000018e06df7836 */ /* 0x000fc40000000000 */
[----:B------:R-:W-:Y:S01]  /*13180*/  ISETP.GT.U32.AND P4, PT, R0, R232, PT ;  /* 0x000000e80000720c */ /* 0x000fe20003f84070 */
[C---:B------:R-:W-:Y:S02]  /*13190*/  IMAD.HI.U32 R225, R3.reuse, R222, RZ ;  /* 0x000000de03e17227 */ /* 0x040fe400078e00ff */
[----:B------:R-:W-:Y:S02]  /*131a0*/  IABS R228, R223 ;  /* 0x000000df00e47213 */ /* 0x000fe40000000000 */
[----:B------:R-:W-:Y:S01]  /*131b0*/  IMAD.HI.U32 R221, R3, R4, RZ ;  /* 0x0000000403dd7227 */ /* 0x000fe200078e00ff */
[----:B-1----:R-:W-:Y:S02]  /*131c0*/  MOV R7, R11 ;  /* 0x0000000b00077202 */ /* 0x002fe40000000f00 */
[----:B------:R-:W-:Y:S01]  /*131d0*/  @!P1 IADD3 R234, R234, -R0, RZ ;  /* 0x80000000eaea9210 */ /* 0x000fe20007ffe0ff */
[----:B------:R-:W-:Y:S01]  /*131e0*/  IMAD.MOV R225, RZ, RZ, -R225 ;  /* 0x000000ffffe17224 */ /* 0x000fe200078e0ae1 */
[----:B------:R-:W-:Y:S01]  /*131f0*/  ISETP.GE.AND P1, PT, R220, RZ, PT ;  /* 0x000000ffdc00720c */ /* 0x000fe20003f26270 */
[----:B------:R-:W-:Y:S01]  /*13200*/  @!P6 IMAD.MOV R7, RZ, RZ, -R7 ;  /* 0x000000ffff07e224 */ /* 0x000fe200078e0a07 */
[----:B------:R-:W-:Y:S01]  /*13210*/  ISETP.GT.U32.AND P6, PT, R0, R224, PT ;  /* 0x000000e00000720c */ /* 0x000fe20003fc4070 */
[----:B------:R-:W-:-:S02]  /*13220*/  IMAD.MOV R221, RZ, RZ, -R221 ;  /* 0x000000ffffdd7224 */ /* 0x000fc400078e0add */
[C---:B------:R-:W-:Y:S01]  /*13230*/  IMAD R220, R0.reuse, R225, R222 ;  /* 0x000000e100dc7224 */ /* 0x040fe200078e02de */
[----:B------:R1:W-:Y:S01]  /*13240*/  STL [R1+0x350], R7 ;  /* 0x0003500701007387 */ /* 0x0003e20000100800 */
[----:B------:R-:W-:Y:S02]  /*13250*/  IMAD R4, R0, R221, R4 ;  /* 0x000000dd00047224 */ /* 0x000fe400078e0204 */
[--C-:B------:R-:W-:Y:S01]  /*13260*/  @!P4 IMAD.IADD R232, R232, 0x1, -R0.reuse ;  /* 0x00000001e8e8c824 */ /* 0x100fe200078e0a00 */
[----:B------:R-:W-:Y:S01]  /*13270*/  ISETP.GT.U32.AND P4, PT, R0, R220, PT ;  /* 0x000000dc0000720c */ /* 0x000fe20003f84070 */
[----:B------:R-:W-:Y:S01]  /*13280*/  IMAD.MOV R11, RZ, RZ, -R227 ;  /* 0x000000ffff0b7224 */ /* 0x000fe200078e0ae3 */
[C---:B------:R-:W-:Y:S01]  /*13290*/  IADD3 R227, R6.reuse, 0x191, RZ ;  /* 0x0000019106e37810 */ /* 0x040fe20007ffe0ff */
[----:B------:R-:W-:Y:S02]  /*132a0*/  VIADD R225, R6, 0x190 ;  /* 0x0000019006e17836 */ /* 0x000fe40000000000 */
[----:B------:R-:W-:Y:S01]  /*132b0*/  @!P6 IMAD.IADD R224, R224, 0x1, -R0 ;  /* 0x00000001e0e0e824 */ /* 0x000fe200078e0a00 */
[C---:B------:R-:W-:Y:S01]  /*132c0*/  ISETP.GT.U32.AND P6, PT, R0.reuse, R4, PT ;  /* 0x000000040000720c */ /* 0x040fe20003fc4070 */
[----:B------:R-:W-:Y:S01]  /*132d0*/  IMAD R226, R0, R11, R226 ;  /* 0x0000000b00e27224 */ /* 0x000fe200078e02e2 */
[----:B-1----:R-:W-:Y:S01]  /*132e0*/  MOV R7, R234 ;  /* 0x000000ea00077202 */ /* 0x002fe20000000f00 */
[----:B------:R-:W-:Y:S01]  /*132f0*/  VIADD R11, R6, 0x18f ;  /* 0x0000018f060b7836 */ /* 0x000fe20000000000 */
[----:B------:R-:W-:Y:S01]  /*13300*/  IABS R230, R225 ;  /* 0x000000e100e67213 */ /* 0x000fe20000000000 */
[----:B------:R-:W-:Y:S01]  /*13310*/  IMAD.HI.U32 R5, R3, R228, RZ ;  /* 0x000000e403057227 */ /* 0x000fe200078e00ff */
[----:B------:R-:W-:-:S02]  /*13320*/  IABS R231, R227 ;  /* 0x000000e300e77213 */ /* 0x000fc40000000000 */
[----:B------:R-:W-:Y:S01]  /*13330*/  IABS R221, R11 ;  /* 0x0000000b00dd7213 */ /* 0x000fe20000000000 */
[--C-:B------:R-:W-:Y:S01]  /*13340*/  @!P4 IMAD.IADD R220, R220, 0x1, -R0.reuse ;  /* 0x00000001dcdcc824 */ /* 0x100fe200078e0a00 */
[C---:B------:R-:W-:Y:S01]  /*13350*/  ISETP.GT.U32.AND P4, PT, R0.reuse, R224, PT ;  /* 0x000000e00000720c */ /* 0x040fe20003f84070 */
[----:B------:R-:W-:Y:S02]  /*13360*/  @!P0 IMAD.MOV R7, RZ, RZ, -R7 ;  /* 0x000000ffff078224 */ /* 0x000fe400078e0a07 */
[----:B------:R-:W-:Y:S01]  /*13370*/  IMAD.HI.U32 R235, R3, R221, RZ ;  /* 0x000000dd03eb7227 */ /* 0x000fe200078e00ff */
[----:B------:R-:W-:Y:S02]  /*13380*/  ISETP.GT.U32.AND P0, PT, R0, R220, PT ;  /* 0x000000dc0000720c */ /* 0x000fe40003f04070 */
[----:B------:R1:W-:Y:S01]  /*13390*/  STL [R1+0x33c], R7 ;  /* 0x00033c0701007387 */ /* 0x0003e20000100800 */
[----:B------:R-:W-:Y:S01]  /*133a0*/  @!P6 IMAD.IADD R4, R4, 0x1, -R0 ;  /* 0x000000010404e824 */ /* 0x000fe200078e0a00 */
[----:B------:R-:W-:Y:S01]  /*133b0*/  IADD3 R235, -R235, RZ, RZ ;  /* 0x000000ffebeb7210 */ /* 0x000fe20007ffe1ff */
[----:B------:R-:W-:-:S02]  /*133c0*/  IMAD.MOV R5, RZ, RZ, -R5 ;  /* 0x000000ffff057224 */ /* 0x000fc400078e0a05 */
[----:B------:R-:W-:Y:S01]  /*133d0*/  IMAD.HI.U32 R234, R3, R230, RZ ;  /* 0x000000e603ea7227 */ /* 0x000fe200078e00ff */
[----:B------:R-:W-:-:S03]  /*133e0*/  ISETP.GT.U32.AND P6, PT, R0, R4, PT ;  /* 0x000000040000720c */ /* 0x000fc60003fc4070 */
[----:B------:R-:W-:Y:S02]  /*133f0*/  IMAD R228, R0, R5, R228 ;  /* 0x0000000500e47224 */ /* 0x000fe400078e02e4 */
[----:B-1----:R-:W-:Y:S01]  /*13400*/  IMAD.MOV.U32 R7, RZ, RZ, R232 ;  /* 0x000000ffff077224 */ /* 0x002fe200078e00e8 */
[----:B------:R-:W-:Y:S01]  /*13410*/  @!P0 IADD3 R220, R220, -R0, RZ ;  /* 0x80000000dcdc8210 */ /* 0x000fe20007ffe0ff */
[----:B------:R-:W-:Y:S02]  /*13420*/  IMAD.MOV R236, RZ, RZ, -R234 ;  /* 0x000000ffffec7224 */ /* 0x000fe400078e0aea */
[C---:B------:R-:W-:Y:S02]  /*13430*/  IMAD R221, R0.reuse, R235, R221 ;  /* 0x000000eb00dd7224 */ /* 0x040fe400078e02dd */
[----:B------:R-:W-:Y:S01]  /*13440*/  @!P2 IMAD.MOV R7, RZ, RZ, -R7 ;  /* 0x000000ffff07a224 */ /* 0x000fe200078e0a07 */
[----:B------:R-:W-:Y:S01]  /*13450*/  ISETP.GT.U32.AND P2, PT, R0, R226, PT ;  /* 0x000000e20000720c */ /* 0x000fe20003f44070 */
[----:B------:R-:W-:Y:S01]  /*13460*/  @!P4 IMAD.IADD R224, R224, 0x1, -R0 ;  /* 0x00000001e0e0c824 */ /* 0x000fe200078e0a00 */
[C---:B------:R-:W-:Y:S01]  /*13470*/  ISETP.GT.U32.AND P4, PT, R0.reuse, R228, PT ;  /* 0x000000e40000720c */ /* 0x040fe20003f84070 */
[C---:B------:R-:W-:Y:S01]  /*13480*/  IMAD R230, R0.reuse, R236, R230 ;  /* 0x000000ec00e67224 */ /* 0x040fe200078e02e6 */
[----:B------:R-:W-:Y:S01]  /*13490*/  ISETP.GT.U32.AND P0, PT, R0, R221, PT ;  /* 0x000000dd0000720c */ /* 0x000fe20003f04070 */
[----:B------:R-:W-:Y:S01]  /*134a0*/  @!P6 IMAD.IADD R4, R4, 0x1, -R0 ;  /* 0x000000010404e824 */ /* 0x000fe200078e0a00 */
[----:B------:R1:W-:Y:S01]  /*134b0*/  STL [R1+0x338], R7 ;  /* 0x0003380701007387 */ /* 0x0003e20000100800 */
[----:B------:R-:W-:Y:S01]  /*134c0*/  IMAD.MOV.U32 R9, RZ, RZ, R224 ;  /* 0x000000ffff097224 */ /* 0x000fe200078e00e0 */
[----:B------:R-:W-:Y:S01]  /*134d0*/  ISETP.GT.U32.AND P6, PT, R0, R230, PT ;  /* 0x000000e60000720c */ /* 0x000fe20003fc4070 */
[----:B------:R-:W-:-:S02]  /*134e0*/  VIADD R222, R6, 0x192 ;  /* 0x0000019206de7836 */ /* 0x000fc40000000000 */
[----:B------:R-:W-:Y:S01]  /*134f0*/  IMAD.HI.U32 R232, R3, R231, RZ ;  /* 0x000000e703e87227 */ /* 0x000fe200078e00ff */
[----:B------:R-:W-:Y:S02]  /*13500*/  @!P5 IADD3 R9, -R9, RZ, RZ ;  /* 0x000000ff0909d210 */ /* 0x000fe40007ffe1ff */
[----:B------:R-:W-:Y:S01]  /*13510*/  @!P2 IADD3 R226, R226, -R0, RZ ;  /* 0x80000000e2e2a210 */ /* 0x000fe20007ffe0ff */
[----:B------:R-:W-:Y:S01]  /*13520*/  @!P4 IMAD.IADD R228, R228, 0x1, -R0 ;  /* 0x00000001e4e4c824 */ /* 0x000fe200078e0a00 */
[----:B------:R-:W-:Y:S01]  /*13530*/  IABS R5, R222 ;  /* 0x000000de00057213 */ /* 0x000fe20000000000 */
[----:B-1----:R-:W-:Y:S01]  /*13540*/  IMAD.MOV.U32 R7, RZ, RZ, R220 ;  /* 0x000000ffff077224 */ /* 0x002fe200078e00dc */
[----:B------:R-:W-:Y:S01]  /*13550*/  @!P0 IADD3 R221, R221, -R0, RZ ;  /* 0x80000000dddd8210 */ /* 0x000fe20007ffe0ff */
[----:B------:R-:W-:Y:S01]  /*13560*/  IMAD.MOV R232, RZ, RZ, -R232 ;  /* 0x000000ffffe87224 */ /* 0x000fe200078e0ae8 */
[----:B------:R-:W-:Y:S01]  /*13570*/  ISETP.GT.U32.AND P0, PT, R0, R226, PT ;  /* 0x000000e20000720c */ /* 0x000fe20003f04070 */
[----:B------:R-:W-:Y:S01]  /*13580*/  @!P3 IMAD.MOV R7, RZ, RZ, -R7 ;  /* 0x000000ffff07b224 */ /* 0x000fe200078e0a07 */
[----:B------:R-:W-:Y:S01]  /*13590*/  STL [R1+0x324], R9 ;  /* 0x0003240901007387 */ /* 0x000fe20000100800 */
[----:B------:R-:W-:Y:S01]  /*135a0*/  @!P6 IMAD.IADD R230, R230, 0x1, -R0 ;  /* 0x00000001e6e6e824 */ /* 0x000fe200078e0a00 */
[C---:B------:R-:W-:Y:S01]  /*135b0*/  ISETP.GT.U32.AND P6, PT, R0.reuse, R228, PT ;  /* 0x000000e40000720c */ /* 0x040fe20003fc4070 */
[----:B------:R-:W-:Y:S01]  /*135c0*/  IMAD R231, R0, R232, R231 ;  /* 0x000000e800e77224 */ /* 0x000fe200078e02e7 */
[----:B------:R1:W-:Y:S01]  /*135d0*/  STL [R1+0x320], R7 ;  /* 0x0003200701007387 */ /* 0x0003e20000100800 */
[----:B------:R-:W-:Y:S01]  /*135e0*/  IMAD.HI.U32 R234, R3, R5, RZ ;  /* 0x0000000503ea7227 */ /* 0x000fe200078e00ff */
[----:B------:R-:W-:-:S02]  /*135f0*/  ISETP.GE.AND P2, PT, R229, RZ, PT ;  /* 0x000000ffe500720c */ /* 0x000fc40003f46270 */
[----:B------:R-:W-:Y:S01]  /*13600*/  ISETP.GT.U32.AND P5, PT, R0, R221, PT ;  /* 0x000000dd0000720c */ /* 0x000fe20003fa4070 */
[----:B------:R-:W-:Y:S01]  /*13610*/  IMAD.MOV R234, RZ, RZ, -R234 ;  /* 0x000000ffffea7224 */ /* 0x000fe200078e0aea */
[----:B------:R-:W-:Y:S01]  /*13620*/  ISETP.GE.AND P4, PT, R223, RZ, PT ;  /* 0x000000ffdf00720c */ /* 0x000fe20003f86270 */
[----:B------:R-:W-:Y:S01]  /*13630*/  VIADD R229, R6, 0x193 ;  /* 0x0000019306e57836 */ /* 0x000fe20000000000 */
[----:B------:R-:W-:Y:S01]  /*13640*/  @!P0 IADD3 R226, R226, -R0, RZ ;  /* 0x80000000e2e28210 */ /* 0x000fe20007ffe0ff */
[C---:B------:R-:W-:Y:S01]  /*13650*/  IMAD R5, R0.reuse, R234, R5 ;  /* 0x000000ea00057224 */ /* 0x040fe200078e0205 */
[----:B------:R-:W-:Y:S01]  /*13660*/  ISETP.GT.U32.AND P3, PT, R0, R230, PT ;  /* 0x000000e60000720c */ /* 0x000fe20003f64070 */
[----:B-1----:R-:W-:Y:S01]  /*13670*/  IMAD.MOV.U32 R7, RZ, RZ, R4 ;  /* 0x000000ffff077224 */ /* 0x002fe200078e0004 */
[----:B------:R-:W-:Y:S01]  /*13680*/  IABS R4, R229 ;  /* 0x000000e500047213 */ /* 0x000fe20000000000 */
[----:B------:R-:W-:Y:S01]  /*13690*/  VIADD R223, R6, 0x194 ;  /* 0x0000019406df7836 */ /* 0x000fe20000000000 */
[----:B------:R-:W-:Y:S01]  /*136a0*/  ISETP.GE.AND P0, PT, R11, RZ, PT ;  /* 0x000000ff0b00720c */ /* 0x000fe20003f06270 */
[----:B------:R-:W-:Y:S01]  /*136b0*/  @!P1 IMAD.MOV R7, RZ, RZ, -R7 ;  /* 0x000000ffff079224 */ /* 0x000fe200078e0a07 */
[----:B------:R-:W-:Y:S01]  /*136c0*/  ISETP.GT.U32.AND P1, PT, R0, R231, PT ;  /* 0x000000e70000720c */ /* 0x000fe20003f24070 */
[----:B------:R-:W-:Y:S01]  /*136d0*/  @!P6 IMAD.IADD R228, R228, 0x1, -R0 ;  /* 0x00000001e4e4e824 */ /* 0x000fe200078e0a00 */
[----:B------:R-:W-:Y:S01]  /*136e0*/  ISETP.GT.U32.AND P6, PT, R0, R5, PT ;  /* 0x000000050000720c */ /* 0x000fe20003fc4070 */
[----:B------:R-:W-:Y:S01]  /*136f0*/  IMAD.MOV.U32 R9, RZ, RZ, R226 ;  /* 0x000000ffff097224 */ /* 0x000fe200078e00e2 */
[----:B------:R-:W-:Y:S01]  /*13700*/  IABS R220, R223 ;  /* 0x000000df00dc7213 */ /* 0x000fe20000000000 */
[----:B------:R1:W-:Y:S01]  /*13710*/  STL [R1+0x310], R7 ;  /* 0x0003100701007387 */ /* 0x0003e20000100800 */
[----:B------:R-:W-:-:S04]  /*13720*/  IMAD.HI.U32 R224, R3, R4, RZ ;  /* 0x0000000403e07227 */ /* 0x000fc800078e00ff */
[----:B------:R-:W-:Y:S02]  /*13730*/  @!P2 IMAD.MOV R9, RZ, RZ, -R9 ;  /* 0x000000ffff09a224 */ /* 0x000fe400078e0a09 */
[--C-:B------:R-:W-:Y:S01]  /*13740*/  @!P5 IMAD.IADD R221, R221, 0x1, -R0.reuse ;  /* 0x00000001ddddd824 */ /* 0x100fe200078e0a00 */
[----:B------:R-:W-:Y:S01]  /*13750*/  @!P1 IADD3 R231, R231, -R0, RZ ;  /* 0x80000000e7e79210 */ /* 0x000fe20007ffe0ff */
[----:B------:R-:W-:Y:S01]  /*13760*/  IMAD.HI.U32 R11, R3, R220, RZ ;  /* 0x000000dc030b7227 */ /* 0x000fe200078e00ff */
[----:B-1----:R-:W-:Y:S01]  /*13770*/  MOV R7, R228 ;  /* 0x000000e400077202 */ /* 0x002fe20000000f00 */
[----:B------:R1:W-:Y:S01]  /*13780*/  STL [R1+0x308], R9 ;  /* 0x0003080901007387 */ /* 0x0003e20000100800 */
[----:B------:R-:W-:Y:S01]  /*13790*/  ISETP.GE.AND P5, PT, R225, RZ, PT ;  /* 0x000000ffe100720c */ /* 0x000fe20003fa6270 */
[----:B------:R-:W-:Y:S01]  /*137a0*/  @!P3 IMAD.IADD R230, R230, 0x1, -R0 ;  /* 0x00000001e6e6b824 */ /* 0x000fe200078e0a00 */
[----:B------:R-:W-:Y:S01]  /*137b0*/  ISETP.GE.AND P1, PT, R222, RZ, PT ;  /* 0x000000ffde00720c */ /* 0x000fe20003f26270 */
[----:B------:R-:W-:Y:S01]  /*137c0*/  IMAD.MOV R222, RZ, RZ, -R224 ;  /* 0x000000ffffde7224 */ /* 0x000fe200078e0ae0 */
[----:B------:R-:W-:Y:S01]  /*137d0*/  ISETP.GT.U32.AND P2, PT, R0, R231, PT ;  /* 0x000000e70000720c */ /* 0x000fe20003f44070 */
[----:B------:R-:W-:Y:S01]  /*137e0*/  @!P4 IMAD.MOV R7, RZ, RZ, -R7 ;  /* 0x000000ffff07c224 */ /* 0x000fe200078e0a07 */
[----:B------:R-:W-:Y:S01]  /*137f0*/  ISETP.GE.AND P3, PT, R227, RZ, PT ;  /* 0x000000ffe300720c */ /* 0x000fe20003f66270 */
[----:B------:R-:W-:Y:S01]  /*13800*/  IMAD.MOV R11, RZ, RZ, -R11 ;  /* 0x000000ffff0b7224 */ /* 0x000fe200078e0a0b */
[----:B------:R-:W-:Y:S01]  /*13810*/  IADD3 R228, R6, 0x19c, RZ ;  /* 0x0000019c06e47810 */ /* 0x000fe20007ffe0ff */
[C---:B------:R-:W-:Y:S01]  /*13820*/  IMAD R222, R0.reuse, R222, R4 ;  /* 0x000000de00de7224 */ /* 0x040fe200078e0204 */
[----:B-1----:R-:W-:Y:S01]  /*13830*/  MOV R9, R221 ;  /* 0x000000dd00097202 */ /* 0x002fe20000000f00 */
[----:B------:R-:W-:Y:S01]  /*13840*/  @!P6 IMAD.IADD R5, R5, 0x1, -R0 ;  /* 0x000000010505e824 */ /* 0x000fe200078e0a00 */
[----:B------:R1:W-:Y:S01]  /*13850*/  STL [R1+0x304], R7 ;  /* 0x0003040701007387 */ /* 0x0003e20000100800 */
[----:B------:R-:W-:Y:S01]  /*13860*/  IMAD R220, R0, R11, R220 ;  /* 0x0000000b00dc7224 */ /* 0x000fe200078e02dc */
[----:B------:R-:W-:Y:S01]  /*13870*/  IADD3 R4, R6, 0x196, RZ ;  /* 0x0000019606047810 */ /* 0x000fe20007ffe0ff */
[----:B------:R-:W-:Y:S01]  /*13880*/  @!P0 IMAD.MOV R9, RZ, RZ, -R9 ;  /* 0x000000ffff098224 */ /* 0x000fe200078e0a09 */
[C---:B------:R-:W-:Y:S01]  /*13890*/  ISETP.GT.U32.AND P0, PT, R0.reuse, R222, PT ;  /* 0x000000de0000720c */ /* 0x040fe20003f04070 */
[----:B------:R-:W-:Y:S01]  /*138a0*/  @!P2 IMAD.IADD R231, R231, 0x1, -R0 ;  /* 0x00000001e7e7a824 */ /* 0x000fe200078e0a00 */
[----:B------:R-:W-:Y:S01]  /*138b0*/  ISETP.GT.U32.AND P4, PT, R0, R5, PT ;  /* 0x000000050000720c */ /* 0x000fe20003f84070 */
[C---:B------:R-:W-:Y:S01]  /*138c0*/  VIADD R11, R6.reuse, 0x195 ;  /* 0x00000195060b7836 */ /* 0x040fe20000000000 */
[----:B------:R-:W-:Y:S01]  /*138d0*/  STL [R1+0x300], R9 ;  /* 0x0003000901007387 */ /* 0x000fe20000100800 */
[----:B------:R-:W-:Y:S01]  /*138e0*/  IABS R221, R4 ;  /* 0x0000000400dd7213 */ /* 0x000fe20000000000 */
[----:B-1----:R-:W-:Y:S01]  /*138f0*/  IMAD.MOV.U32 R7, RZ, RZ, R230 ;  /* 0x000000ffff077224 */ /* 0x002fe200078e00e6 */
[----:B------:R-:W-:Y:S01]  /*13900*/  ISETP.GE.AND P6, PT, R229, RZ, PT ;  /* 0x000000ffe500720c */ /* 0x000fe20003fc6270 */
[----:B------:R-:W-:Y:S01]  /*13910*/  VIADD R225, R6, 0x197 ;  /* 0x0000019706e17836 */ /* 0x000fe20000000000 */
[----:B------:R-:W-:Y:S01]  /*13920*/  IABS R226, R11 ;  /* 0x0000000b00e27213 */ /* 0x000fe20000000000 */
[----:B------:R-:W-:Y:S01]  /*13930*/  @!P5 IMAD.MOV R7, RZ, RZ, -R7 ;  /* 0x000000ffff07d224 */ /* 0x000fe200078e0a07 */
[----:B------:R-:W-:Y:S01]  /*13940*/  ISETP.GT.U32.AND P5, PT, R0, R220, PT ;  /* 0x000000dc0000720c */ /* 0x000fe20003fa4070 */
[----:B------:R-:W-:Y:S01]  /*13950*/  VIADD R224, R6, 0x199 ;  /* 0x0000019906e07836 */ /* 0x000fe20000000000 */
[----:B------:R-:W-:Y:S01]  /*13960*/  ISETP.GE.AND P2, PT, R223, RZ, PT ;  /* 0x000000ffdf00720c */ /* 0x000fe20003f46270 */
[--C-:B------:R-:W-:Y:S01]  /*13970*/  @!P0 IMAD.IADD R222, R222, 0x1, -R0.reuse ;  /* 0x00000001dede8824 */ /* 0x100fe200078e0a00 */
[----:B------:R1:W-:Y:S01]  /*13980*/  STL [R1+0x2d0], R7 ;  /* 0x0002d00701007387 */ /* 0x0003e20000100800 */
[----:B------:R-:W-:Y:S01]  /*13990*/  @!P4 IMAD.IADD R5, R5, 0x1, -R0 ;  /* 0x000000010505c824 */ /* 0x000fe200078e0a00 */
[----:B------:R-:W-:-:S02]  /*139a0*/  ISETP.GE.AND P4, PT, R11, RZ, PT ;  /* 0x000000ff0b00720c */ /* 0x000fc40003f86270 */
[----:B------:R-:W-:Y:S01]  /*139b0*/  MOV R11, R221 ;  /* 0x000000dd000b7202 */ /* 0x000fe20000000f00 */
[C---:B------:R-:W-:Y:S01]  /*139c0*/  IMAD.HI.U32 R221, R3.reuse, R226, RZ ;  /* 0x000000e203dd7227 */ /* 0x040fe200078e00ff */
[----:B------:R-:W-:Y:S02]  /*139d0*/  ISETP.GE.AND P0, PT, R4, RZ, PT ;  /* 0x000000ff0400720c */ /* 0x000fe40003f06270 */
[----:B------:R-:W-:Y:S01]  /*139e0*/  IABS R227, R228 ;  /* 0x000000e400e37213 */ /* 0x000fe20000000000 */
[----:B------:R-:W-:Y:S01]  /*139f0*/  @!P5 IMAD.IADD R220, R220, 0x1, -R0 ;  /* 0x00000001dcdcd824 */ /* 0x000fe200078e0a00 */
[----:B------:R-:W-:Y:S01]  /*13a00*/  ISETP.GT.U32.AND P5, PT, R0, R222, PT ;  /* 0x000000de0000720c */ /* 0x000fe20003fa4070 */
[----:B-1----:R-:W-:Y:S02]  /*13a10*/  IMAD.MOV.U32 R7, RZ, RZ, R231 ;  /* 0x000000ffff077224 */ /* 0x002fe400078e00e7 */
[----:B------:R-:W-:-:S03]  /*13a20*/  IMAD.HI.U32 R4, R3, R11, RZ ;  /* 0x0000000b03047227 */ /* 0x000fc600078e00ff */
[----:B------:R-:W-:Y:S01]  /*13a30*/  @!P3 IADD3 R7, -R7, RZ, RZ ;  /* 0x000000ff0707b210 */ /* 0x000fe20007ffe1ff */
[----:B------:R-:W-:Y:S01]  /*13a40*/  VIADD R231, R6, 0x19b ;  /* 0x0000019b06e77836 */ /* 0x000fe20000000000 */
[----:B------:R-:W-:Y:S02]  /*13a50*/  ISETP.GT.U32.AND P3, PT, R0, R220, PT ;  /* 0x000000dc0000720c */ /* 0x000fe40003f64070 */
[----:B------:R-:W-:Y:S01]  /*13a60*/  IADD3 R4, -R4, RZ, RZ ;  /* 0x000000ff04047210 */ /* 0x000fe20007ffe1ff */
[----:B------:R1:W-:Y:S02]  /*13a70*/  STL [R1+0x2d8], R7 ;  /* 0x0002d80701007387 */ /* 0x0003e40000100800 */
[----:B------:R-:W-:Y:S02]  /*13a80*/  @!P5 IMAD.IADD R222, R222, 0x1, -R0 ;  /* 0x00000001deded824 */ /* 0x000fe400078e0a00 */
[----:B------:R-:W-:Y:S02]  /*13a90*/  IMAD R11, R0, R4, R11 ;  /* 0x00000004000b7224 */ /* 0x000fe400078e020b */
[----:B------:R-:W-:-:S02]  /*13aa0*/  IMAD.MOV.U32 R9, RZ, RZ, R222 ;  /* 0x000000ffff097224 */ /* 0x000fc400078e00de */
[----:B------:R-:W-:Y:S02]  /*13ab0*/  VIADD R4, R6, 0x19a ;  /* 0x0000019a06047836 */ /* 0x000fe40000000000 */
[----:B-1----:R-:W-:Y:S01]  /*13ac0*/  IMAD.MOV.U32 R7, RZ, RZ, R5 ;  /* 0x000000ffff077224 */ /* 0x002fe200078e0005 */
[----:B------:R-:W-:Y:S01]  /*13ad0*/  @!P3 IADD3 R220, R220, -R0, RZ ;  /* 0x80000000dcdcb210 */ /* 0x000fe20007ffe0ff */
[----:B------:R-:W-:Y:S01]  /*13ae0*/  IMAD.MOV R5, RZ, RZ, -R221 ;  /* 0x000000ffff057224 */ /* 0x000fe200078e0add */
[----:B------:R-:W-:Y:S01]  /*13af0*/  IABS R223, R4 ;  /* 0x0000000400df7213 */ /* 0x000fe20000000000 */
[----:B------:R-:W-:Y:S01]  /*13b00*/  @!P6 IMAD.MOV R9, RZ, RZ, -R9 ;  /* 0x000000ffff09e224 */ /* 0x000fe200078e0a09 */
[C---:B------:R-:W-:Y:S01]  /*13b10*/  ISETP.GT.U32.AND P6, PT, R0.reuse, R11, PT ;  /* 0x0000000b0000720c */ /* 0x040fe20003fc4070 */
[----:B------:R-:W-:Y:S02]  /*13b20*/  IMAD R226, R0, R5, R226 ;  /* 0x0000000500e27224 */ /* 0x000fe400078e02e2 */
[----:B------:R-:W-:Y:S01]  /*13b30*/  @!P1 IMAD.MOV R7, RZ, RZ, -R7 ;  /* 0x000000ffff079224 */ /* 0x000fe200078e0a07 */
[----:B------:R-:W-:Y:S01]  /*13b40*/  ISETP.GE.AND P1, PT, R225, RZ, PT ;  /* 0x000000ffe100720c */ /* 0x000fe20003f26270 */
[----:B------:R-:W-:Y:S01]  /*13b50*/  VIADD R5, R6, 0x198 ;  /* 0x0000019806057836 */ /* 0x000fe20000000000 */
[----:B------:R-:W-:-:S02]  /*13b60*/  ISETP.GT.U32.AND P5, PT, R0, R226, PT ;  /* 0x000000e20000720c */ /* 0x000fc40003fa4070 */
[----:B------:R-:W-:Y:S01]  /*13b70*/  IABS R225, R225 ;  /* 0x000000e100e17213 */ /* 0x000fe20000000000 */
[----:B------:R1:W-:Y:S01]  /*13b80*/  STL [R1+0x2dc], R7 ;  /* 0x0002dc0701007387 */ /* 0x0003e20000100800 */
[----:B------:R-:W-:Y:S02]  /*13b90*/  ISETP.GE.AND P3, PT, R5, RZ, PT ;  /* 0x000000ff0500720c */ /* 0x000fe40003f66270 */
[----:B------:R-:W-:Y:S01]  /*13ba0*/  IABS R5, R5 ;  /* 0x0000000500057213 */ /* 0x000fe20000000000 */
[----:B------:R-:W-:Y:S01]  /*13bb0*/  IMAD.HI.U32 R221, R3, R225, RZ ;  /* 0x000000e103dd7227 */ /* 0x000fe200078e00ff */
[-C--:B------:R-:W-:Y:S01]  /*13bc0*/  @!P6 IADD3 R11, R11, -R0.reuse, RZ ;  /* 0x800000000b0be210 */ /* 0x080fe20007ffe0ff */
[----:B------:R-:W-:Y:S01]  /*13bd0*/  STL [R1+0x2e0], R9 ;  /* 0x0002e00901007387 */ /* 0x000fe20000100800 */
[----:B------:R-:W-:Y:S01]  /*13be0*/  MOV R222, R5 ;  /* 0x0000000500de7202 */ /* 0x000fe20000000f00 */
[----:B------:R-:W-:Y:S01]  /*13bf0*/  IMAD.MOV R221, RZ, RZ, -R221 ;  /* 0x000000ffffdd7224 */ /* 0x000fe200078e0add */
[----:B------:R-:W-:Y:S01]  /*13c00*/  ISETP.GT.U32.AND P6, PT, R0, R11, PT ;  /* 0x0000000b0000720c */ /* 0x000fe20003fc4070 */
[----:B-1----:R-:W-:Y:S01]  /*13c10*/  IMAD.MOV.U32 R7, RZ, RZ, R220 ;  /* 0x000000ffff077224 */ /* 0x002fe200078e00dc */
[----:B------:R-:W-:Y:S01]  /*13c20*/  @!P5 IADD3 R226, R226, -R0, RZ ;  /* 0x80000000e2e2d210 */ /* 0x000fe20007ffe0ff */
[----:B------:R-:W-:-:S02]  /*13c30*/  IMAD R225, R0, R221, R225 ;  /* 0x000000dd00e17224 */ /* 0x000fc400078e02e1 */
[----:B------:R-:W-:Y:S01]  /*13c40*/  @!P2 IMAD.MOV R7, RZ, RZ, -R7 ;  /* 0x000000ffff07a224 */ /* 0x000fe200078e0a07 */
[----:B------:R-:W-:Y:S01]  /*13c50*/  ISETP.GT.U32.AND P5, PT, R0, R226, PT ;  /* 0x000000e20000720c */ /* 0x000fe20003fa4070 */
[C---:B------:R-:W-:Y:S01]  /*13c60*/  IMAD.HI.U32 R5, R3.reuse, R222, RZ ;  /* 0x000000de03057227 */ /* 0x040fe200078e00ff */
[----:B------:R-:W-:Y:S02]  /*13c70*/  ISETP.GE.AND P2, PT, R224, RZ, PT ;  /* 0x000000ffe000720c */ /* 0x000fe40003f46270 */
[----:B------:R-:W-:Y:S01]  /*13c80*/  IABS R224, R224 ;  /* 0x000000e000e07213 */ /* 0x000fe20000000000 */
[C---:B------:R-:W-:Y:S01]  /*13c90*/  IMAD.HI.U32 R221, R3.reuse, R223, RZ ;  /* 0x000000df03dd7227 */ /* 0x040fe200078e00ff */
[----:B------:R1:W-:Y:S03]  /*13ca0*/  STL [R1+0x2f8], R7 ;  /* 0x0002f80701007387 */ /* 0x0003e60000100800 */
[----:B------:R-:W-:Y:S01]  /*13cb0*/  IMAD.HI.U32 R220, R3, R224, RZ ;  /* 0x000000e003dc7227 */ /* 0x000fe200078e00ff */
[----:B------:R-:W-:-:S03]  /*13cc0*/  IADD3 R221, -R221, RZ, RZ ;  /* 0x000000ffdddd7210 */ /* 0x000fc60007ffe1ff */
[----:B------:R-:W-:Y:S01]  /*13cd0*/  @!P5 IMAD.IADD R226, R226, 0x1, -R0 ;  /* 0x00000001e2e2d824 */ /* 0x000fe200078e0a00 */
[C---:B------:R-:W-:Y:S01]  /*13ce0*/  ISETP.GT.U32.AND P5, PT, R0.reuse, R225, PT ;  /* 0x000000e10000720c */ /* 0x040fe20003fa4070 */
[----:B------:R-:W-:Y:S02]  /*13cf0*/  IMAD.MOV R220, RZ, RZ, -R220 ;  /* 0x000000ffffdc7224 */ /* 0x000fe400078e0adc */
[----:B------:R-:W-:Y:S02]  /*13d00*/  IMAD.MOV R5, RZ, RZ, -R5 ;  /* 0x000000ffff057224 */ /* 0x000fe400078e0a05 */
[C---:B------:R-:W-:Y:S02]  /*13d10*/  IMAD R224, R0.reuse, R220, R224 ;  /* 0x000000dc00e07224 */ /* 0x040fe400078e02e0 */
[----:B------:R-:W-:Y:S01]  /*13d20*/  IMAD R222, R0, R5, R222 ;  /* 0x0000000500de7224 */ /* 0x000fe200078e02de */
[----:B------:R-:W-:Y:S01]  /*13d30*/  IABS R5, R231 ;  /* 0x000000e700057213 */ /* 0x000fe20000000000 */
[----:B-1----:R-:W-:-:S02]  /*13d40*/  IMAD.MOV.U32 R7, RZ, RZ, R226 ;  /* 0x000000ffff077224 */ /* 0x002fc400078e00e2 */
[C---:B------:R-:W-:Y:S02]  /*13d50*/  IMAD R223, R0.reuse, R221, R223 ;  /* 0x000000dd00df7224 */ /* 0x040fe400078e02df */
        /* <DEDUP_REMOVED lines=267> */
[----:B------:R-:W-:Y:S02]  /*14e10*/  IMAD R223, R0, R227, R223 ;  /* 0x000000e300df7224 */ /* 0x000fe400078e02df */
[----:B------:R-:W-:Y:S01]  /*14e20*/  IMAD.HI.U32 R220, R3, R226, RZ ;  /* 0x000000e203dc7227 */ /* 0x000fe200078e00ff */
[----:B------:R-:W-:-:S03]  /*14e30*/  @!P0 IADD3 R9, -R9, RZ, RZ ;  /* 0x000000ff09098210 */ /* 0x000fc60007ffe1ff */
[----:B------:R-:W-:Y:S01]  /*14e40*/  @!P2 IMAD.IADD R5, R5, 0x1, -R0 ;  /* 0x000000010505a824 */ /* 0x000fe200078e0a00 */
[C---:B------:R-:W-:Y:S01]  /*14e50*/  ISETP.GT.U32.AND P2, PT, R0.reuse, R223, PT ;  /* 0x000000df0000720c */ /* 0x040fe20003f44070 */
[----:B------:R-:W-:Y:S01]  /*14e60*/  IMAD R224, R0, R228, R224 ;  /* 0x000000e400e07224 */ /* 0x000fe200078e02e0 */
[----:B------:R-:W-:Y:S01]  /*14e70*/  @!P1 IADD3 R4, R4, -R0, RZ ;  /* 0x8000000004049210 */ /* 0x000fe20007ffe0ff */
[----:B-1----:R-:W-:Y:S01]  /*14e80*/  IMAD.MOV.U32 R7, RZ, RZ, R5 ;  /* 0x000000ffff077224 */ /* 0x002fe200078e0005 */
[----:B------:R-:W-:Y:S01]  /*14e90*/  STL [R1+0x254], R9 ;  /* 0x0002540901007387 */ /* 0x000fe20000100800 */
[----:B------:R-:W-:Y:S01]  /*14ea0*/  IMAD.MOV R220, RZ, RZ, -R220 ;  /* 0x000000ffffdc7224 */ /* 0x000fe200078e0adc */
[C---:B------:R-:W-:Y:S01]  /*14eb0*/  ISETP.GT.U32.AND P1, PT, R0.reuse, R4, PT ;  /* 0x000000040000720c */ /* 0x040fe20003f24070 */
[----:B------:R-:W-:Y:S01]  /*14ec0*/  @!P4 IMAD.MOV R7, RZ, RZ, -R7 ;  /* 0x000000ffff07c224 */ /* 0x000fe200078e0a07 */
[----:B------:R-:W-:Y:S01]  /*14ed0*/  ISETP.GT.U32.AND P0, PT, R0, R224, PT ;  /* 0x000000e00000720c */ /* 0x000fe20003f04070 */
[----:B------:R-:W-:Y:S01]  /*14ee0*/  IMAD.HI.U32 R229, R3, R225, RZ ;  /* 0x000000e103e57227 */ /* 0x000fe200078e00ff */
[----:B------:R-:W-:-:S02]  /*14ef0*/  ISETP.GE.AND P4, PT, R221, RZ, PT ;  /* 0x000000ffdd00720c */ /* 0x000fc40003f86270 */
[----:B------:R1:W-:Y:S01]  /*14f00*/  STL [R1+0x24c], R7 ;  /* 0x00024c0701007387 */ /* 0x0003e20000100800 */
[----:B------:R-:W-:Y:S01]  /*14f10*/  IMAD R226, R0, R220, R226 ;  /* 0x000000dc00e27224 */ /* 0x000fe200078e02e2 */
[----:B------:R-:W-:Y:S01]  /*14f20*/  IADD3 R220, R6, 0x1b2, RZ ;  /* 0x000001b206dc7810 */ /* 0x000fe20007ffe0ff */
[----:B------:R-:W-:Y:S02]  /*14f30*/  IMAD.MOV R229, RZ, RZ, -R229 ;  /* 0x000000ffffe57224 */ /* 0x000fe400078e0ae5 */
[--C-:B------:R-:W-:Y:S02]  /*14f40*/  @!P2 IMAD.IADD R223, R223, 0x1, -R0.reuse ;  /* 0x00000001dfdfa824 */ /* 0x100fe400078e0a00 */
[--C-:B------:R-:W-:Y:S02]  /*14f50*/  @!P1 IMAD.IADD R4, R4, 0x1, -R0.reuse ;  /* 0x0000000104049824 */ /* 0x100fe400078e0a00 */
[C---:B------:R-:W-:Y:S01]  /*14f60*/  IMAD R5, R0.reuse, R229, R225 ;  /* 0x000000e500057224 */ /* 0x040fe200078e02e1 */
[----:B------:R-:W-:Y:S01]  /*14f70*/  ISETP.GT.U32.AND P2, PT, R0, R223, PT ;  /* 0x000000df0000720c */ /* 0x000fe20003f44070 */
[----:B------:R-:W-:Y:S01]  /*14f80*/  VIADD R11, R6, 0x1b1 ;  /* 0x000001b1060b7836 */ /* 0x000fe20000000000 */
[----:B-1----:R-:W-:Y:S01]  /*14f90*/  MOV R7, R4 ;  /* 0x0000000400077202 */ /* 0x002fe20000000f00 */
[----:B------:R-:W-:Y:S01]  /*14fa0*/  @!P0 IMAD.IADD R224, R224, 0x1, -R0 ;  /* 0x00000001e0e08824 */ /* 0x000fe200078e0a00 */
[----:B------:R-:W-:Y:S01]  /*14fb0*/  ISETP.GT.U32.AND P1, PT, R0, R5, PT ;  /* 0x000000050000720c */ /* 0x000fe20003f24070 */
[----:B------:R-:W-:Y:S01]  /*14fc0*/  VIADD R221, R6, 0x1b3 ;  /* 0x000001b306dd7836 */ /* 0x000fe20000000000 */
[----:B------:R-:W-:Y:S01]  /*14fd0*/  IABS R227, R11 ;  /* 0x0000000b00e37213 */ /* 0x000fe20000000000 */
[----:B------:R-:W-:Y:S01]  /*14fe0*/  @!P3 IMAD.MOV R7, RZ, RZ, -R7 ;  /* 0x000000ffff07b224 */ /* 0x000fe200078e0a07 */
[----:B------:R-:W-:-:S02]  /*14ff0*/  ISETP.GT.U32.AND P3, PT, R0, R226, PT ;  /* 0x000000e20000720c */ /* 0x000fc40003f64070 */
[----:B------:R-:W-:Y:S01]  /*15000*/  ISETP.GT.U32.AND P0, PT, R0, R224, PT ;  /* 0x000000e00000720c */ /* 0x000fe20003f04070 */
[----:B------:R-:W-:Y:S01]  /*15010*/  IMAD.HI.U32 R228, R3, R227, RZ ;  /* 0x000000e303e47227 */ /* 0x000fe200078e00ff */
[----:B------:R-:W-:Y:S01]  /*15020*/  IABS R225, R220 ;  /* 0x000000dc00e17213 */ /* 0x000fe20000000000 */
[----:B------:R1:W-:Y:S01]  /*15030*/  STL [R1+0x244], R7 ;  /* 0x0002440701007387 */ /* 0x0003e20000100800 */
[----:B------:R-:W-:Y:S01]  /*15040*/  IABS R4, R221 ;  /* 0x000000dd00047213 */ /* 0x000fe20000000000 */
[----:B------:R-:W-:Y:S01]  /*15050*/  IMAD.MOV R228, RZ, RZ, -R228 ;  /* 0x000000ffffe47224 */ /* 0x000fe200078e0ae4 */
[----:B------:R-:W-:Y:S01]  /*15060*/  IADD3 R229, R6, 0x1ba, RZ ;  /* 0x000001ba06e57810 */ /* 0x000fe20007ffe0ff */
[----:B------:R-:W-:Y:S01]  /*15070*/  @!P2 IMAD.IADD R223, R223, 0x1, -R0 ;  /* 0x00000001dfdfa824 */ /* 0x000fe200078e0a00 */
[----:B------:R-:W-:Y:S01]  /*15080*/  ISETP.GE.AND P2, PT, R222, RZ, PT ;  /* 0x000000ffde00720c */ /* 0x000fe20003f46270 */
[----:B------:R-:W-:Y:S01]  /*15090*/  IMAD.HI.U32 R222, R3, R225, RZ ;  /* 0x000000e103de7227 */ /* 0x000fe200078e00ff */
[----:B------:R-:W-:-:S02]  /*150a0*/  @!P1 IADD3 R5, R5, -R0, RZ ;  /* 0x8000000005059210 */ /* 0x000fc40007ffe0ff */
[----:B------:R-:W-:Y:S01]  /*150b0*/  IABS R230, R229 ;  /* 0x000000e500e67213 */ /* 0x000fe20000000000 */
[----:B------:R-:W-:Y:S01]  /*150c0*/  @!P3 IMAD.IADD R226, R226, 0x1, -R0 ;  /* 0x00000001e2e2b824 */ /* 0x000fe200078e0a00 */
[C---:B------:R-:W-:Y:S01]  /*150d0*/  ISETP.GT.U32.AND P1, PT, R0.reuse, R5, PT ;  /* 0x000000050000720c */ /* 0x040fe20003f24070 */
[C---:B------:R-:W-:Y:S02]  /*150e0*/  IMAD R227, R0.reuse, R228, R227 ;  /* 0x000000e400e37224 */ /* 0x040fe400078e02e3 */
[----:B------:R-:W-:Y:S01]  /*150f0*/  IMAD.MOV R222, RZ, RZ, -R222 ;  /* 0x000000ffffde7224 */ /* 0x000fe200078e0ade */
[----:B------:R-:W-:Y:S01]  /*15100*/  ISETP.GT.U32.AND P3, PT, R0, R226, PT ;  /* 0x000000e20000720c */ /* 0x000fe20003f64070 */
[----:B------:R-:W-:Y:S01]  /*15110*/  @!P0 IMAD.IADD R224, R224, 0x1, -R0 ;  /* 0x00000001e0e08824 */ /* 0x000fe200078e0a00 */
[C---:B------:R-:W-:Y:S01]  /*15120*/  ISETP.GT.U32.AND P0, PT, R0.reuse, R227, PT ;  /* 0x000000e30000720c */ /* 0x040fe20003f04070 */
[----:B------:R-:W-:Y:S02]  /*15130*/  IMAD R225, R0, R222, R225 ;  /* 0x000000de00e17224 */ /* 0x000fe400078e02e1 */
[----:B------:R-:W-:Y:S01]  /*15140*/  IMAD.MOV.U32 R9, RZ, RZ, R223 ;  /* 0x000000ffff097224 */ /* 0x000fe200078e00df */
[----:B-1----:R-:W-:Y:S01]  /*15150*/  MOV R7, R224 ;  /* 0x000000e000077202 */ /* 0x002fe20000000f00 */
[----:B------:R-:W-:-:S04]  /*15160*/  IMAD.HI.U32 R223, R3, R4, RZ ;  /* 0x0000000403df7227 */ /* 0x000fc800078e00ff */
[----:B------:R-:W-:Y:S01]  /*15170*/  @!P6 IMAD.MOV R9, RZ, RZ, -R9 ;  /* 0x000000ffff09e224 */ /* 0x000fe200078e0a09 */
[----:B------:R-:W-:Y:S01]  /*15180*/  IADD3 R223, -R223, RZ, RZ ;  /* 0x000000ffdfdf7210 */ /* 0x000fe20007ffe1ff */
[----:B------:R-:W-:Y:S01]  /*15190*/  @!P5 IMAD.MOV R7, RZ, RZ, -R7 ;  /* 0x000000ffff07d224 */ /* 0x000fe200078e0a07 */
[----:B------:R-:W-:Y:S01]  /*151a0*/  @!P3 IADD3 R226, R226, -R0, RZ ;  /* 0x80000000e2e2b210 */ /* 0x000fe20007ffe0ff */
[--C-:B------:R-:W-:Y:S01]  /*151b0*/  @!P1 IMAD.IADD R5, R5, 0x1, -R0.reuse ;  /* 0x0000000105059824 */ /* 0x100fe200078e0a00 */
[C---:B------:R-:W-:Y:S01]  /*151c0*/  ISETP.GT.U32.AND P3, PT, R0.reuse, R225, PT ;  /* 0x000000e10000720c */ /* 0x040fe20003f64070 */
[----:B------:R-:W-:Y:S01]  /*151d0*/  @!P0 IMAD.IADD R227, R227, 0x1, -R0 ;  /* 0x00000001e3e38824 */ /* 0x000fe200078e0a00 */
[----:B------:R1:W-:Y:S01]  /*151e0*/  STL [R1+0x23c], R9 ;  /* 0x00023c0901007387 */ /* 0x0003e20000100800 */
[----:B------:R-:W-:Y:S01]  /*151f0*/  IMAD R224, R0, R223, R4 ;  /* 0x000000df00e07224 */ /* 0x000fe200078e0204 */
[----:B------:R-:W-:Y:S01]  /*15200*/  ISETP.GE.AND P6, PT, R11, RZ, PT ;  /* 0x000000ff0b00720c */ /* 0x000fe20003fc6270 */
[----:B------:R-:W-:Y:S01]  /*15210*/  VIADD R4, R6, 0x1b4 ;  /* 0x000001b406047836 */ /* 0x000fe20000000000 */
[----:B------:R2:W-:Y:S01]  /*15220*/  STL [R1+0x214], R7 ;  /* 0x0002140701007387 */ /* 0x0005e20000100800 */
[----:B------:R-:W-:Y:S01]  /*15230*/  ISETP.GT.U32.AND P0, PT, R0, R227, PT ;  /* 0x000000e30000720c */ /* 0x000fe20003f04070 */
[----:B------:R-:W-:Y:S01]  /*15240*/  VIADD R228, R6, 0x1b9 ;  /* 0x000001b906e47836 */ /* 0x000fe20000000000 */
[----:B------:R-:W-:Y:S01]  /*15250*/  ISETP.GE.AND P5, PT, R220, RZ, PT ;  /* 0x000000ffdc00720c */ /* 0x000fe20003fa6270 */
[----:B------:R-:W-:Y:S01]  /*15260*/  IMAD.HI.U32 R237, R3, R230, RZ ;  /* 0x000000e603ed7227 */ /* 0x000fe200078e00ff */
[----:B------:R-:W-:-:S02]  /*15270*/  ISETP.GE.AND P1, PT, R221, RZ, PT ;  /* 0x000000ffdd00720c */ /* 0x000fc40003f26270 */
[----:B------:R-:W-:Y:S01]  /*15280*/  @!P3 IADD3 R225, R225, -R0, RZ ;  /* 0x80000000e1e1b210 */ /* 0x000fe20007ffe0ff */
[----:B-1----:R-:W-:Y:S01]  /*15290*/  IMAD.MOV.U32 R9, RZ, RZ, R5 ;  /* 0x000000ffff097224 */ /* 0x002fe200078e0005 */
[----:B------:R-:W-:Y:S01]  /*152a0*/  IABS R231, R228 ;  /* 0x000000e400e77213 */ /* 0x000fe20000000000 */
[----:B------:R-:W-:Y:S01]  /*152b0*/  VIADD R5, R6, 0x1b5 ;  /* 0x000001b506057836 */ /* 0x000fe20000000000 */
[----:B------:R-:W-:Y:S01]  /*152c0*/  ISETP.GT.U32.AND P3, PT, R0, R225, PT ;  /* 0x000000e10000720c */ /* 0x000fe20003f64070 */
[----:B--2---:R-:W-:Y:S01]  /*152d0*/  IMAD.MOV.U32 R7, RZ, RZ, R226 ;  /* 0x000000ffff077224 */ /* 0x004fe200078e00e2 */
[----:B------:R-:W-:Y:S01]  /*152e0*/  IABS R226, R4 ;  /* 0x0000000400e27213 */ /* 0x000fe20000000000 */
[----:B------:R-:W-:Y:S01]  /*152f0*/  @!P0 IMAD.IADD R227, R227, 0x1, -R0 ;  /* 0x00000001e3e38824 */ /* 0x000fe200078e0a00 */
[----:B------:R-:W-:Y:S01]  /*15300*/  IABS R222, R5 ;  /* 0x0000000500de7213 */ /* 0x000fe20000000000 */
[----:B------:R-:W-:Y:S01]  /*15310*/  @!P2 IMAD.MOV R7, RZ, RZ, -R7 ;  /* 0x000000ffff07a224 */ /* 0x000fe200078e0a07 */
[----:B------:R-:W-:Y:S01]  /*15320*/  ISETP.GE.AND P2, PT, R5, RZ, PT ;  /* 0x000000ff0500720c */ /* 0x000fe20003f46270 */
[----:B------:R-:W-:Y:S01]  /*15330*/  IMAD.HI.U32 R223, R3, R226, RZ ;  /* 0x000000e203df7227 */ /* 0x000fe200078e00ff */
[----:B------:R-:W-:-:S02]  /*15340*/  @!P4 IADD3 R9, -R9, RZ, RZ ;  /* 0x000000ff0909c210 */ /* 0x000fc40007ffe1ff */
[----:B------:R-:W-:Y:S01]  /*15350*/  ISETP.GE.AND P4, PT, R4, RZ, PT ;  /* 0x000000ff0400720c */ /* 0x000fe20003f86270 */
[----:B------:R-:W-:Y:S01]  /*15360*/  IMAD.HI.U32 R5, R3, R222, RZ ;  /* 0x000000de03057227 */ /* 0x000fe200078e00ff */
[C---:B------:R-:W-:Y:S01]  /*15370*/  ISETP.GT.U32.AND P0, PT, R0.reuse, R224, PT ;  /* 0x000000e00000720c */ /* 0x040fe20003f04070 */
[----:B------:R1:W-:Y:S02]  /*15380*/  STL [R1+0x22c], R9 ;  /* 0x00022c0901007387 */ /* 0x0003e40000100800 */
[----:B------:R-:W-:Y:S02]  /*15390*/  IMAD.MOV R223, RZ, RZ, -R223 ;  /* 0x000000ffffdf7224 */ /* 0x000fe400078e0adf */
[----:B------:R-:W-:Y:S01]  /*153a0*/  IMAD.MOV R5, RZ, RZ, -R5 ;  /* 0x000000ffff057224 */ /* 0x000fe200078e0a05 */
[----:B------:R2:W-:Y:S01]  /*153b0*/  STL [R1+0x230], R7 ;  /* 0x0002300701007387 */ /* 0x0005e20000100800 */
[C---:B------:R-:W-:Y:S02]  /*153c0*/  IMAD R226, R0.reuse, R223, R226 ;  /* 0x000000df00e27224 */ /* 0x040fe400078e02e2 */
[----:B------:R-:W-:-:S02]  /*153d0*/  IMAD R222, R0, R5, R222 ;  /* 0x0000000500de7224 */ /* 0x000fc400078e02de */
[----:B-1----:R-:W-:Y:S02]  /*153e0*/  IMAD.MOV.U32 R9, RZ, RZ, R227 ;  /* 0x000000ffff097224 */ /* 0x002fe400078e00e3 */
[--C-:B------:R-:W-:Y:S01]  /*153f0*/  @!P3 IMAD.IADD R225, R225, 0x1, -R0.reuse ;  /* 0x00000001e1e1b824 */ /* 0x100fe200078e0a00 */
[C---:B------:R-:W-:Y:S01]  /*15400*/  ISETP.GT.U32.AND P3, PT, R0.reuse, R226, PT ;  /* 0x000000e20000720c */ /* 0x040fe20003f64070 */
[----:B------:R-:W-:Y:S01]  /*15410*/  @!P6 IMAD.MOV R9, RZ, RZ, -R9 ;  /* 0x000000ffff09e224 */ /* 0x000fe200078e0a09 */
[----:B------:R-:W-:Y:S01]  /*15420*/  ISETP.GT.U32.AND P6, PT, R0, R222, PT ;  /* 0x000000de0000720c */ /* 0x000fe20003fc4070 */
[C---:B------:R-:W-:Y:S01]  /*15430*/  VIADD R4, R6.reuse, 0x1b6 ;  /* 0x000001b606047836 */ /* 0x040fe20000000000 */
[----:B--2---:R-:W-:Y:S01]  /*15440*/  MOV R7, R225 ;  /* 0x000000e100077202 */ /* 0x004fe20000000f00 */
[----:B------:R-:W-:Y:S01]  /*15450*/  VIADD R221, R6, 0x1b7 ;  /* 0x000001b706dd7836 */ /* 0x000fe20000000000 */
[----:B------:R-:W-:Y:S01]  /*15460*/  @!P0 IADD3 R224, R224, -R0, RZ ;  /* 0x80000000e0e08210 */ /* 0x000fe20007ffe0ff */
[C---:B------:R-:W-:Y:S01]  /*15470*/  IMAD.HI.U32 R232, R3.reuse, R231, RZ ;  /* 0x000000e703e87227 */ /* 0x040fe200078e00ff */
[----:B------:R-:W-:Y:S01]  /*15480*/  IABS R220, R4 ;  /* 0x0000000400dc7213 */ /* 0x000fe20000000000 */
[----:B------:R-:W-:Y:S01]  /*15490*/  STL [R1+0x218], R9 ;  /* 0x0002180901007387 */ /* 0x000fe20000100800 */
[----:B------:R-:W-:Y:S01]  /*154a0*/  IABS R11, R221 ;  /* 0x000000dd000b7213 */ /* 0x000fe20000000000 */
[----:B------:R-:W-:Y:S01]  /*154b0*/  @!P5 IMAD.MOV R7, RZ, RZ, -R7 ;  /* 0x000000ffff07d224 */ /* 0x000fe200078e0a07 */
[----:B------:R-:W-:Y:S01]  /*154c0*/  ISETP.GE.AND P5, PT, R4, RZ, PT ;  /* 0x000000ff0400720c */ /* 0x000fe20003fa6270 */
[--C-:B------:R-:W-:Y:S01]  /*154d0*/  @!P3 IMAD.IADD R226, R226, 0x1, -R0.reuse ;  /* 0x00000001e2e2b824 */ /* 0x100fe200078e0a00 */
[C---:B------:R-:W-:Y:S01]  /*154e0*/  ISETP.GT.U32.AND P0, PT, R0.reuse, R224, PT ;  /* 0x000000e00000720c */ /* 0x040fe20003f04070 */
[----:B------:R-:W-:Y:S01]  /*154f0*/  IMAD.HI.U32 R223, R3, R220, RZ ;  /* 0x000000dc03df7227 */ /* 0x000fe200078e00ff */
[----:B------:R1:W-:Y:S02]  /*15500*/  STL [R1+0x21c], R7 ;  /* 0x00021c0701007387 */ /* 0x0003e40000100800 */
[----:B------:R-:W-:Y:S01]  /*15510*/  ISETP.GT.U32.AND P3, PT, R0, R226, PT ;  /* 0x000000e20000720c */ /* 0x000fe20003f64070 */
[----:B------:R-:W-:-:S02]  /*15520*/  @!P6 IMAD.IADD R222, R222, 0x1, -R0 ;  /* 0x00000001dedee824 */ /* 0x000fc400078e0a00 */
[----:B------:R-:W-:Y:S02]  /*15530*/  IMAD.MOV R223, RZ, RZ, -R223 ;  /* 0x000000ffffdf7224 */ /* 0x000fe400078e0adf */
[----:B------:R-:W-:Y:S01]  /*15540*/  IMAD.HI.U32 R5, R3, R11, RZ ;  /* 0x0000000b03057227 */ /* 0x000fe200078e00ff */
[----:B------:R-:W-:-:S03]  /*15550*/  ISETP.GT.U32.AND P6, PT, R0, R222, PT ;  /* 0x000000de0000720c */ /* 0x000fc60003fc4070 */
[----:B------:R-:W-:Y:S01]  /*15560*/  IMAD R4, R0, R223, R220 ;  /* 0x000000df00047224 */ /* 0x000fe200078e02dc */
[-C--:B------:R-:W-:Y:S01]  /*15570*/  @!P0 IADD3 R224, R224, -R0.reuse, RZ ;  /* 0x80000000e0e08210 */ /* 0x080fe20007ffe0ff */
[----:B------:R-:W-:Y:S01]  /*15580*/  VIADD R220, R6, 0x1b8 ;  /* 0x000001b806dc7836 */ /* 0x000fe20000000000 */
[----:B------:R-:W-:Y:S01]  /*15590*/  ISETP.GE.AND P0, PT, R221, RZ, PT ;  /* 0x000000ffdd00720c */ /* 0x000fe20003f06270 */
[----:B------:R-:W-:Y:S01]  /*155a0*/  IMAD.MOV R5, RZ, RZ, -R5 ;  /* 0x000000ffff057224 */ /* 0x000fe200078e0a05 */
[----:B------:R-:W-:Y:S01]  /*155b0*/  @!P3 IADD3 R226, R226, -R0, RZ ;  /* 0x80000000e2e2b210 */ /* 0x000fe20007ffe0ff */
[----:B------:R-:W-:Y:S01]  /*155c0*/  IMAD.MOV R232, RZ, RZ, -R232 ;  /* 0x000000ffffe87224 */ /* 0x000fe200078e0ae8 */
[----:B------:R-:W-:Y:S01]  /*155d0*/  IABS R234, R220 ;  /* 0x000000dc00ea7213 */ /* 0x000fe20000000000 */
[C---:B------:R-:W-:Y:S01]  /*155e0*/  IMAD R11, R0.reuse, R5, R11 ;  /* 0x00000005000b7224 */ /* 0x040fe200078e020b */
[----:B------:R-:W-:Y:S01]  /*155f0*/  ISETP.GT.U32.AND P3, PT, R0, R4, PT ;  /* 0x000000040000720c */ /* 0x000fe20003f64070 */
[----:B------:R-:W-:-:S02]  /*15600*/  @!P6 IMAD.IADD R222, R222, 0x1, -R0 ;  /* 0x00000001dedee824 */ /* 0x000fc400078e0a00 */
[----:B------:R-:W-:Y:S01]  /*15610*/  IMAD.HI.U32 R225, R3, R234, RZ ;  /* 0x000000ea03e17227 */ /* 0x000fe200078e00ff */
[----:B------:R-:W-:-:S03]  /*15620*/  ISETP.GT.U32.AND P6, PT, R0, R11, PT ;  /* 0x0000000b0000720c */ /* 0x000fc60003fc4070 */
[----:B------:R-:W-:Y:S02]  /*15630*/  IMAD.MOV R225, RZ, RZ, -R225 ;  /* 0x000000ffffe17224 */ /* 0x000fe400078e0ae1 */
[----:B-1----:R-:W-:Y:S02]  /*15640*/  IMAD.MOV.U32 R7, RZ, RZ, R224 ;  /* 0x000000ffff077224 */ /* 0x002fe400078e00e0 */
[----:B------:R-:W-:Y:S01]  /*15650*/  IMAD R225, R0, R225, R234 ;  /* 0x000000e100e17224 */ /* 0x000fe200078e02ea */
[----:B------:R-:W-:Y:S01]  /*15660*/  IADD3 R234, -R237, RZ, RZ ;  /* 0x000000ffedea7210 */ /* 0x000fe20007ffe1ff */
[C---:B------:R-:W-:Y:S01]  /*15670*/  VIADD R227, R6.reuse, 0x1bb ;  /* 0x000001bb06e37836 */ /* 0x040fe20000000000 */
[----:B------:R-:W-:Y:S01]  /*15680*/  IADD3 R237, R6, 0x1e3, RZ ;  /* 0x000001e306ed7810 */ /* 0x000fe20007ffe0ff */
[----:B------:R-:W-:Y:S02]  /*15690*/  IMAD R231, R0, R232, R231 ;  /* 0x000000e800e77224 */ /* 0x000fe400078e02e7 */
[----:B------:R-:W-:Y:S01]  /*156a0*/  @!P3 IMAD.IADD R4, R4, 0x1, -R0 ;  /* 0x000000010404b824 */ /* 0x000fe200078e0a00 */
[----:B------:R-:W-:Y:S01]  /*156b0*/  ISETP.GT.U32.AND P3, PT, R0, R225, PT ;  /* 0x000000e10000720c */ /* 0x000fe20003f64070 */
[----:B------:R-:W-:Y:S01]  /*156c0*/  @!P1 IMAD.MOV R7, RZ, RZ, -R7 ;  /* 0x000000ffff079224 */ /* 0x000fe200078e0a07 */
[----:B------:R-:W-:Y:S01]  /*156d0*/  @!P6 IADD3 R11, R11, -R0, RZ ;  /* 0x800000000b0be210 */ /* 0x000fe20007ffe0ff */
[----:B------:R-:W-:Y:S01]  /*156e0*/  VIADD R5, R6, 0x1bc ;  /* 0x000001bc06057836 */ /* 0x000fe20000000000 */
[----:B------:R-:W-:Y:S01]  /*156f0*/  IABS R221, R227 ;  /* 0x000000e300dd7213 */ /* 0x000fe20000000000 */
[C---:B------:R-:W-:Y:S01]  /*15700*/  IMAD R230, R0.reuse, R234, R230 ;  /* 0x000000ea00e67224 */ /* 0x040fe200078e02e6 */
[C---:B------:R-:W-:Y:S01]  /*15710*/  ISETP.GT.U32.AND P6, PT, R0.reuse, R231, PT ;  /* 0x000000e70000720c */ /* 0x040fe20003fc4070 */
[----:B------:R1:W-:Y:S01]  /*15720*/  STL [R1+0x200], R7 ;  /* 0x0002000701007387 */ /* 0x0003e20000100800 */
[----:B------:R-:W-:Y:S01]  /*15730*/  ISETP.GT.U32.AND P1, PT, R0, R4, PT ;  /* 0x000000040000720c */ /* 0x000fe20003f24070 */
[----:B------:R-:W-:Y:S01]  /*15740*/  IMAD.HI.U32 R235, R3, R221, RZ ;  /* 0x000000dd03eb7227 */ /* 0x000fe200078e00ff */
[----:B------:R-:W-:-:S03]  /*15750*/  IABS R223, R5 ;  /* 0x0000000500df7213 */ /* 0x000fc60000000000 */
[----:B------:R-:W-:Y:S01]  /*15760*/  IMAD.MOV R235, RZ, RZ, -R235 ;  /* 0x000000ffffeb7224 */ /* 0x000fe200078e0aeb */
[----:B------:R-:W-:Y:S01]  /*15770*/  @!P3 IADD3 R225, R225, -R0, RZ ;  /* 0x80000000e1e1b210 */ /* 0x000fe20007ffe0ff */
[----:B------:R-:W-:Y:S01]  /*15780*/  IMAD.HI.U32 R236, R3, R223, RZ ;  /* 0x000000df03ec7227 */ /* 0x000fe200078e00ff */
[----:B------:R-:W-:-:S03]  /*15790*/  ISETP.GT.U32.AND P3, PT, R0, R11, PT ;  /* 0x0000000b0000720c */ /* 0x000fc60003f64070 */
[----:B-1----:R-:W-:Y:S02]  /*157a0*/  IMAD.MOV.U32 R7, RZ, RZ, R226 ;  /* 0x000000ffff077224 */ /* 0x002fe400078e00e2 */
[----:B------:R-:W-:Y:S02]  /*157b0*/  IMAD R221, R0, R235, R221 ;  /* 0x000000eb00dd7224 */ /* 0x000fe400078e02dd */
[--C-:B------:R-:W-:Y:S01]  /*157c0*/  @!P6 IMAD.IADD R231, R231, 0x1, -R0.reuse ;  /* 0x00000001e7e7e824 */ /* 0x100fe200078e0a00 */
[----:B------:R-:W-:Y:S01]  /*157d0*/  @!P4 IADD3 R7, -R7, RZ, RZ ;  /* 0x000000ff0707c210 */ /* 0x000fe20007ffe1ff */
[----:B------:R-:W-:Y:S01]  /*157e0*/  @!P1 IMAD.IADD R4, R4, 0x1, -R0 ;  /* 0x0000000104049824 */ /* 0x000fe200078e0a00 */
[C---:B------:R-:W-:Y:S01]  /*157f0*/  ISETP.GT.U32.AND P6, PT, R0.reuse, R225, PT ;  /* 0x000000e10000720c */ /* 0x040fe20003fc4070 */
[----:B------:R-:W-:Y:S01]  /*15800*/  IMAD.MOV R236, RZ, RZ, -R236 ;  /* 0x000000ffffec7224 */ /* 0x000fe200078e0aec */
[C---:B------:R-:W-:Y:S01]  /*15810*/  ISETP.GT.U32.AND P1, PT, R0.reuse, R221, PT ;  /* 0x000000dd0000720c */ /* 0x040fe20003f24070 */
[----:B------:R1:W-:Y:S01]  /*15820*/  STL [R1+0x1fc], R7 ;  /* 0x0001fc0701007387 */ /* 0x0003e20000100800 */
[C---:B------:R-:W-:Y:S01]  /*15830*/  ISETP.GT.U32.AND P4, PT, R0.reuse, R231, PT ;  /* 0x000000e70000720c */ /* 0x040fe20003f84070 */
[----:B------:R-:W-:Y:S01]  /*15840*/  IMAD R223, R0, R236, R223 ;  /* 0x000000ec00df7224 */ /* 0x000fe200078e02df */
[----:B------:R-:W-:Y:S01]  /*15850*/  @!P3 IADD3 R11, R11, -R0, RZ ;  /* 0x800000000b0bb210 */ /* 0x000fe20007ffe0ff */
[----:B------:R-:W-:Y:S01]  /*15860*/  VIADD R232, R6, 0x1bd ;  /* 0x000001bd06e87836 */ /* 0x000fe20000000000 */
[----:B------:R-:W-:Y:S01]  /*15870*/  ISETP.GE.AND P3, PT, R220, RZ, PT ;  /* 0x000000ffdc00720c */ /* 0x000fe20003f66270 */
[----:B------:R-:W-:-:S02]  /*15880*/  VIADD R224, R6, 0x1be ;  /* 0x000001be06e07836 */ /* 0x000fc40000000000 */
[----:B------:R-:W-:Y:S01]  /*15890*/  IMAD.MOV.U32 R9, RZ, RZ, R4 ;  /* 0x000000ffff097224 */ /* 0x000fe200078e0004 */
[----:B------:R-:W-:Y:S01]  /*158a0*/  IABS R234, R232 ;  /* 0x000000e800ea7213 */ /* 0x000fe20000000000 */
[----:B-1----:R-:W-:Y:S01]  /*158b0*/  IMAD.MOV.U32 R7, RZ, RZ, R222 ;  /* 0x000000ffff077224 */ /* 0x002fe200078e00de */
[----:B------:R-:W-:Y:S01]  /*158c0*/  IABS R226, R224 ;  /* 0x000000e000e27213 */ /* 0x000fe20000000000 */
[--C-:B------:R-:W-:Y:S01]  /*158d0*/  @!P6 IMAD.IADD R225, R225, 0x1, -R0.reuse ;  /* 0x00000001e1e1e824 */ /* 0x100fe200078e0a00 */
[C---:B------:R-:W-:Y:S01]  /*158e0*/  ISETP.GT.U32.AND P6, PT, R0.reuse, R223, PT ;  /* 0x000000df0000720c */ /* 0x040fe20003fc4070 */
[----:B------:R-:W-:Y:S01]  /*158f0*/  @!P2 IMAD.MOV R7, RZ, RZ, -R7 ;  /* 0x000000ffff07a224 */ /* 0x000fe200078e0a07 */
[----:B------:R-:W-:Y:S01]  /*15900*/  ISETP.GT.U32.AND P2, PT, R0, R230, PT ;  /* 0x000000e60000720c */ /* 0x000fe20003f44070 */
[--C-:B------:R-:W-:Y:S01]  /*15910*/  @!P1 IMAD.IADD R221, R221, 0x1, -R0.reuse ;  /* 0x00000001dddd9824 */ /* 0x100fe200078e0a00 */
[----:B------:R-:W-:Y:S01]  /*15920*/  ISETP.GE.AND P1, PT, R227, RZ, PT ;  /* 0x000000ffe300720c */ /* 0x000fe20003f26270 */
[----:B------:R-:W-:Y:S01]  /*15930*/  @!P4 IMAD.IADD R231, R231, 0x1, -R0 ;  /* 0x00000001e7e7c824 */ /* 0x000fe200078e0a00 */
[----:B------:R1:W-:Y:S01]  /*15940*/  STL [R1+0x1f8], R7 ;  /* 0x0001f80701007387 */ /* 0x0003e20000100800 */
[----:B------:R-:W-:Y:S01]  /*15950*/  ISETP.GE.AND P4, PT, R228, RZ, PT ;  /* 0x000000ffe400720c */ /* 0x000fe20003f86270 */
[----:B------:R-:W-:Y:S01]  /*15960*/  IMAD.HI.U32 R220, R3, R234, RZ ;  /* 0x000000ea03dc7227 */ /* 0x000fe200078e00ff */
[----:B------:R-:W-:-:S03]  /*15970*/  IADD3 R4, R6, 0x1bf, RZ ;  /* 0x000001bf06047810 */ /* 0x000fc60007ffe0ff */
[----:B------:R-:W-:-:S04]  /*15980*/  IMAD.HI.U32 R222, R3, R226, RZ ;  /* 0x000000e203de7227 */ /* 0x000fc800078e00ff */
[----:B-1----:R-:W-:Y:S01]  /*15990*/  IMAD.MOV.U32 R7, RZ, RZ, R11 ;  /* 0x000000ffff077224 */ /* 0x002fe200078e000b */
[----:B------:R-:W-:Y:S01]  /*159a0*/  IADD3 R222, -R222, RZ, RZ ;  /* 0x000000ffdede7210 */ /* 0x000fe20007ffe1ff */
[----:B------:R-:W-:Y:S01]  /*159b0*/  @!P2 IMAD.IADD R230, R230, 0x1, -R0 ;  /* 0x00000001e6e6a824 */ /* 0x000fe200078e0a00 */
[----:B------:R-:W-:Y:S01]  /*159c0*/  ISETP.GE.AND P2, PT, R229, RZ, PT ;  /* 0x000000ffe500720c */ /* 0x000fe20003f46270 */
[----:B------:R-:W-:Y:S01]  /*159d0*/  @!P5 IMAD.MOV R9, RZ, RZ, -R9 ;  /* 0x000000ffff09d224 */ /* 0x000fe200078e0a09 */
[----:B------:R-:W-:Y:S01]  /*159e0*/  @!P0 IADD3 R7, -R7, RZ, RZ ;  /* 0x000000ff07078210 */ /* 0x000fe20007ffe1ff */
[----:B------:R-:W-:Y:S01]  /*159f0*/  IMAD.MOV R220, RZ, RZ, -R220 ;  /* 0x000000ffffdc7224 */ /* 0x000fe200078e0adc */
[C---:B------:R-:W-:Y:S01]  /*15a00*/  ISETP.GT.U32.AND P5, PT, R0.reuse, R230, PT ;  /* 0x000000e60000720c */ /* 0x040fe20003fa4070 */
[----:B------:R-:W-:Y:S01]  /*15a10*/  @!P6 IMAD.IADD R223, R223, 0x1, -R0 ;  /* 0x00000001dfdfe824 */ /* 0x000fe200078e0a00 */
[C---:B------:R-:W-:Y:S01]  /*15a20*/  ISETP.GT.U32.AND P0, PT, R0.reuse, R221, PT ;  /* 0x000000dd0000720c */ /* 0x040fe20003f04070 */
[----:B------:R1:W-:Y:S01]  /*15a30*/  STL [R1+0x1e4], R9 ;  /* 0x0001e40901007387 */ /* 0x0003e20000100800 */
[----:B------:R-:W-:-:S02]  /*15a40*/  IMAD R220, R0, R220, R234 ;  /* 0x000000dc00dc7224 */ /* 0x000fc400078e02ea */
[C---:B------:R-:W-:Y:S01]  /*15a50*/  IMAD R222, R0.reuse, R222, R226 ;  /* 0x000000de00de7224 */ /* 0x040fe200078e02e2 */
[----:B------:R2:W-:Y:S01]  /*15a60*/  STL [R1+0x1e0], R7 ;  /* 0x0001e00701007387 */ /* 0x0005e20000100800 */
[----:B------:R-:W-:Y:S01]  /*15a70*/  ISETP.GT.U32.AND P6, PT, R0, R223, PT ;  /* 0x000000df0000720c */ /* 0x000fe20003fc4070 */
[C---:B------:R-:W-:Y:S01]  /*15a80*/  VIADD R11, R6.reuse, 0x1c0 ;  /* 0x000001c0060b7836 */ /* 0x040fe20000000000 */
[----:B------:R-:W-:Y:S01]  /*15a90*/  IABS R226, R4 ;  /* 0x0000000400e27213 */ /* 0x000fe20000000000 */
[----:B------:R-:W-:Y:S02]  /*15aa0*/  VIADD R227, R6, 0x1c1 ;  /* 0x000001c106e37836 */ /* 0x000fe40000000000 */
[----:B-1----:R-:W-:Y:S01]  /*15ab0*/  IMAD.MOV.U32 R9, RZ, RZ, R225 ;  /* 0x000000ffff097224 */ /* 0x002fe200078e00e1 */
[----:B------:R-:W-:Y:S01]  /*15ac0*/  IABS R229, R11 ;  /* 0x0000000b00e57213 */ /* 0x000fe20000000000 */
[--C-:B------:R-:W-:Y:S01]  /*15ad0*/  @!P5 IMAD.IADD R230, R230, 0x1, -R0.reuse ;  /* 0x00000001e6e6d824 */ /* 0x100fe200078e0a00 */
[C---:B------:R-:W-:Y:S01]  /*15ae0*/  ISETP.GT.U32.AND P5, PT, R0.reuse, R222, PT ;  /* 0x000000de0000720c */ /* 0x040fe20003fa4070 */
[----:B--2---:R-:W-:Y:S01]  /*15af0*/  IMAD.MOV.U32 R7, RZ, RZ, R231 ;  /* 0x000000ffff077224 */ /* 0x004fe200078e00e7 */
[----:B------:R-:W-:Y:S01]  /*15b00*/  @!P3 IADD3 R9, -R9, RZ, RZ ;  /* 0x000000ff0909b210 */ /* 0x000fe20007ffe1ff */
[----:B------:R-:W-:Y:S01]  /*15b10*/  @!P0 IMAD.IADD R221, R221, 0x1, -R0 ;  /* 0x00000001dddd8824 */ /* 0x000fe200078e0a00 */
[----:B------:R-:W-:Y:S01]  /*15b20*/  ISETP.GT.U32.AND P3, PT, R0, R220, PT ;  /* 0x000000dc0000720c */ /* 0x000fe20003f64070 */
[----:B------:R-:W-:Y:S01]  /*15b30*/  @!P4 IMAD.MOV R7, RZ, RZ, -R7 ;  /* 0x000000ffff07c224 */ /* 0x000fe200078e0a07 */
[----:B------:R-:W-:Y:S01]  /*15b40*/  ISETP.GE.AND P4, PT, R5, RZ, PT ;  /* 0x000000ff0500720c */ /* 0x000fe20003f86270 */
[----:B------:R1:W-:Y:S01]  /*15b50*/  STL [R1+0x1d4], R9 ;  /* 0x0001d40901007387 */ /* 0x0003e20000100800 */
[----:B------:R-:W-:Y:S01]  /*15b60*/  IMAD.HI.U32 R5, R3, R226, RZ ;  /* 0x000000e203057227 */ /* 0x000fe200078e00ff */
[----:B------:R-:W-:-:S02]  /*15b70*/  @!P6 IADD3 R223, R223, -R0, RZ ;  /* 0x80000000dfdfe210 */ /* 0x000fc40007ffe0ff */
[----:B------:R2:W-:Y:S01]  /*15b80*/  STL [R1+0x1d0], R7 ;  /* 0x0001d00701007387 */ /* 0x0005e20000100800 */
[----:B------:R-:W-:Y:S01]  /*15b90*/  IMAD.MOV R5, RZ, RZ, -R5 ;  /* 0x000000ffff057224 */ /* 0x000fe200078e0a05 */
[----:B------:R-:W-:Y:S01]  /*15ba0*/  @!P5 IADD3 R222, R222, -R0, RZ ;  /* 0x80000000deded210 */ /* 0x000fe20007ffe0ff */
[----:B------:R-:W-:Y:S01]  /*15bb0*/  VIADD R236, R6, 0x1e1 ;  /* 0x000001e106ec7836 */ /* 0x000fe20000000000 */
[----:B------:R-:W-:Y:S01]  /*15bc0*/  ISETP.GE.AND P0, PT, R232, RZ, PT ;  /* 0x000000ffe800720c */ /* 0x000fe20003f06270 */
[----:B------:R-:W-:Y:S01]  /*15bd0*/  IMAD R226, R0, R5, R226 ;  /* 0x0000000500e27224 */ /* 0x000fe200078e02e2 */
[----:B------:R-:W-:Y:S01]  /*15be0*/  ISETP.GE.AND P6, PT, R224, RZ, PT ;  /* 0x000000ffe000720c */ /* 0x000fe20003fc6270 */
[----:B-1----:R-:W-:Y:S01]  /*15bf0*/  IMAD.MOV.U32 R9, RZ, RZ, R230 ;  /* 0x000000ffff097224 */ /* 0x002fe200078e00e6 */
[----:B------:R-:W-:Y:S01]  /*15c00*/  ISETP.GE.AND P5, PT, R11, RZ, PT ;  /* 0x000000ff0b00720c */ /* 0x000fe20003fa6270 */
[----:B------:R-:W-:Y:S01]  /*15c10*/  @!P3 IMAD.IADD R220, R220, 0x1, -R0 ;  /* 0x00000001dcdcb824 */ /* 0x000fe200078e0a00 */
[----:B------:R-:W-:Y:S01]  /*15c20*/  ISETP.GE.AND P3, PT, R4, RZ, PT ;  /* 0x000000ff0400720c */ /* 0x000fe20003f66270 */
[----:B--2---:R-:W-:-:S02]  /*15c30*/  IMAD.MOV.U32 R7, RZ, RZ, R221 ;  /* 0x000000ffff077224 */ /* 0x004fc400078e00dd */
[----:B------:R-:W-:Y:S01]  /*15c40*/  @!P2 IMAD.MOV R9, RZ, RZ, -R9 ;  /* 0x000000ffff09a224 */ /* 0x000fe200078e0a09 */
[C---:B------:R-:W-:Y:S01]  /*15c50*/  ISETP.GT.U32.AND P2, PT, R0.reuse, R220, PT ;  /* 0x000000dc0000720c */ /* 0x040fe20003f44070 */
[----:B------:R-:W-:Y:S01]  /*15c60*/  IMAD.HI.U32 R4, R3, R229, RZ ;  /* 0x000000e503047227 */ /* 0x000fe200078e00ff */
[----:B------:R-:W-:Y:S02]  /*15c70*/  @!P1 IADD3 R7, -R7, RZ, RZ ;  /* 0x000000ff07079210 */ /* 0x000fe40007ffe1ff */
[----:B------:R-:W-:Y:S01]  /*15c80*/  STL [R1+0x1c4], R9 ;  /* 0x0001c40901007387 */ /* 0x000fe20000100800 */
[----:B------:R-:W-:Y:S01]  /*15c90*/  ISETP.GT.U32.AND P1, PT, R0, R222, PT ;  /* 0x000000de0000720c */ /* 0x000fe20003f24070 */
[----:B------:R-:W-:Y:S02]  /*15ca0*/  IMAD.MOV R4, RZ, RZ, -R4 ;  /* 0x000000ffff047224 */ /* 0x000fe400078e0a04 */
[----:B------:R1:W-:Y:S01]  /*15cb0*/  STL [R1+0x1c0], R7 ;  /* 0x0001c00701007387 */ /* 0x0003e20000100800 */
[----:B------:R-:W-:-:S02]  /*15cc0*/  VIADD R5, R6, 0x1c2 ;  /* 0x000001c206057836 */ /* 0x000fc40000000000 */
[----:B------:R-:W-:Y:S02]  /*15cd0*/  IMAD R229, R0, R4, R229 ;  /* 0x0000000400e57224 */ /* 0x000fe400078e02e5 */
[--C-:B------:R-:W-:Y:S01]  /*15ce0*/  @!P2 IMAD.IADD R220, R220, 0x1, -R0.reuse ;  /* 0x00000001dcdca824 */ /* 0x100fe200078e0a00 */
[----:B------:R-:W-:Y:S01]  /*15cf0*/  ISETP.GE.AND P2, PT, R227, RZ, PT ;  /* 0x000000ffe300720c */ /* 0x000fe20003f46270 */
[C---:B------:R-:W-:Y:S01]  /*15d00*/  VIADD R4, R6.reuse, 0x1c3 ;  /* 0x000001c306047836 */ /* 0x040fe20000000000 */
[----:B------:R-:W-:Y:S01]  /*15d10*/  IABS R227, R227 ;  /* 0x000000e300e37213 */ /* 0x000fe20000000000 */
[----:B------:R-:W-:Y:S01]  /*15d20*/  VIADD R235, R6, 0x1e2 ;  /* 0x000001e206eb7836 */ /* 0x000fe20000000000 */
[----:B------:R-:W-:Y:S01]  /*15d30*/  IABS R221, R5 ;  /* 0x0000000500dd7213 */ /* 0x000fe20000000000 */
[----:B-1----:R-:W-:Y:S01]  /*15d40*/  IMAD.MOV.U32 R7, RZ, RZ, R223 ;  /* 0x000000ffff077224 */ /* 0x002fe200078e00df */
[----:B------:R-:W-:Y:S01]  /*15d50*/  IABS R224, R4 ;  /* 0x0000000400e07213 */ /* 0x000fe20000000000 */
[----:B------:R-:W-:Y:S01]  /*15d60*/  @!P1 IMAD.IADD R222, R222, 0x1, -R0 ;  /* 0x00000001dede9824 */ /* 0x000fe200078e0a00 */
[----:B------:R-:W-:Y:S01]  /*15d70*/  ISETP.GT.U32.AND P1, PT, R0, R229, PT ;  /* 0x000000e50000720c */ /* 0x000fe20003f24070 */
[----:B------:R-:W-:Y:S01]  /*15d80*/  IMAD.HI.U32 R11, R3, R221, RZ ;  /* 0x000000dd030b7227 */ /* 0x000fe200078e00ff */
[----:B------:R-:W-:-:S02]  /*15d90*/  @!P4 IADD3 R7, -R7, RZ, RZ ;  /* 0x000000ff0707c210 */ /* 0x000fc40007ffe1ff */
[----:B------:R-:W-:Y:S01]  /*15da0*/  ISETP.GT.U32.AND P4, PT, R0, R226, PT ;  /* 0x000000e20000720c */ /* 0x000fe20003f84070 */
[----:B------:R-:W-:Y:S01]  /*15db0*/  IMAD.MOV R11, RZ, RZ, -R11 ;  /* 0x000000ffff0b7224 */ /* 0x000fe200078e0a0b */
[----:B------:R-:W-:Y:S01]  /*15dc0*/  IADD3 R223, R6, 0x1c6, RZ ;  /* 0x000001c606df7810 */ /* 0x000fe20007ffe0ff */
[----:B------:R1:W-:Y:S02]  /*15dd0*/  STL [R1+0x1bc], R7 ;  /* 0x0001bc0701007387 */ /* 0x0003e40000100800 */
[----:B------:R-:W-:Y:S01]  /*15de0*/  IMAD R221, R0, R11, R221 ;  /* 0x0000000b00dd7224 */ /* 0x000fe200078e02dd */
[----:B------:R-:W-:-:S03]  /*15df0*/  IABS R225, R223 ;  /* 0x000000df00e17213 */ /* 0x000fc60000000000 */
[----:B------:R-:W-:-:S04]  /*15e00*/  @!P1 IMAD.IADD R229, R229, 0x1, -R0 ;  /* 0x00000001e5e59824 */ /* 0x000fc800078e0a00 */
[----:B------:R-:W-:Y:S01]  /*15e10*/  @!P4 IMAD.IADD R226, R226, 0x1, -R0 ;  /* 0x00000001e2e2c824 */ /* 0x000fe200078e0a00 */
[----:B-1----:R-:W-:Y:S01]  /*15e20*/  MOV R7, R220 ;  /* 0x000000dc00077202 */ /* 0x002fe20000000f00 */
[----:B------:R-:W-:Y:S01]  /*15e30*/  IMAD.HI.U32 R220, R3, R227, RZ ;  /* 0x000000e303dc7227 */ /* 0x000fe200078e00ff */
[C---:B------:R-:W-:Y:S02]  /*15e40*/  ISETP.GT.U32.AND P1, PT, R0.reuse, R229, PT ;  /* 0x000000e50000720c */ /* 0x040fe40003f24070 */
[C---:B------:R-:W-:Y:S01]  /*15e50*/  ISETP.GT.U32.AND P4, PT, R0.reuse, R226, PT ;  /* 0x000000e20000720c */ /* 0x040fe20003f84070 */
[----:B------:R-:W-:Y:S01]  /*15e60*/  @!P0 IMAD.MOV R7, RZ, RZ, -R7 ;  /* 0x000000ffff078224 */ /* 0x000fe200078e0a07 */
[----:B------:R-:W-:Y:S01]  /*15e70*/  ISETP.GE.AND P0, PT, R5, RZ, PT ;  /* 0x000000ff0500720c */ /* 0x000fe20003f06270 */
[----:B------:R-:W-:Y:S02]  /*15e80*/  IMAD.MOV R220, RZ, RZ, -R220 ;  /* 0x000000ffffdc7224 */ /* 0x000fe400078e0adc */
[----:B------:R-:W-:Y:S01]  /*15e90*/  IMAD.HI.U32 R5, R3, R224, RZ ;  /* 0x000000e003057227 */ /* 0x000fe200078e00ff */
[----:B------:R1:W-:Y:S03]  /*15ea0*/  STL [R1+0x130], R7 ;  /* 0x0001300701007387 */ /* 0x0003e60000100800 */
[C---:B------:R-:W-:Y:S01]  /*15eb0*/  IMAD R227, R0.reuse, R220, R227 ;  /* 0x000000dc00e37224 */ /* 0x040fe200078e02e3 */
[----:B------:R-:W-:Y:S01]  /*15ec0*/  IADD3 R5, -R5, RZ, RZ ;  /* 0x000000ff05057210 */ /* 0x000fe20007ffe1ff */
[--C-:B------:R-:W-:Y:S01]  /*15ed0*/  @!P1 IMAD.IADD R229, R229, 0x1, -R0.reuse ;  /* 0x00000001e5e59824 */ /* 0x100fe200078e0a00 */
[----:B------:R-:W-:Y:S01]  /*15ee0*/  ISETP.GT.U32.AND P1, PT, R0, R221, PT ;  /* 0x000000dd0000720c */ /* 0x000fe20003f24070 */
[----:B------:R-:W-:Y:S01]  /*15ef0*/  @!P4 IMAD.IADD R226, R226, 0x1, -R0 ;  /* 0x00000001e2e2c824 */ /* 0x000fe200078e0a00 */
[C---:B------:R-:W-:Y:S01]  /*15f00*/  ISETP.GT.U32.AND P4, PT, R0.reuse, R227, PT ;  /* 0x000000e30000720c */ /* 0x040fe20003f84070 */
[----:B------:R-:W-:Y:S01]  /*15f10*/  IMAD R224, R0, R5, R224 ;  /* 0x0000000500e07224 */ /* 0x000fe200078e02e0 */
[----:B-1----:R-:W-:Y:S01]  /*15f20*/  MOV R7, R222 ;  /* 0x000000de00077202 */ /* 0x002fe20000000f00 */
[----:B------:R-:W-:-:S02]  /*15f30*/  VIADD R222, R6, 0x1c5 ;  /* 0x000001c506de7836 */ /* 0x000fc40000000000 */
[----:B------:R-:W-:Y:S02]  /*15f40*/  VIADD R5, R6, 0x1c7 ;  /* 0x000001c706057836 */ /* 0x000fe40000000000 */
[----:B------:R-:W-:Y:S01]  /*15f50*/  @!P6 IMAD.MOV R7, RZ, RZ, -R7 ;  /* 0x000000ffff07e224 */ /* 0x000fe200078e0a07 */
[----:B------:R-:W-:Y:S01]  /*15f60*/  ISETP.GE.AND P6, PT, R4, RZ, PT ;  /* 0x000000ff0400720c */ /* 0x000fe20003fc6270 */
[----:B------:R-:W-:Y:S01]  /*15f70*/  VIADD R4, R6, 0x1c4 ;  /* 0x000001c406047836 */ /* 0x000fe20000000000 */
[----:B------:R-:W-:Y:S01]  /*15f80*/  IABS R228, R222 ;  /* 0x000000de00e47213 */ /* 0x000fe20000000000 */
[----:B------:R-:W-:Y:S01]  /*15f90*/  @!P1 IMAD.IADD R221, R221, 0x1, -R0 ;  /* 0x00000001dddd9824 */ /* 0x000fe200078e0a00 */
[----:B------:R1:W-:Y:S01]  /*15fa0*/  STL [R1+0x1b8], R7 ;  /* 0x0001b80701007387 */ /* 0x0003e20000100800 */
[----:B------:R-:W-:Y:S02]  /*15fb0*/  @!P4 IADD3 R227, R227, -R0, RZ ;  /* 0x80000000e3e3c210 */ /* 0x000fe40007ffe0ff */
[----:B------:R-:W-:-:S02]  /*15fc0*/  IABS R11, R4 ;  /* 0x00000004000b7213 */ /* 0x000fc40000000000 */
[C---:B------:R-:W-:Y:S02]  /*15fd0*/  ISETP.GT.U32.AND P4, PT, R0.reuse, R227, PT ;  /* 0x000000e30000720c */ /* 0x040fe40003f84070 */
[----:B------:R-:W-:Y:S02]  /*15fe0*/  ISETP.GT.U32.AND P1, PT, R0, R221, PT ;  /* 0x000000dd0000720c */ /* 0x000fe40003f24070 */
[----:B------:R-:W-:Y:S01]  /*15ff0*/  IABS R220, R5 ;  /* 0x0000000500dc7213 */ /* 0x000fe20000000000 */
[----:B-1----:R-:W-:Y:S02]  /*16000*/  IMAD.MOV.U32 R7, RZ, RZ, R226 ;  /* 0x000000ffff077224 */ /* 0x002fe400078e00e2 */
[----:B------:R-:W-:-:S04]  /*16010*/  IMAD.HI.U32 R226, R3, R11, RZ ;  /* 0x0000000b03e27227 */ /* 0x000fc800078e00ff */
[----:B------:R-:W-:Y:S01]  /*16020*/  @!P3 IMAD.MOV R7, RZ, RZ, -R7 ;  /* 0x000000ffff07b224 */ /* 0x000fe200078e0a07 */
[----:B------:R-:W-:Y:S01]  /*16030*/  ISETP.GT.U32.AND P3, PT, R0, R224, PT ;  /* 0x000000e00000720c */ /* 0x000fe20003f64070 */
[--C-:B------:R-:W-:Y:S01]  /*16040*/  @!P4 IMAD.IADD R227, R227, 0x1, -R0.reuse ;  /* 0x00000001e3e3c824 */ /* 0x100fe200078e0a00 */
[----:B------:R-:W-:Y:S01]  /*16050*/  IADD3 R226, -R226, RZ, RZ ;  /* 0x000000ffe2e27210 */ /* 0x000fe20007ffe1ff */
[----:B------:R-:W-:Y:S01]  /*16060*/  @!P1 IMAD.IADD R221, R221, 0x1, -R0 ;  /* 0x00000001dddd9824 */ /* 0x000fe200078e0a00 */
[----:B------:R1:W-:Y:S01]  /*16070*/  STL [R1+0x158], R7 ;  /* 0x0001580701007387 */ /* 0x0003e20000100800 */
[----:B------:R-:W-:Y:S02]  /*16080*/  ISETP.GE.AND P1, PT, R222, RZ, PT ;  /* 0x000000ffde00720c */ /* 0x000fe40003f26270 */
[----:B------:R-:W-:-:S05]  /*16090*/  IMAD.MOV.U32 R9, RZ, RZ, R221 ;  /* 0x000000ffff097224 */ /* 0x000fca00078e00dd */
[----:B------:R-:W-:Y:S01]  /*160a0*/  @!P0 IADD3 R9, -R9, RZ, RZ ;  /* 0x000000ff09098210 */ /* 0x000fe20007ffe1ff */
[----:B------:R-:W-:Y:S01]  /*160b0*/  @!P3 IMAD.IADD R224, R224, 0x1, -R0 ;  /* 0x00000001e0e0b824 */ /* 0x000fe200078e0a00 */
[----:B------:R-:W-:Y:S01]  /*160c0*/  ISETP.GE.AND P0, PT, R223, RZ, PT ;  /* 0x000000ffdf00720c */ /* 0x000fe20003f06270 */
        /* <DEDUP_REMOVED lines=18> */
[C---:B------:R-:W-:Y:S01]  /*161f0*/  IMAD R222, R0.reuse, R229, R228 ;  /* 0x000000e500de7224 */ /* 0x040fe200078e02e4 */
[----:B------:R-:W-:Y:S01]  /*16200*/  ISETP.GT.U32.AND P3, PT, R0, R225, PT ;  /* 0x000000e10000720c */ /* 0x000fe20003f64070 */
[----:B------:R-:W-:Y:S01]  /*16210*/  @!P4 IMAD.IADD R4, R4, 0x1, -R0 ;  /* 0x000000010404c824 */ /* 0x000fe200078e0a00 */
[----:B------:R1:W-:Y:S01]  /*16220*/  STL [R1+0x18c], R7 ;  /* 0x00018c0701007387 */ /* 0x0003e20000100800 */
[----:B------:R-:W-:Y:S01]  /*16230*/  IMAD R220, R0, R226, R220 ;  /* 0x000000e200dc7224 */ /* 0x000fe200078e02dc */
[----:B------:R-:W-:Y:S01]  /*16240*/  IABS R226, R11 ;  /* 0x0000000b00e27213 */ /* 0x000fe20000000000 */
[----:B------:R-:W-:Y:S01]  /*16250*/  VIADD R223, R6, 0x1c9 ;  /* 0x000001c906df7836 */ /* 0x000fe20000000000 */
[C---:B------:R-:W-:Y:S01]  /*16260*/  ISETP.GT.U32.AND P4, PT, R0.reuse, R4, PT ;  /* 0x000000040000720c */ /* 0x040fe20003f84070 */
[----:B------:R-:W-:Y:S01]  /*16270*/  STL [R1+0x194], R9 ;  /* 0x0001940901007387 */ /* 0x000fe20000100800 */
[----:B------:R-:W-:Y:S01]  /*16280*/  ISETP.GT.U32.AND P2, PT, R0, R222, PT ;  /* 0x000000de0000720c */ /* 0x000fe20003f44070 */
[----:B------:R-:W-:Y:S01]  /*16290*/  IMAD.MOV.U32 R221, RZ, RZ, R226 ;  /* 0x000000ffffdd7224 */ /* 0x000fe200078e00e2 */
[----:B------:R-:W-:Y:S01]  /*162a0*/  IABS R226, R223 ;  /* 0x000000df00e27213 */ /* 0x000fe20000000000 */
[----:B-1----:R-:W-:-:S02]  /*162b0*/  IMAD.MOV.U32 R7, RZ, RZ, R224 ;  /* 0x000000ffff077224 */ /* 0x002fc400078e00e0 */
[----:B------:R-:W-:-:S04]  /*162c0*/  IMAD.HI.U32 R224, R3, R221, RZ ;  /* 0x000000dd03e07227 */ /* 0x000fc800078e00ff */
[----:B------:R-:W-:Y:S01]  /*162d0*/  @!P6 IMAD.MOV R7, RZ, RZ, -R7 ;  /* 0x000000ffff07e224 */ /* 0x000fe200078e0a07 */
[----:B------:R-:W-:Y:S01]  /*162e0*/  ISETP.GT.U32.AND P6, PT, R0, R220, PT ;  /* 0x000000dc0000720c */ /* 0x000fe20003fc4070 */
[----:B------:R-:W-:Y:S02]  /*162f0*/  IMAD.MOV R224, RZ, RZ, -R224 ;  /* 0x000000ffffe07224 */ /* 0x000fe400078e0ae0 */
        /* <DEDUP_REMOVED lines=8> */
[----:B------:R-:W-:-:S02]  /*16380*/  ISETP.GE.AND P2, PT, R11, RZ, PT ;  /* 0x000000ff0b00720c */ /* 0x000fc40003f46270 */
[----:B------:R-:W-:Y:S01]  /*16390*/  @!P6 IADD3 R220, R220, -R0, RZ ;  /* 0x80000000dcdce210 */ /* 0x000fe20007ffe0ff */
[----:B-1----:R-:W-:Y:S01]  /*163a0*/  IMAD.MOV.U32 R7, RZ, RZ, R4 ;  /* 0x000000ffff077224 */ /* 0x002fe200078e0004 */
[----:B------:R-:W-:Y:S01]  /*163b0*/  ISETP.GT.U32.AND P6, PT, R0, R225, PT ;  /* 0x000000e10000720c */ /* 0x000fe20003fc4070 */
[----:B------:R-:W-:Y:S01]  /*163c0*/  VIADD R5, R6, 0x1cc ;  /* 0x000001cc06057836 */ /* 0x000fe20000000000 */
[----:B------:R-:W-:Y:S01]  /*163d0*/  IADD3 R224, -R224, RZ, RZ ;  /* 0x000000ffe0e07210 */ /* 0x000fe20007ffe1ff */
[----:B------:R-:W-:Y:S01]  /*163e0*/  @!P5 IMAD.MOV R7, RZ, RZ, -R7 ;  /* 0x000000ffff07d224 */ /* 0x000fe200078e0a07 */
[----:B------:R-:W-:Y:S01]  /*163f0*/  ISETP.GT.U32.AND P5, PT, R0, R220, PT ;  /* 0x000000dc0000720c */ /* 0x000fe20003fa4070 */
[----:B------:R-:W-:Y:S01]  /*16400*/  VIADD R11, R6, 0x1ca ;  /* 0x000001ca060b7836 */ /* 0x000fe20000000000 */
[----:B------:R-:W-:Y:S01]  /*16410*/  IABS R228, R5 ;  /* 0x0000000500e47213 */ /* 0x000fe20000000000 */
[----:B------:R-:W-:Y:S01]  /*16420*/  IMAD R226, R0, R224, R226 ;  /* 0x000000e000e27224 */ /* 0x000fe200078e02e2 */
[----:B------:R1:W-:Y:S01]  /*16430*/  STL [R1+0x19c], R7 ;  /* 0x00019c0701007387 */ /* 0x0003e20000100800 */
[--C-:B------:R-:W-:Y:S01]  /*16440*/  @!P3 IMAD.IADD R222, R222, 0x1, -R0.reuse ;  /* 0x00000001dedeb824 */ /* 0x100fe200078e0a00 */
[----:B------:R-:W-:Y:S01]  /*16450*/  ISETP.GT.U32.AND P3, PT, R0, R221, PT ;  /* 0x000000dd0000720c */ /* 0x000fe20003f64070 */
[----:B------:R-:W-:Y:S01]  /*16460*/  VIADD R4, R6, 0x1cb ;  /* 0x000001cb06047836 */ /* 0x000fe20000000000 */
[----:B------:R-:W-:Y:S01]  /*16470*/  IABS R227, R11 ;  /* 0x0000000b00e37213 */ /* 0x000fe20000000000 */
[----:B------:R-:W-:Y:S01]  /*16480*/  @!P6 IMAD.IADD R225, R225, 0x1, -R0 ;  /* 0x00000001e1e1e824 */ /* 0x000fe200078e0a00 */
[----:B------:R-:W-:-:S02]  /*16490*/  ISETP.GT.U32.AND P6, PT, R0, R226, PT ;  /* 0x000000e20000720c */ /* 0x000fc40003fc4070 */
[----:B------:R-:W-:Y:S01]  /*164a0*/  IABS R224, R4 ;  /* 0x0000000400e07213 */ /* 0x000fe20000000000 */
[----:B------:R-:W-:Y:S01]  /*164b0*/  IMAD.MOV.U32 R9, RZ, RZ, R225 ;  /* 0x000000ffff097224 */ /* 0x000fe200078e00e1 */
[----:B------:R-:W-:Y:S01]  /*164c0*/  @!P5 IADD3 R220, R220, -R0, RZ ;  /* 0x80000000dcdcd210 */ /* 0x000fe20007ffe0ff */
[----:B-1----:R-:W-:Y:S01]  /*164d0*/  IMAD.MOV.U32 R7, RZ, RZ, R222 ;  /* 0x000000ffff077224 */ /* 0x002fe200078e00de */
[----:B------:R-:W-:Y:S01]  /*164e0*/  ISETP.GE.AND P5, PT, R223, RZ, PT ;  /* 0x000000ffdf00720c */ /* 0x000fe20003fa6270 */
[----:B------:R-:W-:Y:S02]  /*164f0*/  IMAD.MOV.U32 R223, RZ, RZ, R228 ;  /* 0x000000ffffdf7224 */ /* 0x000fe400078e00e4 */
[----:B------:R-:W-:-:S04]  /*16500*/  IMAD.HI.U32 R228, R3, R227, RZ ;  /* 0x000000e303e47227 */ /* 0x000fc800078e00ff */
[----:B------:R-:W-:Y:S01]  /*16510*/  @!P6 IMAD.IADD R226, R226, 0x1, -R0 ;  /* 0x00000001e2e2e824 */ /* 0x000fe200078e0a00 */
[----:B------:R-:W-:Y:S01]  /*16520*/  IADD3 R228, -R228, RZ, RZ ;  /* 0x000000ffe4e47210 */ /* 0x000fe20007ffe1ff */
        /* <DEDUP_REMOVED lines=13> */
[----:B------:R-:W-:Y:S01]  /*16600*/  @!P0 IMAD.MOV R9, RZ, RZ, -R9 ;  /* 0x000000ffff098224 */ /* 0x000fe200078e0a09 */
[C---:B------:R-:W-:Y:S01]  /*16610*/  ISETP.GT.U32.AND P0, PT, R0.reuse, R227, PT ;  /* 0x000000e30000720c */ /* 0x040fe20003f04070 */
[----:B------:R-:W-:Y:S01]  /*16620*/  IMAD R223, R0, R11, R223 ;  /* 0x0000000b00df7224 */ /* 0x000fe200078e02df */
[C---:B------:R-:W-:Y:S01]  /*16630*/  IADD3 R228, R6.reuse, 0x1cd, RZ ;  /* 0x000001cd06e47810 */ /* 0x040fe20007ffe0ff */
[----:B------:R-:W-:Y:S01]  /*16640*/  VIADD R222, R6, 0x1cf ;  /* 0x000001cf06de7836 */ /* 0x000fe20000000000 */
[----:B------:R2:W-:Y:S01]  /*16650*/  STL [R1+0x170], R9 ;  /* 0x0001700901007387 */ /* 0x0005e20000100800 */
[----:B------:R-:W-:Y:S01]  /*16660*/  @!P1 IMAD.IADD R221, R221, 0x1, -R0 ;  /* 0x00000001dddd9824 */ /* 0x000fe200078e0a00 */
[----:B------:R-:W-:Y:S01]  /*16670*/  ISETP.GT.U32.AND P6, PT, R0, R223, PT ;  /* 0x000000df0000720c */ /* 0x000fe20003fc4070 */
[----:B-1----:R-:W-:Y:S01]  /*16680*/  IMAD.MOV.U32 R7, RZ, RZ, R220 ;  /* 0x000000ffff077224 */ /* 0x002fe200078e00dc */
[----:B------:R-:W-:Y:S01]  /*16690*/  ISETP.GE.AND P1, PT, R4, RZ, PT ;  /* 0x000000ff0400720c */ /* 0x000fe20003f26270 */
[----:B------:R-:W-:Y:S01]  /*166a0*/  VIADD R4, R6, 0x1ce ;  /* 0x000001ce06047836 */ /* 0x000fe20000000000 */
[----:B------:R-:W-:Y:S01]  /*166b0*/  IABS R11, R228 ;  /* 0x000000e4000b7213 */ /* 0x000fe20000000000 */
[----:B------:R-:W-:Y:S01]  /*166c0*/  @!P4 IMAD.MOV R7, RZ, RZ, -R7 ;  /* 0x000000ffff07c224 */ /* 0x000fe200078e0a07 */
[----:B------:R-:W-:Y:S01]  /*166d0*/  ISETP.GT.U32.AND P4, PT, R0, R224, PT ;  /* 0x000000e00000720c */ /* 0x000fe20003f84070 */
[----:B------:R-:W-:Y:S01]  /*166e0*/  @!P0 IMAD.IADD R227, R227, 0x1, -R0 ;  /* 0x00000001e3e38824 */ /* 0x000fe200078e0a00 */
[----:B------:R-:W-:Y:S01]  /*166f0*/  IABS R220, R4 ;  /* 0x0000000400dc7213 */ /* 0x000fe20000000000 */
[----:B------:R-:W-:Y:S01]  /*16700*/  VIADD R225, R6, 0x1d1 ;  /* 0x000001d106e17836 */ /* 0x000fe20000000000 */
[----:B------:R-:W-:Y:S01]  /*16710*/  ISETP.GE.AND P0, PT, R5, RZ, PT ;  /* 0x000000ff0500720c */ /* 0x000fe20003f06270 */
[----:B------:R1:W-:Y:S01]  /*16720*/  STL [R1+0x178], R7 ;  /* 0x0001780701007387 */ /* 0x0003e20000100800 */
[----:B------:R-:W-:Y:S01]  /*16730*/  IMAD.HI.U32 R5, R3, R11, RZ ;  /* 0x0000000b03057227 */ /* 0x000fe200078e00ff */
[----:B------:R-:W-:-:S02]  /*16740*/  IABS R230, R222 ;  /* 0x000000de00e67213 */ /* 0x000fc40000000000 */
[----:B--2---:R-:W-:Y:S01]  /*16750*/  MOV R9, R226 ;  /* 0x000000e200097202 */ /* 0x004fe20000000f00 */
[--C-:B------:R-:W-:Y:S02]  /*16760*/  @!P6 IMAD.IADD R223, R223, 0x1, -R0.reuse ;  /* 0x00000001dfdfe824 */ /* 0x100fe400078e0a00 */
[----:B------:R-:W-:Y:S01]  /*16770*/  IMAD.MOV R5, RZ, RZ, -R5 ;  /* 0x000000ffff057224 */ /* 0x000fe200078e0a05 */
[----:B------:R-:W-:Y:S01]  /*16780*/  @!P5 IADD3 R9, -R9, RZ, RZ ;  /* 0x000000ff0909d210 */ /* 0x000fe20007ffe1ff */
[----:B------:R-:W-:Y:S01]  /*16790*/  @!P4 IMAD.IADD R224, R224, 0x1, -R0 ;  /* 0x00000001e0e0c824 */ /* 0x000fe200078e0a00 */
[C---:B------:R-:W-:Y:S01]  /*167a0*/  ISETP.GT.U32.AND P4, PT, R0.reuse, R227, PT ;  /* 0x000000e30000720c */ /* 0x040fe20003f84070 */
[C---:B------:R-:W-:Y:S01]  /*167b0*/  IMAD R11, R0.reuse, R5, R11 ;  /* 0x00000005000b7224 */ /* 0x040fe200078e020b */
[----:B-1----:R-:W-:Y:S01]  /*167c0*/  MOV R7, R221 ;  /* 0x000000dd00077202 */ /* 0x002fe20000000f00 */
[----:B------:R-:W-:Y:S01]  /*167d0*/  IMAD.HI.U32 R221, R3, R220, RZ ;  /* 0x000000dc03dd7227 */ /* 0x000fe200078e00ff */
[----:B------:R-:W-:-:S03]  /*167e0*/  ISETP.GT.U32.AND P6, PT, R0, R224, PT ;  /* 0x000000e00000720c */ /* 0x000fc60003fc4070 */
[----:B------:R-:W-:Y:S01]  /*167f0*/  VIADD R5, R6, 0x1d0 ;  /* 0x000001d006057836 */ /* 0x000fe20000000000 */
[----:B------:R-:W-:Y:S01]  /*16800*/  IADD3 R221, -R221, RZ, RZ ;  /* 0x000000ffdddd7210 */ /* 0x000fe20007ffe1ff */
[----:B------:R-:W-:Y:S01]  /*16810*/  @!P2 IMAD.MOV R7, RZ, RZ, -R7 ;  /* 0x000000ffff07a224 */ /* 0x000fe200078e0a07 */
[----:B------:R-:W-:Y:S01]  /*16820*/  ISETP.GT.U32.AND P2, PT, R0, R223, PT ;  /* 0x000000df0000720c */ /* 0x000fe20003f44070 */
[----:B------:R-:W-:-:S03]  /*16830*/  IMAD.HI.U32 R231, R3, R230, RZ ;  /* 0x000000e603e77227 */ /* 0x000fc600078e00ff */
[----:B------:R-:W-:Y:S01]  /*16840*/  STL [R1+0x180], R7 ;  /* 0x0001800701007387 */ /* 0x000fe20000100800 */
[----:B------:R-:W-:Y:S01]  /*16850*/  @!P4 IMAD.IADD R227, R227, 0x1, -R0 ;  /* 0x00000001e3e3c824 */ /* 0x000fe200078e0a00 */
[C---:B------:R-:W-:Y:S01]  /*16860*/  ISETP.GT.U32.AND P4, PT, R0.reuse, R11, PT ;  /* 0x0000000b0000720c */ /* 0x040fe20003f84070 */
[----:B------:R-:W-:Y:S01]  /*16870*/  IMAD R220, R0, R221, R220 ;  /* 0x000000dd00dc7224 */ /* 0x000fe200078e02dc */
[----:B------:R-:W-:Y:S01]  /*16880*/  @!P6 IADD3 R224, R224, -R0, RZ ;  /* 0x80000000e0e0e210 */ /* 0x000fe20007ffe0ff */
[----:B------:R-:W-:Y:S01]  /*16890*/  IMAD.MOV R231, RZ, RZ, -R231 ;  /* 0x000000ffffe77224 */ /* 0x000fe200078e0ae7 */
[----:B------:R-:W-:Y:S01]  /*168a0*/  IABS R221, R5 ;  /* 0x0000000500dd7213 */ /* 0x000fe20000000000 */
[----:B------:R1:W-:Y:S01]  /*168b0*/  STL [R1+0x168], R9 ;  /* 0x0001680901007387 */ /* 0x0003e20000100800 */
[----:B------:R-:W-:Y:S01]  /*168c0*/  ISETP.GT.U32.AND P6, PT, R0, R220, PT ;  /* 0x000000dc0000720c */ /* 0x000fe20003fc4070 */
[----:B------:R-:W-:Y:S01]  /*168d0*/  @!P2 IMAD.IADD R223, R223, 0x1, -R0 ;  /* 0x00000001dfdfa824 */ /* 0x000fe200078e0a00 */
[----:B------:R-:W-:Y:S01]  /*168e0*/  ISETP.GE.AND P2, PT, R228, RZ, PT ;  /* 0x000000ffe400720c */ /* 0x000fe20003f46270 */
[----:B------:R-:W-:Y:S01]  /*168f0*/  IMAD.HI.U32 R229, R3, R221, RZ ;  /* 0x000000dd03e57227 */ /* 0x000fe200078e00ff */
[----:B------:R-:W-:-:S03]  /*16900*/  IABS R228, R225 ;  /* 0x000000e100e47213 */ /* 0x000fc60000000000 */
[----:B------:R-:W-:Y:S01]  /*16910*/  @!P4 IMAD.IADD R11, R11, 0x1, -R0 ;  /* 0x000000010b0bc824 */ /* 0x000fe200078e0a00 */
[----:B------:R-:W-:Y:S01]  /*16920*/  ISETP.GE.AND P4, PT, R4, RZ, PT ;  /* 0x000000ff0400720c */ /* 0x000fe20003f86270 */
[----:B-1----:R-:W-:Y:S02]  /*16930*/  IMAD.MOV.U32 R9, RZ, RZ, R224 ;  /* 0x000000ffff097224 */ /* 0x002fe400078e00e0 */
[----:B------:R-:W-:Y:S02]  /*16940*/  IMAD.MOV.U32 R7, RZ, RZ, R227 ;  /* 0x000000ffff077224 */ /* 0x000fe400078e00e3 */
[----:B------:R-:W-:Y:S01]  /*16950*/  @!P6 IMAD.IADD R220, R220, 0x1, -R0 ;  /* 0x00000001dcdce824 */ /* 0x000fe200078e0a00 */
[C---:B------:R-:W-:Y:S01]  /*16960*/  ISETP.GT.U32.AND P6, PT, R0.reuse, R11, PT ;  /* 0x0000000b0000720c */ /* 0x040fe20003fc4070 */
[----:B------:R-:W-:Y:S01]  /*16970*/  IMAD R4, R0, R231, R230 ;  /* 0x000000e700047224 */ /* 0x000fe200078e02e6 */
[----:B------:R-:W-:Y:S01]  /*16980*/  @!P1 IADD3 R9, -R9, RZ, RZ ;  /* 0x000000ff09099210 */ /* 0x000fe20007ffe1ff */
[----:B------:R-:W-:Y:S01]  /*16990*/  IMAD.MOV R229, RZ, RZ, -R229 ;  /* 0x000000ffffe57224 */ /* 0x000fe200078e0ae5 */
[----:B------:R-:W-:Y:S01]  /*169a0*/  ISETP.GE.AND P1, PT, R222, RZ, PT ;  /* 0x000000ffde00720c */ /* 0x000fe20003f26270 */
[----:B------:R-:W-:Y:S01]  /*169b0*/  @!P3 IMAD.MOV R7, RZ, RZ, -R7 ;  /* 0x000000ffff07b224 */ /* 0x000fe200078e0a07 */
[C---:B------:R-:W-:Y:S01]  /*169c0*/  ISETP.GT.U32.AND P3, PT, R0.reuse, R4, PT ;  /* 0x000000040000720c */ /* 0x040fe20003f64070 */
[C---:B------:R-:W-:Y:S01]  /*169d0*/  IMAD R222, R0.reuse, R229, R221 ;  /* 0x000000e500de7224 */ /* 0x040fe200078e02dd */
[----:B------:R-:W-:Y:S01]  /*169e0*/  ISETP.GT.U32.AND P5, PT, R0, R220, PT ;  /* 0x000000dc0000720c */ /* 0x000fe20003fa4070 */
[C---:B------:R-:W-:Y:S01]  /*169f0*/  VIADD R224, R6.reuse, 0x1d7 ;  /* 0x000001d706e07836 */ /* 0x040fe20000000000 */
[----:B------:R1:W-:Y:S01]  /*16a00*/  STL [R1+0x164], R7 ;  /* 0x0001640701007387 */ /* 0x0003e20000100800 */
[----:B------:R-:W-:-:S02]  /*16a10*/  IADD3 R221, R6, 0x1d4, RZ ;  /* 0x000001d406dd7810 */ /* 0x000fc40007ffe0ff */
[----:B------:R-:W-:Y:S01]  /*16a20*/  @!P6 IADD3 R11, R11, -R0, RZ ;  /* 0x800000000b0be210 */ /* 0x000fe20007ffe0ff */
[----:B------:R-:W-:Y:S01]  /*16a30*/  STL [R1+0x160], R9 ;  /* 0x0001600901007387 */ /* 0x000fe20000100800 */
[----:B------:R-:W-:Y:S02]  /*16a40*/  ISETP.GT.U32.AND P6, PT, R0, R222, PT ;  /* 0x000000de0000720c */ /* 0x000fe40003fc4070 */
[----:B------:R-:W-:Y:S02]  /*16a50*/  IABS R229, R221 ;  /* 0x000000dd00e57213 */ /* 0x000fe40000000000 */
[----:B------:R-:W-:Y:S02]  /*16a60*/  @!P3 IMAD.IADD R4, R4, 0x1, -R0 ;  /* 0x000000010404b824 */ /* 0x000fe400078e0a00 */
[----:B-1----:R-:W-:Y:S02]  /*16a70*/  IMAD.MOV.U32 R7, RZ, RZ, R223 ;  /* 0x000000ffff077224 */ /* 0x002fe400078e00df */
[----:B------:R-:W-:-:S04]  /*16a80*/  IMAD.HI.U32 R223, R3, R228, RZ ;  /* 0x000000e403df7227 */ /* 0x000fc800078e00ff */
[----:B------:R-:W-:Y:S01]  /*16a90*/  @!P0 IMAD.MOV R7, RZ, RZ, -R7 ;  /* 0x000000ffff078224 */ /* 0x000fe200078e0a07 */
[----:B------:R-:W-:Y:S01]  /*16aa0*/  ISETP.GE.AND P0, PT, R5, RZ, PT ;  /* 0x000000ff0500720c */ /* 0x000fe20003f06270 */
[----:B------:R-:W-:Y:S02]  /*16ab0*/  VIADD R5, R6, 0x1d2 ;  /* 0x000001d206057836 */ /* 0x000fe40000000000 */
[--C-:B------:R-:W-:Y:S01]  /*16ac0*/  @!P6 IMAD.IADD R222, R222, 0x1, -R0.reuse ;  /* 0x00000001dedee824 */ /* 0x100fe200078e0a00 */
[----:B------:R1:W-:Y:S01]  /*16ad0*/  STL [R1+0x15c], R7 ;  /* 0x00015c0701007387 */ /* 0x0003e20000100800 */
[----:B------:R-:W-:Y:S01]  /*16ae0*/  ISETP.GT.U32.AND P6, PT, R0, R4, PT ;  /* 0x000000040000720c */ /* 0x000fe20003fc4070 */
[----:B------:R-:W-:Y:S01]  /*16af0*/  IMAD.MOV R223, RZ, RZ, -R223 ;  /* 0x000000ffffdf7224 */ /* 0x000fe200078e0adf */
[----:B------:R-:W-:Y:S01]  /*16b00*/  IABS R230, R5 ;  /* 0x0000000500e67213 */ /* 0x000fe20000000000 */
[----:B------:R-:W-:Y:S01]  /*16b10*/  @!P5 IMAD.IADD R220, R220, 0x1, -R0 ;  /* 0x00000001dcdcd824 */ /* 0x000fe200078e0a00 */
[----:B------:R-:W-:Y:S01]  /*16b20*/  ISETP.GE.AND P3, PT, R5, RZ, PT ;  /* 0x000000ff0500720c */ /* 0x000fe20003f66270 */
[----:B------:R-:W-:Y:S01]  /*16b30*/  IMAD R231, R0, R223, R228 ;  /* 0x000000df00e77224 */ /* 0x000fe200078e02e4 */
[----:B------:R-:W-:Y:S01]  /*16b40*/  ISETP.GE.AND P5, PT, R225, RZ, PT ;  /* 0x000000ffe100720c */ /* 0x000fe20003fa6270 */
[C---:B------:R-:W-:Y:S01]  /*16b50*/  VIADD R223, R6.reuse, 0x1d3 ;  /* 0x000001d306df7836 */ /* 0x040fe20000000000 */
[----:B------:R-:W-:Y:S01]  /*16b60*/  IADD3 R225, R6, 0x1d8, RZ ;  /* 0x000001d806e17810 */ /* 0x000fe20007ffe0ff */
[----:B-1----:R-:W-:-:S02]  /*16b70*/  IMAD.MOV.U32 R7, RZ, RZ, R11 ;  /* 0x000000ffff077224 */ /* 0x002fc400078e000b */
[----:B------:R-:W-:Y:S01]  /*16b80*/  IMAD.HI.U32 R11, R3, R230, RZ ;  /* 0x000000e6030b7227 */ /* 0x000fe200078e00ff */
[----:B------:R-:W-:Y:S02]  /*16b90*/  IABS R226, R223 ;  /* 0x000000df00e27213 */ /* 0x000fe40000000000 */
[----:B------:R-:W-:Y:S01]  /*16ba0*/  @!P2 IADD3 R7, -R7, RZ, RZ ;  /* 0x000000ff0707a210 */ /* 0x000fe20007ffe1ff */
[----:B------:R-:W-:Y:S01]  /*16bb0*/  IMAD.MOV R11, RZ, RZ, -R11 ;  /* 0x000000ffff0b7224 */ /* 0x000fe200078e0a0b */
[----:B------:R-:W-:Y:S01]  /*16bc0*/  @!P6 IADD3 R4, R4, -R0, RZ ;  /* 0x800000000404e210 */ /* 0x000fe20007ffe0ff */
[----:B------:R-:W-:Y:S01]  /*16bd0*/  VIADD R5, R6, 0x1d5 ;  /* 0x000001d506057836 */ /* 0x000fe20000000000 */
[C---:B------:R-:W-:Y:S01]  /*16be0*/  ISETP.GT.U32.AND P2, PT, R0.reuse, R222, PT ;  /* 0x000000de0000720c */ /* 0x040fe20003f44070 */
[----:B------:R1:W-:Y:S01]  /*16bf0*/  STL [R1+0x14c], R7 ;  /* 0x00014c0701007387 */ /* 0x0003e20000100800 */
[----:B------:R-:W-:Y:S02]  /*16c00*/  IMAD R230, R0, R11, R230 ;  /* 0x0000000b00e67224 */ /* 0x000fe400078e02e6 */
[----:B------:R-:W-:Y:S01]  /*16c10*/  IABS R228, R5 ;  /* 0x0000000500e47213 */ /* 0x000fe20000000000 */
[----:B------:R-:W-:-:S02]  /*16c20*/  IMAD.HI.U32 R11, R3, R226, RZ ;  /* 0x000000e2030b7227 */ /* 0x000fc400078e00ff */
[----:B------:R-:W-:Y:S02]  /*16c30*/  ISETP.GT.U32.AND P6, PT, R0, R230, PT ;  /* 0x000000e60000720c */ /* 0x000fe40003fc4070 */
[----:B-1----:R-:W-:Y:S02]  /*16c40*/  IMAD.MOV.U32 R7, RZ, RZ, R220 ;  /* 0x000000ffff077224 */ /* 0x002fe400078e00dc */
[----:B------:R-:W-:-:S04]  /*16c50*/  IMAD.HI.U32 R220, R3, R229, RZ ;  /* 0x000000e503dc7227 */ /* 0x000fc800078e00ff */
[----:B------:R-:W-:Y:S01]  /*16c60*/  @!P4 IMAD.MOV R7, RZ, RZ, -R7 ;  /* 0x000000ffff07c224 */ /* 0x000fe200078e0a07 */
[----:B------:R-:W-:Y:S01]  /*16c70*/  ISETP.GT.U32.AND P4, PT, R0, R231, PT ;  /* 0x000000e70000720c */ /* 0x000fe20003f84070 */
[--C-:B------:R-:W-:Y:S01]  /*16c80*/  @!P2 IMAD.IADD R222, R222, 0x1, -R0.reuse ;  /* 0x00000001dedea824 */ /* 0x100fe200078e0a00 */
[----:B------:R-:W-:Y:S02]  /*16c90*/  ISETP.GE.AND P2, PT, R223, RZ, PT ;  /* 0x000000ffdf00720c */ /* 0x000fe40003f46270 */
[----:B------:R-:W-:Y:S01]  /*16ca0*/  @!P6 IMAD.IADD R230, R230, 0x1, -R0 ;  /* 0x00000001e6e6e824 */ /* 0x000fe200078e0a00 */
[----:B------:R1:W-:Y:S01]  /*16cb0*/  STL [R1+0x13c], R7 ;  /* 0x00013c0701007387 */ /* 0x0003e20000100800 */
[----:B------:R-:W-:Y:S02]  /*16cc0*/  IMAD.MOV R223, RZ, RZ, -R11 ;  /* 0x000000ffffdf7224 */ /* 0x000fe400078e0a0b */
[----:B------:R-:W-:Y:S01]  /*16cd0*/  IMAD.HI.U32 R11, R3, R228, RZ ;  /* 0x000000e4030b7227 */ /* 0x000fe200078e00ff */
[----:B------:R-:W-:-:S03]  /*16ce0*/  ISETP.GT.U32.AND P6, PT, R0, R230, PT ;  /* 0x000000e60000720c */ /* 0x000fc60003fc4070 */
[----:B------:R-:W-:Y:S01]  /*16cf0*/  IMAD.MOV R220, RZ, RZ, -R220 ;  /* 0x000000ffffdc7224 */ /* 0x000fe200078e0adc */
[----:B------:R-:W-:Y:S01]  /*16d00*/  @!P4 IADD3 R231, R231, -R0, RZ ;  /* 0x80000000e7e7c210 */ /* 0x000fe20007ffe0ff */
[----:B-1----:R-:W-:Y:S01]  /*16d10*/  IMAD.MOV.U32 R7, RZ, RZ, R4 ;  /* 0x000000ffff077224 */ /* 0x002fe200078e0004 */
[----:B------:R-:W-:Y:S01]  /*16d20*/  ISETP.GE.AND P4, PT, R221, RZ, PT ;  /* 0x000000ffdd00720c */ /* 0x000fe20003f86270 */
[C---:B------:R-:W-:Y:S02]  /*16d30*/  IMAD R226, R0.reuse, R223, R226 ;  /* 0x000000df00e27224 */ /* 0x040fe400078e02e2 */
[----:B------:R-:W-:Y:S01]  /*16d40*/  IMAD.MOV.U32 R4, RZ, RZ, R222 ;  /* 0x000000ffff047224 */ /* 0x000fe200078e00de */
[----:B------:R-:W-:Y:S01]  /*16d50*/  @!P1 IADD3 R7, -R7, RZ, RZ ;  /* 0x000000ff07079210 */ /* 0x000fe20007ffe1ff */
[----:B------:R-:W-:Y:S01]  /*16d60*/  IMAD.MOV R11, RZ, RZ, -R11 ;  /* 0x000000ffff0b7224 */ /* 0x000fe200078e0a0b */
[C---:B------:R-:W-:Y:S01]  /*16d70*/  ISETP.GT.U32.AND P1, PT, R0.reuse, R231, PT ;  /* 0x000000e70000720c */ /* 0x040fe20003f24070 */
[----:B------:R-:W-:Y:S01]  /*16d80*/  IMAD R229, R0, R220, R229 ;  /* 0x000000dc00e57224 */ /* 0x000fe200078e02e5 */
[----:B------:R-:W-:Y:S01]  /*16d90*/  @!P6 IADD3 R230, R230, -R0, RZ ;  /* 0x80000000e6e6e210 */ /* 0x000fe20007ffe0ff */
[----:B------:R-:W-:Y:S01]  /*16da0*/  @!P0 IMAD.MOV R4, RZ, RZ, -R4 ;  /* 0x000000ffff048224 */ /* 0x000fe200078e0a04 */
[C---:B------:R-:W-:Y:S01]  /*16db0*/  ISETP.GT.U32.AND P0, PT, R0.reuse, R226, PT ;  /* 0x000000e20000720c */ /* 0x040fe20003f04070 */
[----:B------:R-:W-:Y:S01]  /*16dc0*/  IMAD R228, R0, R11, R228 ;  /* 0x0000000b00e47224 */ /* 0x000fe200078e02e4 */
[----:B------:R-:W-:Y:S01]  /*16dd0*/  IABS R220, R225 ;  /* 0x000000e100dc7213 */ /* 0x000fe20000000000 */
[C---:B------:R-:W-:Y:S01]  /*16de0*/  VIADD R221, R6.reuse, 0x1d6 ;  /* 0x000001d606dd7836 */ /* 0x040fe20000000000 */
[----:B------:R-:W-:Y:S01]  /*16df0*/  IABS R11, R224 ;  /* 0x000000e0000b7213 */ /* 0x000fe20000000000 */
[----:B------:R-:W-:Y:S01]  /*16e00*/  VIADD R223, R6, 0x1d9 ;  /* 0x000001d906df7836 */ /* 0x000fe20000000000 */
[C---:B------:R-:W-:Y:S01]  /*16e10*/  ISETP.GT.U32.AND P6, PT, R0.reuse, R228, PT ;  /* 0x000000e40000720c */ /* 0x040fe20003fc4070 */
[----:B------:R1:W-:Y:S01]  /*16e20*/  STL [R1+0x134], R7 ;  /* 0x0001340701007387 */ /* 0x0003e20000100800 */
[----:B------:R-:W-:Y:S01]  /*16e30*/  IABS R222, R221 ;  /* 0x000000dd00de7213 */ /* 0x000fe20000000000 */
[--C-:B------:R-:W-:Y:S01]  /*16e40*/  @!P1 IMAD.IADD R231, R231, 0x1, -R0.reuse ;  /* 0x00000001e7e79824 */ /* 0x100fe200078e0a00 */
[----:B------:R-:W-:Y:S01]  /*16e50*/  ISETP.GT.U32.AND P1, PT, R0, R229, PT ;  /* 0x000000e50000720c */ /* 0x000fe20003f24070 */
[----:B------:R2:W-:Y:S02]  /*16e60*/  STL [R1+0x138], R4 ;  /* 0x0001380401007387 */ /* 0x0005e40000100800 */
[----:B------:R-:W-:Y:S01]  /*16e70*/  @!P0 IMAD.IADD R226, R226, 0x1, -R0 ;  /* 0x00000001e2e28824 */ /* 0x000fe200078e0a00 */
[----:B------:R-:W-:Y:S01]  /*16e80*/  ISETP.GE.AND P0, PT, R5, RZ, PT ;  /* 0x000000ff0500720c */ /* 0x000fe20003f06270 */
[----:B------:R-:W-:Y:S01]  /*16e90*/  IMAD.HI.U32 R227, R3, R222, RZ ;  /* 0x000000de03e37227 */ /* 0x000fe200078e00ff */
[----:B-1----:R-:W-:-:S03]  /*16ea0*/  MOV R7, R230 ;  /* 0x000000e600077202 */ /* 0x002fc60000000f00 */
[----:B------:R-:W-:Y:S02]  /*16eb0*/  @!P6 IMAD.IADD R228, R228, 0x1, -R0 ;  /* 0x00000001e4e4e824 */ /* 0x000fe400078e0a00 */
[----:B------:R-:W-:Y:S01]  /*16ec0*/  IMAD.MOV.U32 R5, RZ, RZ, R220 ;  /* 0x000000ffff057224 */ /* 0x000fe200078e00dc */
[----:B--2---:R-:W-:Y:S01]  /*16ed0*/  IABS R4, R223 ;  /* 0x000000df00047213 */ /* 0x004fe20000000000 */
[----:B------:R-:W-:Y:S01]  /*16ee0*/  IMAD.HI.U32 R220, R3, R11, RZ ;  /* 0x0000000b03dc7227 */ /* 0x000fe200078e00ff */
[----:B------:R-:W-:Y:S02]  /*16ef0*/  @!P1 IADD3 R229, R229, -R0, RZ ;  /* 0x80000000e5e59210 */ /* 0x000fe40007ffe0ff */
[C---:B------:R-:W-:Y:S01]  /*16f00*/  ISETP.GT.U32.AND P1, PT, R0.reuse, R226, PT ;  /* 0x000000e20000720c */ /* 0x040fe20003f24070 */
[----:B------:R-:W-:Y:S01]  /*16f10*/  IMAD.MOV R227, RZ, RZ, -R227 ;  /* 0x000000ffffe37224 */ /* 0x000fe200078e0ae3 */
[----:B------:R-:W-:Y:S01]  /*16f20*/  ISETP.GT.U32.AND P6, PT, R0, R229, PT ;  /* 0x000000e50000720c */ /* 0x000fe20003fc4070 */
[----:B------:R-:W-:-:S02]  /*16f30*/  IMAD.MOV R220, RZ, RZ, -R220 ;  /* 0x000000ffffdc7224 */ /* 0x000fc400078e0adc */
[----:B------:R-:W-:Y:S02]  /*16f40*/  IMAD.MOV.U32 R9, RZ, RZ, R231 ;  /* 0x000000ffff097224 */ /* 0x000fe400078e00e7 */
[C---:B------:R-:W-:Y:S02]  /*16f50*/  IMAD R222, R0.reuse, R227, R222 ;  /* 0x000000e300de7224 */ /* 0x040fe400078e02de */
[----:B------:R-:W-:Y:S01]  /*16f60*/  IMAD R11, R0, R220, R11 ;  /* 0x000000dc000b7224 */ /* 0x000fe200078e020b */
[----:B------:R-:W-:Y:S01]  /*16f70*/  IADD3 R220, R6, 0x1da, RZ ;  /* 0x000001da06dc7810 */ /* 0x000fe20007ffe0ff */
[----:B------:R-:W-:Y:S01]  /*16f80*/  @!P5 IMAD.MOV R9, RZ, RZ, -R9 ;  /* 0x000000ffff09d224 */ /* 0x000fe200078e0a09 */
[----:B------:R-:W-:Y:S01]  /*16f90*/  ISETP.GT.U32.AND P5, PT, R0, R228, PT ;  /* 0x000000e40000720c */ /* 0x000fe20003fa4070 */
[--C-:B------:R-:W-:Y:S01]  /*16fa0*/  @!P1 IMAD.IADD R226, R226, 0x1, -R0.reuse ;  /* 0x00000001e2e29824 */ /* 0x100fe200078e0a00 */
[C---:B------:R-:W-:Y:S01]  /*16fb0*/  ISETP.GT.U32.AND P1, PT, R0.reuse, R222, PT ;  /* 0x000000de0000720c */ /* 0x040fe20003f24070 */
[----:B------:R-:W-:Y:S01]  /*16fc0*/  @!P6 IMAD.IADD R229, R229, 0x1, -R0 ;  /* 0x00000001e5e5e824 */ /* 0x000fe200078e0a00 */
[----:B------:R-:W-:Y:S01]  /*16fd0*/  ISETP.GT.U32.AND P6, PT, R0, R11, PT ;  /* 0x0000000b0000720c */ /* 0x000fe20003fc4070 */
[----:B------:R-:W-:Y:S01]  /*16fe0*/  @!P3 IMAD.MOV R7, RZ, RZ, -R7 ;  /* 0x000000ffff07b224 */ /* 0x000fe200078e0a07 */
[----:B------:R-:W-:Y:S01]  /*16ff0*/  ISETP.GE.AND P3, PT, R221, RZ, PT ;  /* 0x000000ffdd00720c */ /* 0x000fe20003f66270 */
[C---:B------:R-:W-:Y:S01]  /*17000*/  IMAD.HI.U32 R221, R3.reuse, R4, RZ ;  /* 0x0000000403dd7227 */ /* 0x040fe200078e00ff */
[----:B------:R-:W-:Y:S03]  /*17010*/  STL [R1+0xc0], R9 ;  /* 0x0000c00901007387 */ /* 0x000fe60000100800 */
[----:B------:R-:W-:Y:S01]  /*17020*/  IMAD.HI.U32 R227, R3, R5, RZ ;  /* 0x0000000503e37227 */ /* 0x000fe200078e00ff */
[----:B------:R1:W-:Y:S01]  /*17030*/  STL [R1+0xc4], R7 ;  /* 0x0000c40701007387 */ /* 0x0003e20000100800 */
[----:B------:R-:W-:-:S02]  /*17040*/  @!P5 IADD3 R228, R228, -R0, RZ ;  /* 0x80000000e4e4d210 */ /* 0x000fc40007ffe0ff */
[----:B------:R-:W-:Y:S01]  /*17050*/  ISETP.GE.AND P5, PT, R224, RZ, PT ;  /* 0x000000ffe000720c */ /* 0x000fe20003fa6270 */
[----:B------:R-:W-:Y:S01]  /*17060*/  @!P1 IMAD.IADD R222, R222, 0x1, -R0 ;  /* 0x00000001dede9824 */ /* 0x000fe200078e0a00 */
[----:B------:R-:W-:Y:S01]  /*17070*/  IABS R224, R220 ;  /* 0x000000dc00e07213 */ /* 0x000fe20000000000 */
[----:B------:R-:W-:Y:S01]  /*17080*/  IMAD.MOV R221, RZ, RZ, -R221 ;  /* 0x000000ffffdd7224 */ /* 0x000fe200078e0add */
[----:B------:R-:W-:Y:S01]  /*17090*/  @!P6 IADD3 R11, R11, -R0, RZ ;  /* 0x800000000b0be210 */ /* 0x000fe20007ffe0ff */
[----:B------:R-:W-:Y:S02]  /*170a0*/  IMAD.MOV R227, RZ, RZ, -R227 ;  /* 0x000000ffffe37224 */ /* 0x000fe400078e0ae3 */
[----:B-1----:R-:W-:Y:S01]  /*170b0*/  IMAD.MOV.U32 R7, RZ, RZ, R226 ;  /* 0x000000ffff077224 */ /* 0x002fe200078e00e2 */
[C---:B------:R-:W-:Y:S01]  /*170c0*/  ISETP.GT.U32.AND P6, PT, R0.reuse, R11, PT ;  /* 0x0000000b0000720c */ /* 0x040fe20003fc4070 */
[C---:B------:R-:W-:Y:S02]  /*170d0*/  IMAD R4, R0.reuse, R221, R4 ;  /* 0x000000dd00047224 */ /* 0x040fe400078e0204 */
[----:B------:R-:W-:Y:S01]  /*170e0*/  @!P2 IMAD.MOV R7, RZ, RZ, -R7 ;  /* 0x000000ffff07a224 */ /* 0x000fe200078e0a07 */
[----:B------:R-:W-:Y:S01]  /*170f0*/  ISETP.GT.U32.AND P2, PT, R0, R222, PT ;  /* 0x000000de0000720c */ /* 0x000fe20003f44070 */
[----:B------:R-:W-:-:S02]  /*17100*/  IMAD.MOV.U32 R9, RZ, RZ, R229 ;  /* 0x000000ffff097224 */ /* 0x000fc400078e00e5 */
[----:B------:R-:W-:Y:S01]  /*17110*/  IMAD.HI.U32 R226, R3, R224, RZ ;  /* 0x000000e003e27227 */ /* 0x000fe200078e00ff */
[----:B------:R1:W-:Y:S03]  /*17120*/  STL [R1+0x120], R7 ;  /* 0x0001200701007387 */ /* 0x0003e60000100800 */
[C---:B------:R-:W-:Y:S02]  /*17130*/  IMAD R5, R0.reuse, R227, R5 ;  /* 0x000000e300057224 */ /* 0x040fe400078e0205 */
[----:B------:R-:W-:Y:S01]  /*17140*/  @!P4 IMAD.MOV R9, RZ, RZ, -R9 ;  /* 0x000000ffff09c224 */ /* 0x000fe200078e0a09 */
[C---:B------:R-:W-:Y:S01]  /*17150*/  ISETP.GT.U32.AND P4, PT, R0.reuse, R4, PT ;  /* 0x000000040000720c */ /* 0x040fe20003f84070 */
[----:B------:R-:W-:Y:S01]  /*17160*/  IMAD.MOV R226, RZ, RZ, -R226 ;  /* 0x000000ffffe27224 */ /* 0x000fe200078e0ae2 */
[----:B------:R-:W-:Y:S01]  /*17170*/  ISETP.GT.U32.AND P1, PT, R0, R5, PT ;  /* 0x000000050000720c */ /* 0x000fe20003f24070 */
[----:B------:R-:W-:Y:S01]  /*17180*/  @!P2 IMAD.IADD R222, R222, 0x1, -R0 ;  /* 0x00000001dedea824 */ /* 0x000fe200078e0a00 */
[----:B-1----:R-:W-:Y:S01]  /*17190*/  MOV R7, R228 ;  /* 0x000000e400077202 */ /* 0x002fe20000000f00 */
[C---:B------:R-:W-:Y:S01]  /*171a0*/  IMAD R224, R0.reuse, R226, R224 ;  /* 0x000000e200e07224 */ /* 0x040fe200078e02e0 */
[----:B------:R-:W-:Y:S01]  /*171b0*/  STL [R1+0xc8], R9 ;  /* 0x0000c80901007387 */ /* 0x000fe20000100800 */
[----:B------:R-:W-:Y:S01]  /*171c0*/  @!P6 IMAD.IADD R11, R11, 0x1, -R0 ;  /* 0x000000010b0be824 */ /* 0x000fe200078e0a00 */
[----:B------:R-:W-:Y:S01]  /*171d0*/  ISETP.GE.AND P2, PT, R223, RZ, PT ;  /* 0x000000ffdf00720c */ /* 0x000fe20003f46270 */
[----:B------:R-:W-:Y:S01]  /*171e0*/  @!P0 IMAD.MOV R7, RZ, RZ, -R7 ;  /* 0x000000ffff078224 */ /* 0x000fe200078e0a07 */
[----:B------:R-:W-:Y:S01]  /*171f0*/  ISETP.GT.U32.AND P6, PT, R0, R224, PT ;  /* 0x000000e00000720c */ /* 0x000fe20003fc4070 */
[----:B------:R-:W-:-:S02]  /*17200*/  VIADD R221, R6, 0x1db ;  /* 0x000001db06dd7836 */ /* 0x000fc40000000000 */
[----:B------:R-:W-:Y:S01]  /*17210*/  @!P4 IADD3 R4, R4, -R0, RZ ;  /* 0x800000000404c210 */ /* 0x000fe20007ffe0ff */
[----:B------:R1:W-:Y:S01]  /*17220*/  STL [R1+0xf4], R7 ;  /* 0x0000f40701007387 */ /* 0x0003e20000100800 */
[--C-:B------:R-:W-:Y:S01]  /*17230*/  @!P1 IMAD.IADD R5, R5, 0x1, -R0.reuse ;  /* 0x0000000105059824 */ /* 0x100fe200078e0a00 */
[----:B------:R-:W-:Y:S01]  /*17240*/  ISETP.GE.AND P1, PT, R225, RZ, PT ;  /* 0x000000ffe100720c */ /* 0x000fe20003f26270 */
[----:B------:R-:W-:Y:S01]  /*17250*/  VIADD R230, R6, 0x1dd ;  /* 0x000001dd06e67836 */ /* 0x000fe20000000000 */
[----:B------:R-:W-:Y:S01]  /*17260*/  ISETP.GE.AND P4, PT, R220, RZ, PT ;  /* 0x000000ffdc00720c */ /* 0x000fe20003f86270 */
[----:B------:R-:W-:Y:S01]  /*17270*/  VIADD R226, R6, 0x1de ;  /* 0x000001de06e27836 */ /* 0x000fe20000000000 */
[----:B------:R-:W-:Y:S02]  /*17280*/  ISETP.GT.U32.AND P0, PT, R0, R5, PT ;  /* 0x000000050000720c */ /* 0x000fe40003f04070 */
[----:B------:R-:W-:Y:S01]  /*17290*/  IADD3 R220, R6, 0x1dc, RZ ;  /* 0x000001dc06dc7810 */ /* 0x000fe20007ffe0ff */
[----:B------:R-:W-:Y:S01]  /*172a0*/  @!P6 IMAD.IADD R224, R224, 0x1, -R0 ;  /* 0x00000001e0e0e824 */ /* 0x000fe200078e0a00 */
[----:B------:R-:W-:Y:S01]  /*172b0*/  IABS R227, R221 ;  /* 0x000000dd00e37213 */ /* 0x000fe20000000000 */
[----:B-1----:R-:W-:Y:S01]  /*172c0*/  IMAD.MOV.U32 R7, RZ, RZ, R222 ;  /* 0x000000ffff077224 */ /* 0x002fe200078e00de */
[----:B------:R-:W-:-:S02]  /*172d0*/  ISETP.GE.AND P6, PT, R220, RZ, PT ;  /* 0x000000ffdc00720c */ /* 0x000fc40003fc6270 */
[----:B------:R-:W-:Y:S01]  /*172e0*/  IABS R220, R220 ;  /* 0x000000dc00dc7213 */ /* 0x000fe20000000000 */
[----:B------:R-:W-:Y:S01]  /*172f0*/  @!P3 IMAD.MOV R7, RZ, RZ, -R7 ;  /* 0x000000ffff07b224 */ /* 0x000fe200078e0a07 */
[----:B------:R-:W-:Y:S02]  /*17300*/  ISETP.GT.U32.AND P3, PT, R0, R4, PT ;  /* 0x000000040000720c */ /* 0x000fe40003f64070 */
[----:B------:R-:W-:Y:S01]  /*17310*/  MOV R225, R227 ;  /* 0x000000e300e17202 */ /* 0x000fe20000000f00 */
[----:B------:R-:W-:Y:S01]  /*17320*/  @!P0 IMAD.IADD R5, R5, 0x1, -R0 ;  /* 0x0000000105058824 */ /* 0x000fe200078e0a00 */
[----:B------:R1:W-:Y:S01]  /*17330*/  STL [R1+0xf8], R7 ;  /* 0x0000f80701007387 */ /* 0x0003e20000100800 */
[----:B------:R-:W-:Y:S02]  /*17340*/  ISETP.GE.AND P0, PT, R221, RZ, PT ;  /* 0x000000ffdd00720c */ /* 0x000fe40003f06270 */
[----:B------:R-:W-:Y:S02]  /*17350*/  @!P1 IMAD.MOV R5, RZ, RZ, -R5 ;  /* 0x000000ffff059224 */ /* 0x000fe400078e0a05 */
[----:B------:R-:W-:-:S04]  /*17360*/  IMAD.HI.U32 R223, R3, R225, RZ ;  /* 0x000000e103df7227 */ /* 0x000fc800078e00ff */
[----:B------:R-:W-:Y:S01]  /*17370*/  @!P3 IADD3 R4, R4, -R0, RZ ;  /* 0x800000000404b210 */ /* 0x000fe20007ffe0ff */
[----:B-1----:R-:W-:Y:S01]  /*17380*/  IMAD.MOV.U32 R7, RZ, RZ, R11 ;  /* 0x000000ffff077224 */ /* 0x002fe200078e000b */
[----:B------:R-:W-:Y:S01]  /*17390*/  ISETP.GE.AND P3, PT, R230, RZ, PT ;  /* 0x000000ffe600720c */ /* 0x000fe20003f66270 */
[----:B------:R-:W-:Y:S01]  /*173a0*/  IMAD.MOV R223, RZ, RZ, -R223 ;  /* 0x000000ffffdf7224 */ /* 0x000fe200078e0adf */
[----:B------:R-:W-:Y:S01]  /*173b0*/  IABS R230, R230 ;  /* 0x000000e600e67213 */ /* 0x000fe20000000000 */
[----:B------:R-:W-:Y:S01]  /*173c0*/  @!P5 IMAD.MOV R7, RZ, RZ, -R7 ;  /* 0x000000ffff07d224 */ /* 0x000fe200078e0a07 */
[C---:B------:R-:W-:Y:S01]  /*173d0*/  ISETP.GT.U32.AND P5, PT, R0.reuse, R224, PT ;  /* 0x000000e00000720c */ /* 0x040fe20003fa4070 */
[----:B------:R-:W-:Y:S01]  /*173e0*/  IMAD R225, R0, R223, R225 ;  /* 0x000000df00e17224 */ /* 0x000fe200078e02e1 */
[----:B------:R-:W-:Y:S01]  /*173f0*/  IADD3 R11, R6, 0x1df, RZ ;  /* 0x000001df060b7810 */ /* 0x000fe20007ffe0ff */
[----:B------:R-:W-:Y:S01]  /*17400*/  IMAD.HI.U32 R227, R3, R230, RZ ;  /* 0x000000e603e37227 */ /* 0x000fe200078e00ff */
[----:B------:R1:W-:Y:S02]  /*17410*/  STL [R1+0xfc], R7 ;  /* 0x0000fc0701007387 */ /* 0x0003e40000100800 */
[----:B------:R-:W-:Y:S01]  /*17420*/  ISETP.GT.U32.AND P1, PT, R0, R225, PT ;  /* 0x000000e10000720c */ /* 0x000fe20003f24070 */
[----:B------:R-:W-:Y:S01]  /*17430*/  VIADD R223, R6, 0x1e0 ;  /* 0x000001e006df7836 */ /* 0x000fe20000000000 */
[----:B------:R2:W-:Y:S05]  /*17440*/  STL [R1+0x110], R5 ;  /* 0x0001100501007387 */ /* 0x0005ea0000100800 */
[----:B------:R-:W-:Y:S01]  /*17450*/  @!P5 IADD3 R224, R224, -R0, RZ ;  /* 0x80000000e0e0d210 */ /* 0x000fe20007ffe0ff */
[----:B-1----:R-:W-:Y:S01]  /*17460*/  IMAD.MOV.U32 R7, RZ, RZ, R4 ;  /* 0x000000ffff077224 */ /* 0x002fe200078e0004 */
[----:B------:R-:W-:Y:S01]  /*17470*/  ISETP.GE.AND P5, PT, R11, RZ, PT ;  /* 0x000000ff0b00720c */ /* 0x000fe20003fa6270 */
[----:B------:R-:W-:Y:S01]  /*17480*/  IMAD.HI.U32 R4, R3, R220, RZ ;  /* 0x000000dc03047227 */ /* 0x000fe200078e00ff */
[----:B------:R-:W-:-:S02]  /*17490*/  IABS R11, R11 ;  /* 0x0000000b000b7213 */ /* 0x000fc40000000000 */
[----:B--2---:R-:W-:Y:S01]  /*174a0*/  IABS R5, R223 ;  /* 0x000000df00057213 */ /* 0x004fe20000000000 */
[----:B------:R-:W-:Y:S01]  /*174b0*/  @!P2 IMAD.MOV R7, RZ, RZ, -R7 ;  /* 0x000000ffff07a224 */ /* 0x000fe200078e0a07 */
[----:B------:R-:W-:Y:S01]  /*174c0*/  ISETP.GE.AND P2, PT, R226, RZ, PT ;  /* 0x000000ffe200720c */ /* 0x000fe20003f46270 */
[----:B------:R-:W-:Y:S01]  /*174d0*/  IMAD.MOV R4, RZ, RZ, -R4 ;  /* 0x000000ffff047224 */ /* 0x000fe200078e0a04 */
[----:B------:R-:W-:Y:S01]  /*174e0*/  IABS R226, R226 ;  /* 0x000000e200e27213 */ /* 0x000fe20000000000 */
[----:B------:R-:W-:Y:S01]  /*174f0*/  @!P1 IMAD.IADD R225, R225, 0x1, -R0 ;  /* 0x00000001e1e19824 */ /* 0x000fe200078e0a00 */
[----:B------:R1:W-:Y:S01]  /*17500*/  STL [R1+0x114], R7 ;  /* 0x0001140701007387 */ /* 0x0003e20000100800 */
[C---:B------:R-:W-:Y:S02]  /*17510*/  IMAD R220, R0.reuse, R4, R220 ;  /* 0x0000000400dc7224 */ /* 0x040fe400078e02dc */
[----:B------:R-:W-:Y:S01]  /*17520*/  IMAD.HI.U32 R222, R3, R226, RZ ;  /* 0x000000e203de7227 */ /* 0x000fe200078e00ff */
[----:B------:R-:W-:-:S03]  /*17530*/  ISETP.GT.U32.AND P1, PT, R0, R225, PT ;  /* 0x000000e10000720c */ /* 0x000fc60003f24070 */
[----:B------:R-:W-:Y:S02]  /*17540*/  IMAD.MOV R222, RZ, RZ, -R222 ;  /* 0x000000ffffde7224 */ /* 0x000fe400078e0ade */
[----:B------:R-:W-:-:S04]  /*17550*/  IMAD.HI.U32 R221, R3, R11, RZ ;  /* 0x0000000b03dd7227 */ /* 0x000fc800078e00ff */
[----:B-1----:R-:W-:Y:S01]  /*17560*/  IMAD.MOV.U32 R7, RZ, RZ, R224 ;  /* 0x000000ffff077224 */ /* 0x002fe200078e00e0 */
[----:B------:R-:W-:Y:S01]  /*17570*/  IADD3 R224, -R227, RZ, RZ ;  /* 0x000000ffe3e07210 */ /* 0x000fe20007ffe1ff */
[C---:B------:R-:W-:Y:S01]  /*17580*/  IMAD R226, R0.reuse, R222, R226 ;  /* 0x000000de00e27224 */ /* 0x040fe200078e02e2 */
[----:B------:R-:W-:Y:S01]  /*17590*/  IABS R222, R240 ;  /* 0x000000f000de7213 */ /* 0x000fe20000000000 */
[----:B------:R-:W-:Y:S01]  /*175a0*/  @!P4 IMAD.MOV R7, RZ, RZ, -R7 ;  /* 0x000000ffff07c224 */ /* 0x000fe200078e0a07 */
[C---:B------:R-:W-:Y:S01]  /*175b0*/  ISETP.GT.U32.AND P4, PT, R0.reuse, R220, PT ;  /* 0x000000dc0000720c */ /* 0x040fe20003f84070 */
[----:B------:R-:W-:Y:S01]  /*175c0*/  IMAD R230, R0, R224, R230 ;  /* 0x000000e000e67224 */ /* 0x000fe200078e02e6 */
[----:B------:R-:W-:Y:S01]  /*175d0*/  IABS R224, R235 ;  /* 0x000000eb00e07213 */ /* 0x000fe20000000000 */
[----:B------:R-:W-:Y:S01]  /*175e0*/  @!P1 IMAD.IADD R225, R225, 0x1, -R0 ;  /* 0x00000001e1e19824 */ /* 0x000fe200078e0a00 */
[----:B------:R1:W-:Y:S01]  /*175f0*/  STL [R1+0x100], R7 ;  /* 0x0001000701007387 */ /* 0x0003e20000100800 */
[----:B------:R-:W-:Y:S01]  /*17600*/  IMAD.HI.U32 R4, R3, R5, RZ ;  /* 0x0000000503047227 */ /* 0x000fe200078e00ff */
[----:B------:R-:W-:-:S02]  /*17610*/  ISETP.GE.AND P1, PT, R223, RZ, PT ;  /* 0x000000ffdf00720c */ /* 0x000fc40003f26270 */
[----:B------:R-:W-:Y:S01]  /*17620*/  IABS R223, R237 ;  /* 0x000000ed00df7213 */ /* 0x000fe20000000000 */
[----:B------:R-:W-:Y:S01]  /*17630*/  IMAD.MOV R221, RZ, RZ, -R221 ;  /* 0x000000ffffdd7224 */ /* 0x000fe200078e0add */
[----:B------:R-:W-:Y:S01]  /*17640*/  IADD3 R4, -R4, RZ, RZ ;  /* 0x000000ff04047210 */ /* 0x000fe20007ffe1ff */
[----:B------:R-:W-:-:S04]  /*17650*/  IMAD.HI.U32 R228, R3, R224, RZ ;  /* 0x000000e003e47227 */ /* 0x000fc800078e00ff */
[----:B------:R-:W-:Y:S02]  /*17660*/  @!P4 IMAD.IADD R220, R220, 0x1, -R0 ;  /* 0x00000001dcdcc824 */ /* 0x000fe400078e0a00 */
[----:B-1----:R-:W-:Y:S01]  /*17670*/  IMAD.MOV.U32 R7, RZ, RZ, R225 ;  /* 0x000000ffff077224 */ /* 0x002fe200078e00e1 */
[----:B------:R-:W-:Y:S01]  /*17680*/  IABS R225, R238 ;  /* 0x000000ee00e17213 */ /* 0x000fe20000000000 */
[C---:B------:R-:W-:Y:S01]  /*17690*/  IMAD R11, R0.reuse, R221, R11 ;  /* 0x000000dd000b7224 */ /* 0x040fe200078e020b */
[C---:B------:R-:W-:Y:S01]  /*176a0*/  ISETP.GT.U32.AND P4, PT, R0.reuse, R220, PT ;  /* 0x000000dc0000720c */ /* 0x040fe20003f84070 */
[----:B------:R-:W-:Y:S01]  /*176b0*/  @!P0 IMAD.MOV R7, RZ, RZ, -R7 ;  /* 0x000000ffff078224 */ /* 0x000fe200078e0a07 */
[----:B------:R-:W-:Y:S01]  /*176c0*/  IABS R221, R239 ;  /* 0x000000ef00dd7213 */ /* 0x000fe20000000000 */
[----:B------:R-:W-:Y:S01]  /*176d0*/  IMAD R5, R0, R4, R5 ;  /* 0x0000000400057224 */ /* 0x000fe200078e0205 */
[----:B------:R-:W-:Y:S01]  /*176e0*/  IABS R4, R236 ;  /* 0x000000ec00047213 */ /* 0x000fe20000000000 */
[C---:B------:R-:W-:Y:S01]  /*176f0*/  IMAD.HI.U32 R229, R3.reuse, R223, RZ ;  /* 0x000000df03e57227 */ /* 0x040fe200078e00ff */
[----:B------:R1:W-:Y:S03]  /*17700*/  STL [R1+0xa0], R7 ;  /* 0x0000a00701007387 */ /* 0x0003e60000100800 */
[----:B------:R-:W-:-:S04]  /*17710*/  IMAD.HI.U32 R227, R3, R4, RZ ;  /* 0x0000000403e37227 */ /* 0x000fc800078e00ff */
[----:B------:R-:W-:Y:S01]  /*17720*/  @!P4 IADD3 R220, R220, -R0, RZ ;  /* 0x80000000dcdcc210 */ /* 0x000fe20007ffe0ff */
[----:B------:R-:W-:Y:S01]  /*17730*/  IMAD.MOV R227, RZ, RZ, -R227 ;  /* 0x000000ffffe37224 */ /* 0x000fe200078e0ae3 */
[C---:B------:R-:W-:Y:S01]  /*17740*/  ISETP.GT.U32.AND P4, PT, R0.reuse, R230, PT ;  /* 0x000000e60000720c */ /* 0x040fe20003f84070 */
[----:B------:R-:W-:Y:S01]  /*17750*/  IMAD.HI.U32 R231, R3, R222, RZ ;  /* 0x000000de03e77227 */ /* 0x000fe200078e00ff */
[----:B------:R-:W-:Y:S02]  /*17760*/  MOV R9, R220 ;  /* 0x000000dc00097202 */ /* 0x000fe40000000f00 */
[----:B------:R-:W-:Y:S01]  /*17770*/  IABS R220, R241 ;  /* 0x000000f100dc7213 */ /* 0x000fe20000000000 */
[C---:B------:R-:W-:Y:S01]  /*17780*/  IMAD R4, R0.reuse, R227, R4 ;  /* 0x000000e300047224 */ /* 0x040fe200078e0204 */
[----:B------:R-:W-:Y:S01]  /*17790*/  IADD3 R231, -R231, RZ, RZ ;  /* 0x000000ffe7e77210 */ /* 0x000fe20007ffe1ff */
[----:B------:R-:W-:Y:S01]  /*177a0*/  @!P6 IMAD.MOV R9, RZ, RZ, -R9 ;  /* 0x000000ffff09e224 */ /* 0x000fe200078e0a09 */
[----:B------:R-:W-:Y:S01]  /*177b0*/  ISETP.GT.U32.AND P6, PT, R0, R11, PT ;  /* 0x0000000b0000720c */ /* 0x000fe20003fc4070 */
[----:B------:R-:W-:-:S02]  /*177c0*/  IMAD.MOV R228, RZ, RZ, -R228 ;  /* 0x000000ffffe47224 */ /* 0x000fc400078e0ae4 */
[----:B------:R-:W-:Y:S01]  /*177d0*/  IMAD.MOV R229, RZ, RZ, -R229 ;  /* 0x000000ffffe57224 */ /* 0x000fe200078e0ae5 */
[----:B------:R2:W-:Y:S01]  /*177e0*/  STL [R1+0x9c], R9 ;  /* 0x00009c0901007387 */ /* 0x0005e20000100800 */
[----:B------:R-:W-:Y:S01]  /*177f0*/  @!P4 IADD3 R230, R230, -R0, RZ ;  /* 0x80000000e6e6c210 */ /* 0x000fe20007ffe0ff */
[C---:B------:R-:W-:Y:S01]  /*17800*/  IMAD R224, R0.reuse, R228, R224 ;  /* 0x000000e400e07224 */ /* 0x040fe200078e02e0 */
[C---:B------:R-:W-:Y:S01]  /*17810*/  ISETP.GT.U32.AND P4, PT, R0.reuse, R226, PT ;  /* 0x000000e20000720c */ /* 0x040fe20003f84070 */
[C---:B------:R-:W-:Y:S01]  /*17820*/  IMAD R223, R0.reuse, R229, R223 ;  /* 0x000000e500df7224 */ /* 0x040fe200078e02df */
[----:B------:R-:W-:Y:S01]  /*17830*/  ISETP.GT.U32.AND P0, PT, R0, R230, PT ;  /* 0x000000e60000720c */ /* 0x000fe20003f04070 */
[----:B-1----:R-:W-:Y:S02]  /*17840*/  VIADD R7, R6, 0x1e9 ;  /* 0x000001e906077836 */ /* 0x002fe40000000000 */
[----:B------:R-:W-:Y:S02]  /*17850*/  IMAD R222, R0, R231, R222 ;  /* 0x000000e700de7224 */ /* 0x000fe400078e02de */
[----:B------:R-:W-:Y:S01]  /*17860*/  @!P6 IMAD.IADD R11, R11, 0x1, -R0 ;  /* 0x000000010b0be824 */ /* 0x000fe200078e0a00 */
[----:B------:R-:W-:Y:S01]  /*17870*/  IABS R231, R7 ;  /* 0x0000000700e77213 */ /* 0x000fe20000000000 */
[----:B------:R-:W-:-:S03]  /*17880*/  IMAD.HI.U32 R228, R3, R225, RZ ;  /* 0x000000e103e47227 */ /* 0x000fc600078e00ff */
[----:B------:R-:W-:Y:S01]  /*17890*/  ISETP.GT.U32.AND P6, PT, R0, R11, PT ;  /* 0x0000000b0000720c */ /* 0x000fe20003fc4070 */
[----:B------:R-:W-:Y:S01]  /*178a0*/  IMAD.MOV R228, RZ, RZ, -R228 ;  /* 0x000000ffffe47224 */ /* 0x000fe200078e0ae4 */
[----:B------:R-:W-:Y:S01]  /*178b0*/  @!P4 IADD3 R226, R226, -R0, RZ ;  /* 0x80000000e2e2c210 */ /* 0x000fe20007ffe0ff */
[----:B------:R-:W-:Y:S01]  /*178c0*/  @!P0 IMAD.IADD R230, R230, 0x1, -R0 ;  /* 0x00000001e6e68824 */ /* 0x000fe200078e0a00 */
[C---:B------:R-:W-:Y:S01]  /*178d0*/  ISETP.GT.U32.AND P0, PT, R0.reuse, R5, PT ;  /* 0x000000050000720c */ /* 0x040fe20003f04070 */
[----:B------:R-:W-:Y:S01]  /*178e0*/  IMAD.HI.U32 R229, R3, R231, RZ ;  /* 0x000000e703e57227 */ /* 0x000fe200078e00ff */
[----:B------:R-:W-:-:S03]  /*178f0*/  ISETP.GT.U32.AND P4, PT, R0, R226, PT ;  /* 0x000000e20000720c */ /* 0x000fc60003f84070 */
[----:B------:R-:W-:-:S04]  /*17900*/  IMAD.HI.U32 R232, R3, R221, RZ ;  /* 0x000000dd03e87227 */ /* 0x000fc800078e00ff */
[--C-:B------:R-:W-:Y:S01]  /*17910*/  @!P6 IMAD.IADD R11, R11, 0x1, -R0.reuse ;  /* 0x000000010b0be824 */ /* 0x100fe200078e0a00 */
[C---:B------:R-:W-:Y:S01]  /*17920*/  ISETP.GT.U32.AND P6, PT, R0.reuse, R224, PT ;  /* 0x000000e00000720c */ /* 0x040fe20003fc4070 */
[----:B------:R-:W-:Y:S02]  /*17930*/  IMAD R225, R0, R228, R225 ;  /* 0x000000e400e17224 */ /* 0x000fe400078e02e1 */
[----:B------:R-:W-:Y:S01]  /*17940*/  @!P0 IADD3 R5, R5, -R0, RZ ;  /* 0x8000000005058210 */ /* 0x000fe20007ffe0ff */
[----:B------:R-:W-:Y:S02]  /*17950*/  IMAD.MOV R228, RZ, RZ, -R229 ;  /* 0x000000ffffe47224 */ /* 0x000fe400078e0ae5 */
[----:B------:R-:W-:Y:S01]  /*17960*/  @!P4 IMAD.IADD R226, R226, 0x1, -R0 ;  /* 0x00000001e2e2c824 */ /* 0x000fe200078e0a00 */
[----:B------:R-:W-:Y:S01]  /*17970*/  ISETP.GT.U32.AND P0, PT, R0, R5, PT ;  /* 0x000000050000720c */ /* 0x000fe20003f04070 */
[----:B------:R-:W-:Y:S01]  /*17980*/  VIADD R7, R6, 0x1ec ;  /* 0x000001ec06077836 */ /* 0x000fe20000000000 */
[----:B------:R-:W-:Y:S01]  /*17990*/  ISETP.GT.U32.AND P4, PT, R0, R4, PT ;  /* 0x000000040000720c */ /* 0x000fe20003f84070 */
[----:B------:R-:W-:-:S02]  /*179a0*/  IMAD.MOV R232, RZ, RZ, -R232 ;  /* 0x000000ffffe87224 */ /* 0x000fc400078e0ae8 */
[----:B------:R-:W-:Y:S01]  /*179b0*/  IMAD R231, R0, R228, R231 ;  /* 0x000000e400e77224 */ /* 0x000fe200078e02e7 */
[----:B------:R-:W-:Y:S01]  /*179c0*/  IABS R228, R7 ;  /* 0x0000000700e47213 */ /* 0x000fe20000000000 */
[----:B------:R-:W-:Y:S01]  /*179d0*/  @!P6 IMAD.IADD R224, R224, 0x1, -R0 ;  /* 0x00000001e0e0e824 */ /* 0x000fe200078e0a00 */
[----:B------:R-:W-:Y:S01]  /*179e0*/  MOV R7, R230 ;  /* 0x000000e600077202 */ /* 0x000fe20000000f00 */
[----:B------:R-:W-:Y:S01]  /*179f0*/  IMAD R221, R0, R232, R221 ;  /* 0x000000e800dd7224 */ /* 0x000fe200078e02dd */
[----:B------:R-:W-:Y:S01]  /*17a00*/  IABS R232, R248 ;  /* 0x000000f800e87213 */ /* 0x000fe20000000000 */
[----:B------:R-:W-:-:S04]  /*17a10*/  IMAD.HI.U32 R227, R3, R220, RZ ;  /* 0x000000dc03e37227 */ /* 0x000fc800078e00ff */
[--C-:B------:R-:W-:Y:S01]  /*17a20*/  @!P0 IMAD.IADD R5, R5, 0x1, -R0.reuse ;  /* 0x0000000105058824 */ /* 0x100fe200078e0a00 */
[----:B------:R-:W-:Y:S01]  /*17a30*/  ISETP.GT.U32.AND P0, PT, R0, R223, PT ;  /* 0x000000df0000720c */ /* 0x000fe20003f04070 */
[----:B------:R-:W-:Y:S01]  /*17a40*/  @!P4 IMAD.IADD R4, R4, 0x1, -R0 ;  /* 0x000000010404c824 */ /* 0x000fe200078e0a00 */
[C---:B------:R-:W-:Y:S01]  /*17a50*/  ISETP.GT.U32.AND P4, PT, R0.reuse, R222, PT ;  /* 0x000000de0000720c */ /* 0x040fe20003f84070 */
[----:B------:R-:W-:Y:S02]  /*17a60*/  @!P3 IMAD.MOV R7, RZ, RZ, -R7 ;  /* 0x000000ffff07b224 */ /* 0x000fe400078e0a07 */
[----:B------:R-:W-:Y:S01]  /*17a70*/  IMAD.MOV R227, RZ, RZ, -R227 ;  /* 0x000000ffffe37224 */ /* 0x000fe200078e0ae3 */
[C---:B------:R-:W-:Y:S01]  /*17a80*/  ISETP.GT.U32.AND P6, PT, R0.reuse, R4, PT ;  /* 0x000000040000720c */ /* 0x040fe20003fc4070 */
[----:B------:R-:W-:Y:S01]  /*17a90*/  IMAD.HI.U32 R234, R3, R232, RZ ;  /* 0x000000e803ea7227 */ /* 0x000fe200078e00ff */
[----:B------:R1:W-:Y:S03]  /*17aa0*/  STL [R1+0x80], R7 ;  /* 0x0000800701007387 */ /* 0x0003e60000100800 */
[----:B------:R-:W-:-:S02]  /*17ab0*/  IMAD R220, R0, R227, R220 ;  /* 0x000000e300dc7224 */ /* 0x000fc400078e02dc */
[--C-:B------:R-:W-:Y:S01]  /*17ac0*/  @!P0 IMAD.IADD R223, R223, 0x1, -R0.reuse ;  /* 0x00000001dfdf8824 */ /* 0x100fe200078e0a00 */
[----:B------:R-:W-:Y:S01]  /*17ad0*/  ISETP.GT.U32.AND P0, PT, R0, R224, PT ;  /* 0x000000e00000720c */ /* 0x000fe20003f04070 */
[----:B------:R-:W-:Y:S02]  /*17ae0*/  @!P4 IMAD.IADD R222, R222, 0x1, -R0 ;  /* 0x00000001dedec824 */ /* 0x000fe400078e0a00 */
[----:B------:R-:W-:Y:S01]  /*17af0*/  IMAD.MOV R227, RZ, RZ, -R234 ;  /* 0x000000ffffe37224 */ /* 0x000fe200078e0aea */
[----:B------:R-:W-:Y:S01]  /*17b00*/  ISETP.GT.U32.AND P4, PT, R0, R223, PT ;  /* 0x000000df0000720c */ /* 0x000fe20003f84070 */
[----:B------:R-:W-:Y:S01]  /*17b10*/  @!P6 IMAD.IADD R4, R4, 0x1, -R0 ;  /* 0x000000010404e824 */ /* 0x000fe200078e0a00 */
[C---:B------:R-:W-:Y:S01]  /*17b20*/  ISETP.GT.U32.AND P3, PT, R0.reuse, R222, PT ;  /* 0x000000de0000720c */ /* 0x040fe20003f64070 */
[C---:B------:R-:W-:Y:S01]  /*17b30*/  IMAD R232, R0.reuse, R227, R232 ;  /* 0x000000e300e87224 */ /* 0x040fe200078e02e8 */
[----:B------:R-:W-:Y:S01]  /*17b40*/  ISETP.GT.U32.AND P6, PT, R0, R221, PT ;  /* 0x000000dd0000720c */ /* 0x000fe20003fc4070 */
[C---:B--2---:R-:W-:Y:S01]  /*17b50*/  VIADD R9, R6.reuse, 0x1eb ;  /* 0x000001eb06097836 */ /* 0x044fe20000000000 */
[----:B------:R-:W-:Y:S01]  /*17b60*/  IABS R234, R13 ;  /* 0x0000000d00ea7213 */ /* 0x000fe20000000000 */
[----:B-1----:R-:W-:Y:S01]  /*17b70*/  VIADD R7, R6, 0x1ef ;  /* 0x000001ef06077836 */ /* 0x002fe20000000000 */
[----:B------:R-:W-:Y:S01]  /*17b80*/  IABS R227, R45 ;  /* 0x0000002d00e37213 */ /* 0x000fe20000000000 */
[----:B------:R-:W-:Y:S01]  /*17b90*/  @!P0 IMAD.IADD R224, R224, 0x1, -R0 ;  /* 0x00000001e0e08824 */ /* 0x000fe200078e0a00 */
[----:B------:R-:W-:Y:S01]  /*17ba0*/  ISETP.GT.U32.AND P0, PT, R0, R225, PT ;  /* 0x000000e10000720c */ /* 0x000fe20003f04070 */
[----:B------:R-:W-:Y:S01]  /*17bb0*/  IMAD.HI.U32 R242, R3, R234, RZ ;  /* 0x000000ea03f27227 */ /* 0x000fe200078e00ff */
[----:B------:R-:W-:-:S03]  /*17bc0*/  IABS R229, R9 ;  /* 0x0000000900e57213 */ /* 0x000fc60000000000 */
[--C-:B------:R-:W-:Y:S01]  /*17bd0*/  @!P4 IMAD.IADD R223, R223, 0x1, -R0.reuse ;  /* 0x00000001dfdfc824 */ /* 0x100fe200078e0a00 */
[----:B------:R-:W-:Y:S01]  /*17be0*/  ISETP.GT.U32.AND P4, PT, R0, R220, PT ;  /* 0x000000dc0000720c */ /* 0x000fe20003f84070 */
[--C-:B------:R-:W-:Y:S01]  /*17bf0*/  @!P3 IMAD.IADD R222, R222, 0x1, -R0.reuse ;  /* 0x00000001dedeb824 */ /* 0x100fe200078e0a00 */
[C---:B------:R-:W-:Y:S01]  /*17c00*/  ISETP.GT.U32.AND P3, PT, R0.reuse, R232, PT ;  /* 0x000000e80000720c */ /* 0x040fe20003f64070 */
[----:B------:R-:W-:Y:S01]  /*17c10*/  IMAD.HI.U32 R243, R3, R229, RZ ;  /* 0x000000e503f37227 */ /* 0x000fe200078e00ff */
[----:B------:R-:W-:Y:S02]  /*17c20*/  @!P6 IADD3 R221, R221, -R0, RZ ;  /* 0x80000000dddde210 */ /* 0x000fe40007ffe0ff */
[C---:B------:R-:W-:Y:S01]  /*17c30*/  ISETP.GT.U32.AND P6, PT, R0.reuse, R231, PT ;  /* 0x000000e70000720c */ /* 0x040fe20003fc4070 */
[----:B------:R-:W-:Y:S01]  /*17c40*/  @!P0 IMAD.IADD R225, R225, 0x1, -R0 ;  /* 0x00000001e1e18824 */ /* 0x000fe200078e0a00 */
[----:B------:R-:W-:Y:S01]  /*17c50*/  ISETP.GT.U32.AND P0, PT, R0, R221, PT ;  /* 0x000000dd0000720c */ /* 0x000fe20003f04070 */
[----:B------:R-:W-:Y:S01]  /*17c60*/  IMAD.MOV R243, RZ, RZ, -R243 ;  /* 0x000000fffff37224 */ /* 0x000fe200078e0af3 */
[----:B------:R-:W-:Y:S01]  /*17c70*/  IADD3 R230, -R242, RZ, RZ ;  /* 0x000000fff2e67210 */ /* 0x000fe20007ffe1ff */
[----:B------:R-:W-:-:S02]  /*17c80*/  IMAD.HI.U32 R242, R3, R228, RZ ;  /* 0x000000e403f27227 */ /* 0x000fc400078e00ff */
[----:B------:R-:W-:Y:S02]  /*17c90*/  @!P4 IADD3 R220, R220, -R0, RZ ;  /* 0x80000000dcdcc210 */ /* 0x000fe40007ffe0ff */
[----:B------:R-:W-:Y:S01]  /*17ca0*/  @!P3 IMAD.IADD R232, R232, 0x1, -R0 ;  /* 0x00000001e8e8b824 */ /* 0x000fe200078e0a00 */
[C---:B------:R-:W-:Y:S01]  /*17cb0*/  ISETP.GT.U32.AND P4, PT, R0.reuse, R225, PT ;  /* 0x000000e10000720c */ /* 0x040fe20003f84070 */
[C---:B------:R-:W-:Y:S01]  /*17cc0*/  IMAD R230, R0.reuse, R230, R234 ;  /* 0x000000e600e67224 */ /* 0x040fe200078e02ea */
[----:B------:R-:W-:Y:S01]  /*17cd0*/  ISETP.GT.U32.AND P3, PT, R0, R220, PT ;  /* 0x000000dc0000720c */ /* 0x000fe20003f64070 */
[----:B------:R-:W-:Y:S01]  /*17ce0*/  @!P6 IMAD.IADD R231, R231, 0x1, -R0 ;  /* 0x00000001e7e7e824 */ /* 0x000fe200078e0a00 */
[----:B------:R-:W-:Y:S01]  /*17cf0*/  IADD3 R242, -R242, RZ, RZ ;  /* 0x000000fff2f27210 */ /* 0x000fe20007ffe1ff */
[----:B------:R-:W-:Y:S01]  /*17d00*/  IMAD.HI.U32 R234, R3, R227, RZ ;  /* 0x000000e303ea7227 */ /* 0x000fe200078e00ff */
[----:B------:R-:W-:-:S03]  /*17d10*/  ISETP.GT.U32.AND P6, PT, R0, R232, PT ;  /* 0x000000e80000720c */ /* 0x000fc60003fc4070 */
[----:B------:R-:W-:Y:S02]  /*17d20*/  IMAD.MOV R234, RZ, RZ, -R234 ;  /* 0x000000ffffea7224 */ /* 0x000fe400078e0aea */
[C---:B------:R-:W-:Y:S02]  /*17d30*/  IMAD R229, R0.reuse, R243, R229 ;  /* 0x000000f300e57224 */ /* 0x040fe400078e02e5 */
[C---:B------:R-:W-:Y:S02]  /*17d40*/  IMAD R228, R0.reuse, R242, R228 ;  /* 0x000000f200e47224 */ /* 0x040fe400078e02e4 */
[----:B------:R-:W-:Y:S01]  /*17d50*/  @!P0 IMAD.IADD R221, R221, 0x1, -R0 ;  /* 0x00000001dddd8824 */ /* 0x000fe200078e0a00 */
[C---:B------:R-:W-:Y:S01]  /*17d60*/  ISETP.GT.U32.AND P0, PT, R0.reuse, R230, PT ;  /* 0x000000e60000720c */ /* 0x040fe20003f04070 */
[----:B------:R-:W-:Y:S01]  /*17d70*/  IMAD.MOV.U32 R9, RZ, RZ, R226 ;  /* 0x000000ffff097224 */ /* 0x000fe200078e00e2 */
[----:B------:R-:W-:Y:S01]  /*17d80*/  IABS R226, R44 ;  /* 0x0000002c00e27213 */ /* 0x000fe20000000000 */
[----:B------:R-:W-:Y:S01]  /*17d90*/  IMAD R227, R0, R234, R227 ;  /* 0x000000ea00e37224 */ /* 0x000fe200078e02e3 */
[----:B------:R-:W-:Y:S01]  /*17da0*/  @!P6 IADD3 R232, R232, -R0, RZ ;  /* 0x80000000e8e8e210 */ /* 0x000fe20007ffe0ff */
[--C-:B------:R-:W-:Y:S01]  /*17db0*/  @!P4 IMAD.IADD R225, R225, 0x1, -R0.reuse ;  /* 0x00000001e1e1c824 */ /* 0x100fe200078e0a00 */
[----:B------:R-:W-:Y:S01]  /*17dc0*/  ISETP.GT.U32.AND P4, PT, R0, R229, PT ;  /* 0x000000e50000720c */ /* 0x000fe20003f84070 */
[----:B------:R-:W-:Y:S01]  /*17dd0*/  @!P3 IMAD.IADD R220, R220, 0x1, -R0 ;  /* 0x00000001dcdcb824 */ /* 0x000fe200078e0a00 */
[----:B------:R-:W-:Y:S01]  /*17de0*/  ISETP.GT.U32.AND P3, PT, R0, R228, PT ;  /* 0x000000e40000720c */ /* 0x000fe20003f64070 */
[----:B------:R-:W-:Y:S01]  /*17df0*/  IMAD.HI.U32 R242, R3, R226, RZ ;  /* 0x000000e203f27227 */ /* 0x000fe200078e00ff */
[----:B------:R-:W-:-:S02]  /*17e00*/  @!P2 IADD3 R9, -R9, RZ, RZ ;  /* 0x000000ff0909a210 */ /* 0x000fc40007ffe1ff */
[----:B------:R-:W-:Y:S01]  /*17e10*/  ISETP.GT.U32.AND P2, PT, R0, R231, PT ;  /* 0x000000e70000720c */ /* 0x000fe20003f44070 */
[----:B------:R-:W-:Y:S01]  /*17e20*/  @!P0 IMAD.IADD R230, R230, 0x1, -R0 ;  /* 0x00000001e6e68824 */ /* 0x000fe200078e0a00 */
[----:B------:R-:W-:Y:S01]  /*17e30*/  ISETP.GT.U32.AND P6, PT, R0, R227, PT ;  /* 0x000000e30000720c */ /* 0x000fe20003fc4070 */
[----:B------:R1:W-:Y:S01]  /*17e40*/  STL [R1+0x7c], R9 ;  /* 0x00007c0901007387 */ /* 0x0003e20000100800 */
[----:B------:R-:W-:Y:S01]  /*17e50*/  IABS R234, R7 ;  /* 0x0000000700ea7213 */ /* 0x000fe20000000000 */
[----:B------:R-:W-:Y:S01]  /*17e60*/  IMAD.MOV.U32 R7, RZ, RZ, R11 ;  /* 0x000000ffff077224 */ /* 0x000fe200078e000b */
[----:B------:R-:W-:Y:S01]  /*17e70*/  ISETP.GE.AND P0, PT, R235, RZ, PT ;  /* 0x000000ffeb00720c */ /* 0x000fe20003f06270 */
[----:B------:R-:W-:Y:S01]  /*17e80*/  IMAD.MOV R235, RZ, RZ, -R242 ;  /* 0x000000ffffeb7224 */ /* 0x000fe200078e0af2 */
[----:B------:R-:W-:Y:S01]  /*17e90*/  @!P4 IADD3 R229, R229, -R0, RZ ;  /* 0x80000000e5e5c210 */ /* 0x000fe20007ffe0ff */
[----:B------:R-:W-:Y:S01]  /*17ea0*/  @!P3 IMAD.IADD R228, R228, 0x1, -R0 ;  /* 0x00000001e4e4b824 */ /* 0x000fe200078e0a00 */
[C---:B------:R-:W-:Y:S01]  /*17eb0*/  ISETP.GT.U32.AND P4, PT, R0.reuse, R230, PT ;  /* 0x000000e60000720c */ /* 0x040fe20003f84070 */
[C---:B------:R-:W-:Y:S01]  /*17ec0*/  IMAD R226, R0.reuse, R235, R226 ;  /* 0x000000eb00e27224 */ /* 0x040fe200078e02e2 */
[----:B------:R-:W-:Y:S01]  /*17ed0*/  ISETP.GT.U32.AND P3, PT, R0, R229, PT ;  /* 0x000000e50000720c */ /* 0x000fe20003f64070 */
[----:B------:R-:W-:Y:S01]  /*17ee0*/  @!P2 IMAD.IADD R231, R231, 0x1, -R0 ;  /* 0x00000001e7e7a824 */ /* 0x000fe200078e0a00 */
[----:B------:R-:W-:Y:S01]  /*17ef0*/  ISETP.GE.AND P2, PT, R236, RZ, PT ;  /* 0x000000ffec00720c */ /* 0x000fe20003f46270 */
[----:B------:R-:W-:Y:S01]  /*17f00*/  IMAD.HI.U32 R236, R3, R234, RZ ;  /* 0x000000ea03ec7227 */ /* 0x000fe200078e00ff */
[----:B------:R-:W-:-:S02]  /*17f10*/  @!P6 IADD3 R227, R227, -R0, RZ ;  /* 0x80000000e3e3e210 */ /* 0x000fc40007ffe0ff */
[C---:B------:R-:W-:Y:S01]  /*17f20*/  ISETP.GT.U32.AND P6, PT, R0.reuse, R228, PT ;  /* 0x000000e40000720c */ /* 0x040fe20003fc4070 */
[----:B------:R-:W-:Y:S01]  /*17f30*/  IMAD.MOV R236, RZ, RZ, -R236 ;  /* 0x000000ffffec7224 */ /* 0x000fe200078e0aec */
[----:B------:R-:W-:Y:S01]  /*17f40*/  IABS R242, R252 ;  /* 0x000000fc00f27213 */ /* 0x000fe20000000000 */
[----:B------:R-:W-:Y:S01]  /*17f50*/  @!P5 IMAD.MOV R7, RZ, RZ, -R7 ;  /* 0x000000ffff07d224 */ /* 0x000fe200078e0a07 */
[C---:B------:R-:W-:Y:S01]  /*17f60*/  ISETP.GT.U32.AND P5, PT, R0.reuse, R227, PT ;  /* 0x000000e30000720c */ /* 0x040fe20003fa4070 */
[----:B------:R-:W-:Y:S01]  /*17f70*/  IMAD R234, R0, R236, R234 ;  /* 0x000000ec00ea7224 */ /* 0x000fe200078e02ea */
[----:B------:R-:W-:Y:S01]  /*17f80*/  @!P4 IADD3 R230, R230, -R0, RZ ;  /* 0x80000000e6e6c210 */ /* 0x000fe20007ffe0ff */
[----:B-1----:R-:W-:Y:S01]  /*17f90*/  VIADD R9, R6, 0x1f0 ;  /* 0x000001f006097836 */ /* 0x002fe20000000000 */
[----:B------:R-:W-:Y:S01]  /*17fa0*/  ISETP.GT.U32.AND P4, PT, R0, R226, PT ;  /* 0x000000e20000720c */ /* 0x000fe20003f84070 */
[----:B------:R1:W-:Y:S01]  /*17fb0*/  STL [R1+0x78], R7 ;  /* 0x0000780701007387 */ /* 0x0003e20000100800 */
[----:B------:R-:W-:Y:S01]  /*17fc0*/  @!P3 IMAD.IADD R229, R229, 0x1, -R0 ;  /* 0x00000001e5e5b824 */ /* 0x000fe200078e0a00 */
[----:B------:R-:W-:Y:S01]  /*17fd0*/  ISETP.GE.AND P3, PT, R237, RZ, PT ;  /* 0x000000ffed00720c */ /* 0x000fe20003f66270 */
[----:B------:R-:W-:Y:S01]  /*17fe0*/  @!P0 IMAD.MOV R224, RZ, RZ, -R224 ;  /* 0x000000ffffe08224 */ /* 0x000fe200078e0ae0 */
[----:B------:R-:W-:Y:S01]  /*17ff0*/  IABS R235, R9 ;  /* 0x0000000900eb7213 */ /* 0x000fe20000000000 */
[----:B------:R-:W-:Y:S01]  /*18000*/  @!P6 IMAD.IADD R228, R228, 0x1, -R0 ;  /* 0x00000001e4e4e824 */ /* 0x000fe200078e0a00 */
[----:B------:R-:W-:Y:S01]  /*18010*/  ISETP.GT.U32.AND P6, PT, R0, R234, PT ;  /* 0x000000ea0000720c */ /* 0x000fe20003fc4070 */
[----:B------:R-:W-:-:S04]  /*18020*/  IMAD.HI.U32 R243, R3, R242, RZ ;  /* 0x000000f203f37227 */ /* 0x000fc800078e00ff */
[----:B-1----:R-:W-:Y:S02]  /*18030*/  VIADD R7, R6, 0x1f1 ;  /* 0x000001f106077836 */ /* 0x002fe40000000000 */
[--C-:B------:R-:W-:Y:S01]  /*18040*/  @!P4 IMAD.IADD R226, R226, 0x1, -R0.reuse ;  /* 0x00000001e2e2c824 */ /* 0x100fe200078e0a00 */
[----:B------:R-:W-:Y:S01]  /*18050*/  ISETP.GE.AND P4, PT, R239, RZ, PT ;  /* 0x000000ffef00720c */ /* 0x000fe20003f86270 */
[--C-:B------:R-:W-:Y:S01]  /*18060*/  @!P5 IMAD.IADD R227, R227, 0x1, -R0.reuse ;  /* 0x00000001e3e3d824 */ /* 0x100fe200078e0a00 */
[----:B------:R-:W-:Y:S01]  /*18070*/  IABS R236, R7 ;  /* 0x0000000700ec7213 */ /* 0x000fe20000000000 */
[----:B------:R-:W-:Y:S01]  /*18080*/  VIADD R13, R6, 0x1fb ;  /* 0x000001fb060d7836 */ /* 0x000fe20000000000 */
[----:B------:R-:W-:Y:S01]  /*18090*/  MOV R7, R5 ;  /* 0x0000000500077202 */ /* 0x000fe20000000f00 */
[----:B------:R-:W-:Y:S01]  /*180a0*/  IMAD.HI.U32 R5, R3, R235, RZ ;  /* 0x000000eb03057227 */ /* 0x000fe200078e00ff */
[----:B------:R-:W-:Y:S02]  /*180b0*/  ISETP.GE.AND P5, PT, R240, RZ, PT ;  /* 0x000000fff000720c */ /* 0x000fe40003fa6270 */
[----:B------:R-:W-:Y:S01]  /*180c0*/  IABS R239, R35 ;  /* 0x0000002300ef7213 */ /* 0x000fe20000000000 */
[----:B------:R-:W-:Y:S01]  /*180d0*/  @!P1 IMAD.MOV R7, RZ, RZ, -R7 ;  /* 0x000000ffff079224 */ /* 0x000fe200078e0a07 */
[----:B------:R-:W-:Y:S01]  /*180e0*/  ISETP.GT.U32.AND P1, PT, R0, R226, PT ;  /* 0x000000e20000720c */ /* 0x000fe20003f24070 */
[----:B------:R-:W-:-:S02]  /*180f0*/  @!P6 IMAD.IADD R234, R234, 0x1, -R0 ;  /* 0x00000001eaeae824 */ /* 0x000fc400078e0a00 */
[----:B------:R-:W-:Y:S01]  /*18100*/  IMAD.HI.U32 R11, R3, R236, RZ ;  /* 0x000000ec030b7227 */ /* 0x000fe200078e00ff */
[----:B------:R1:W-:Y:S02]  /*18110*/  STL [R1+0x70], R7 ;  /* 0x0000700701007387 */ /* 0x0003e40000100800 */
[----:B------:R-:W-:Y:S01]  /*18120*/  ISETP.GT.U32.AND P6, PT, R0, R234, PT ;  /* 0x000000ea0000720c */ /* 0x000fe20003fc4070 */
[C---:B------:R-:W-:Y:S02]  /*18130*/  VIADD R240, R6.reuse, 0x1f2 ;  /* 0x000001f206f07836 */ /* 0x040fe40000000000 */
[----:B------:R-:W-:-:S03]  /*18140*/  VIADD R9, R6, 0x1fc ;  /* 0x000001fc06097836 */ /* 0x000fc60000000000 */
[----:B------:R-:W-:Y:S01]  /*18150*/  IABS R237, R240 ;  /* 0x000000f000ed7213 */ /* 0x000fe20000000000 */
[----:B------:R-:W-:Y:S01]  /*18160*/  @!P1 IMAD.IADD R226, R226, 0x1, -R0 ;  /* 0x00000001e2e29824 */ /* 0x000fe200078e0a00 */
[----:B------:R-:W-:Y:S01]  /*18170*/  IABS R250, R9 ;  /* 0x0000000900fa7213 */ /* 0x000fe20000000000 */
[----:B-1----:R-:W-:Y:S01]  /*18180*/  IMAD.MOV.U32 R7, RZ, RZ, R4 ;  /* 0x000000ffff077224 */ /* 0x002fe200078e0004 */
[----:B------:R-:W-:Y:S01]  /*18190*/  IADD3 R4, -R5, RZ, RZ ;  /* 0x000000ff05047210 */ /* 0x000fe20007ffe1ff */
[----:B------:R-:W-:Y:S02]  /*181a0*/  IMAD.MOV R5, RZ, RZ, -R11 ;  /* 0x000000ffff057224 */ /* 0x000fe400078e0a0b */
[----:B------:R-:W-:Y:S02]  /*181b0*/  @!P6 IMAD.IADD R234, R234, 0x1, -R0 ;  /* 0x00000001eaeae824 */ /* 0x000fe400078e0a00 */
[C---:B------:R-:W-:Y:S02]  /*181c0*/  IMAD R235, R0.reuse, R4, R235 ;  /* 0x0000000400eb7224 */ /* 0x040fe400078e02eb */
[----:B------:R-:W-:-:S02]  /*181d0*/  IMAD R236, R0, R5, R236 ;  /* 0x0000000500ec7224 */ /* 0x000fc400078e02ec */
[----:B------:R-:W-:Y:S01]  /*181e0*/  @!P2 IMAD.MOV R7, RZ, RZ, -R7 ;  /* 0x000000ffff07a224 */ /* 0x000fe200078e0a07 */
[C---:B------:R-:W-:Y:S01]  /*181f0*/  ISETP.GT.U32.AND P1, PT, R0.reuse, R235, PT ;  /* 0x000000eb0000720c */ /* 0x040fe20003f24070 */
[C---:B------:R-:W-:Y:S01]  /*18200*/  IMAD.HI.U32 R4, R3.reuse, R237, RZ ;  /* 0x000000ed03047227 */ /* 0x040fe200078e00ff */
[----:B------:R-:W-:Y:S02]  /*18210*/  ISETP.GT.U32.AND P6, PT, R0, R236, PT ;  /* 0x000000ec0000720c */ /* 0x000fe40003fc4070 */
[----:B------:R1:W-:Y:S01]  /*18220*/  STL [R1+0x6c], R7 ;  /* 0x00006c0701007387 */ /* 0x0003e20000100800 */
[----:B------:R-:W-:Y:S01]  /*18230*/  ISETP.GE.AND P2, PT, R238, RZ, PT ;  /* 0x000000ffee00720c */ /* 0x000fe20003f46270 */
[----:B------:R-:W-:Y:S01]  /*18240*/  IMAD.HI.U32 R11, R3, R239, RZ ;  /* 0x000000ef030b7227 */ /* 0x000fe200078e00ff */
[----:B------:R-:W-:Y:S01]  /*18250*/  IADD3 R4, -R4, RZ, RZ ;  /* 0x000000ff04047210 */ /* 0x000fe20007ffe1ff */
[----:B------:R-:W-:Y:S04]  /*18260*/  STL [R1+0x2d6c], R35 ;  /* 0x002d6c2301007387 */ /* 0x000fe80000100800 */
[----:B------:R-:W-:Y:S01]  /*18270*/  IMAD R237, R0, R4, R237 ;  /* 0x0000000400ed7224 */ /* 0x000fe200078e02ed */
[----:B------:R-:W-:Y:S01]  /*18280*/  STL [R1+0x2d68], R252 ;  /* 0x002d68fc01007387 */ /* 0x000fe20000100800 */
[--C-:B------:R-:W-:Y:S01]  /*18290*/  @!P1 IMAD.IADD R235, R235, 0x1, -R0.reuse ;  /* 0x00000001ebeb9824 */ /* 0x100fe200078e0a00 */
[----:B-1----:R-:W-:Y:S01]  /*182a0*/  IADD3 R7, R6, 0x109, RZ ;  /* 0x0000010906077810 */ /* 0x002fe20007ffe0ff */
[----:B------:R-:W-:Y:S01]  /*182b0*/  @!P6 IMAD.IADD R236, R236, 0x1, -R0 ;  /* 0x00000001ecece824 */ /* 0x000fe200078e0a00 */
[----:B------:R-:W-:Y:S01]  /*182c0*/  ISETP.GE.AND P1, PT, R241, RZ, PT ;  /* 0x000000fff100720c */ /* 0x000fe20003f26270 */
[----:B------:R-:W-:Y:S01]  /*182d0*/  STL [R1+0x2d64], R251 ;  /* 0x002d64fb01007387 */ /* 0x000fe20000100800 */
[----:B------:R-:W-:-:S02]  /*182e0*/  ISETP.GT.U32.AND P6, PT, R0, R235, PT ;  /* 0x000000eb0000720c */ /* 0x000fc40003fc4070 */
[----:B------:R-:W-:Y:S01]  /*182f0*/  IABS R238, R7 ;  /* 0x0000000700ee7213 */ /* 0x000fe20000000000 */
[C---:B------:R-:W-:Y:S01]  /*18300*/  IMAD.HI.U32 R7, R3.reuse, R250, RZ ;  /* 0x000000fa03077227 */ /* 0x040fe200078e00ff */
[C---:B------:R-:W-:Y:S01]  /*18310*/  ISETP.GT.U32.AND P0, PT, R0.reuse, R236, PT ;  /* 0x000000ec0000720c */ /* 0x040fe20003f04070 */
[----:B------:R-:W-:Y:S02]  /*18320*/  STL [R1+0x2d60], R40 ;  /* 0x002d602801007387 */ /* 0x000fe40000100800 */
[----:B------:R-:W-:Y:S01]  /*18330*/  IMAD.HI.U32 R5, R3, R238, RZ ;  /* 0x000000ee03057227 */ /* 0x000fe200078e00ff */
[----:B------:R-:W-:Y:S01]  /*18340*/  @!P4 IADD3 R221, -R221, RZ, RZ ;  /* 0x000000ffddddc210 */ /* 0x000fe20007ffe1ff */
[----:B------:R-:W-:Y:S02]  /*18350*/  STL [R1+0x2d5c], R39 ;  /* 0x002d5c2701007387 */ /* 0x000fe40000100800 */
[----:B------:R-:W-:Y:S02]  /*18360*/  IMAD.MOV R241, RZ, RZ, -R5 ;  /* 0x000000fffff17224 */ /* 0x000fe400078e0a05 */
[----:B------:R-:W-:Y:S01]  /*18370*/  @!P6 IMAD.IADD R235, R235, 0x1, -R0 ;  /* 0x00000001ebebe824 */ /* 0x000fe200078e0a00 */
[C---:B------:R-:W-:Y:S01]  /*18380*/  ISETP.GT.U32.AND P6, PT, R0.reuse, R237, PT ;  /* 0x000000ed0000720c */ /* 0x040fe20003fc4070 */
[----:B------:R-:W-:Y:S01]  /*18390*/  IMAD.MOV R5, RZ, RZ, -R11 ;  /* 0x000000ffff057224 */ /* 0x000fe200078e0a0b */
[----:B------:R-:W-:Y:S01]  /*183a0*/  IADD3 R11, -R243, RZ, RZ ;  /* 0x000000fff30b7210 */ /* 0x000fe20007ffe1ff */
[C---:B------:R-:W-:Y:S01]  /*183b0*/  IMAD R238, R0.reuse, R241, R238 ;  /* 0x000000f100ee7224 */ /* 0x040fe200078e02ee */
[----:B------:R-:W-:Y:S01]  /*183c0*/  IABS R243, R251 ;  /* 0x000000fb00f37213 */ /* 0x000fe20000000000 */
[----:B------:R-:W-:Y:S01]  /*183d0*/  IMAD R239, R0, R5, R239 ;  /* 0x0000000500ef7224 */ /* 0x000fe200078e02ef */
[----:B------:R-:W-:Y:S01]  /*183e0*/  STL [R1+0x2d58], R38 ;  /* 0x002d582601007387 */ /* 0x000fe20000100800 */
[----:B------:R-:W-:Y:S01]  /*183f0*/  @!P0 IMAD.IADD R236, R236, 0x1, -R0 ;  /* 0x00000001ecec8824 */ /* 0x000fe200078e0a00 */
[C---:B------:R-:W-:Y:S01]  /*18400*/  ISETP.GT.U32.AND P0, PT, R0.reuse, R238, PT ;  /* 0x000000ee0000720c */ /* 0x040fe20003f04070 */
[----:B------:R-:W-:Y:S01]  /*18410*/  IMAD.HI.U32 R4, R3, R243, RZ ;  /* 0x000000f303047227 */ /* 0x000fe200078e00ff */
[----:B------:R-:W-:Y:S03]  /*18420*/  STL [R1+0x2d54], R37 ;  /* 0x002d542501007387 */ /* 0x000fe60000100800 */
[----:B------:R-:W-:Y:S01]  /*18430*/  @!P6 IADD3 R237, R237, -R0, RZ ;  /* 0x80000000edede210 */ /* 0x000fe20007ffe0ff */
[----:B------:R-:W-:Y:S01]  /*18440*/  IMAD.MOV R4, RZ, RZ, -R4 ;  /* 0x000000ffff047224 */ /* 0x000fe200078e0a04 */
[C---:B------:R-:W-:Y:S01]  /*18450*/  ISETP.GT.U32.AND P6, PT, R0.reuse, R239, PT ;  /* 0x000000ef0000720c */ /* 0x040fe20003fc4070 */
[C---:B------:R-:W-:Y:S01]  /*18460*/  IMAD R242, R0.reuse, R11, R242 ;  /* 0x0000000b00f27224 */ /* 0x040fe200078e02f2 */
[----:B------:R-:W-:Y:S01]  /*18470*/  STL [R1+0x2d50], R36 ;  /* 0x002d502401007387 */ /* 0x000fe20000100800 */
[----:B------:R-:W-:-:S02]  /*18480*/  IMAD R243, R0, R4, R243 ;  /* 0x0000000400f37224 */ /* 0x000fc400078e02f3 */
[----:B------:R-:W-:Y:S01]  /*18490*/  IMAD.HI.U32 R5, R3, R244, RZ ;  /* 0x000000f403057227 */ /* 0x000fe200078e00ff */
[----:B------:R-:W-:Y:S03]  /*184a0*/  STL [R1+0x2d4c], R13 ;  /* 0x002d4c0d01007387 */ /* 0x000fe60000100800 */
[--C-:B------:R-:W-:Y:S01]  /*184b0*/  @!P0 IMAD.IADD R238, R238, 0x1, -R0.reuse ;  /* 0x00000001eeee8824 */ /* 0x100fe200078e0a00 */
[C---:B------:R-:W-:Y:S01]  /*184c0*/  ISETP.GT.U32.AND P0, PT, R0.reuse, R242, PT ;  /* 0x000000f20000720c */ /* 0x040fe20003f04070 */
[----:B------:R-:W-:Y:S01]  /*184d0*/  IMAD.MOV R4, RZ, RZ, -R5 ;  /* 0x000000ffff047224 */ /* 0x000fe200078e0a05 */
[----:B------:R-:W-:Y:S01]  /*184e0*/  STL [R1+0x2d48], R9 ;  /* 0x002d480901007387 */ /* 0x000fe20000100800 */
[----:B------:R-:W-:Y:S01]  /*184f0*/  @!P6 IMAD.IADD R239, R239, 0x1, -R0 ;  /* 0x00000001efefe824 */ /* 0x000fe200078e0a00 */
[C---:B------:R-:W-:Y:S01]  /*18500*/  ISETP.GT.U32.AND P6, PT, R0.reuse, R243, PT ;  /* 0x000000f30000720c */ /* 0x040fe20003fc4070 */
[----:B------:R-:W-:Y:S01]  /*18510*/  IMAD R244, R0, R4, R244 ;  /* 0x0000000400f47224 */ /* 0x000fe200078e02f4 */
[----:B------:R-:W-:Y:S01]  /*18520*/  IABS R4, R43 ;  /* 0x0000002b00047213 */ /* 0x000fe20000000000 */
[C---:B------:R-:W-:Y:S01]  /*18530*/  IMAD.HI.U32 R11, R3.reuse, R245, RZ ;  /* 0x000000f5030b7227 */ /* 0x040fe200078e00ff */
[----:B------:R-:W-:Y:S03]  /*18540*/  STL [R1+0x2d44], R43 ;  /* 0x002d442b01007387 */ /* 0x000fe60000100800 */
[----:B------:R-:W-:Y:S01]  /*18550*/  IMAD.HI.U32 R241, R3, R246, RZ ;  /* 0x000000f603f17227 */ /* 0x000fe200078e00ff */
[----:B------:R-:W-:Y:S01]  /*18560*/  IADD3 R5, -R11, RZ, RZ ;  /* 0x000000ff0b057210 */ /* 0x000fe20007ffe1ff */
[----:B------:R-:W-:Y:S01]  /*18570*/  STL [R1+0x2d40], R42 ;  /* 0x002d402a01007387 */ /* 0x000fe20000100800 */
[----:B------:R-:W-:Y:S01]  /*18580*/  @!P0 IADD3 R242, R242, -R0, RZ ;  /* 0x80000000f2f28210 */ /* 0x000fe20007ffe0ff */
[----:B------:R-:W-:Y:S01]  /*18590*/  IMAD.MOV R11, RZ, RZ, -R241 ;  /* 0x000000ffff0b7224 */ /* 0x000fe200078e0af1 */
[----:B------:R-:W-:Y:S01]  /*185a0*/  ISETP.GE.AND P0, PT, R248, RZ, PT ;  /* 0x000000fff800720c */ /* 0x000fe20003f06270 */
[----:B------:R-:W-:Y:S01]  /*185b0*/  @!P6 IMAD.IADD R243, R243, 0x1, -R0 ;  /* 0x00000001f3f3e824 */ /* 0x000fe200078e0a00 */
[C---:B------:R-:W-:Y:S01]  /*185c0*/  ISETP.GT.U32.AND P6, PT, R0.reuse, R244, PT ;  /* 0x000000f40000720c */ /* 0x040fe20003fc4070 */
[----:B------:R-:W-:Y:S01]  /*185d0*/  IMAD.MOV R241, RZ, RZ, -R249 ;  /* 0x000000fffff17224 */ /* 0x000fe200078e0af9 */
[----:B------:R-:W-:Y:S01]  /*185e0*/  IABS R248, R36 ;  /* 0x0000002400f87213 */ /* 0x000fe20000000000 */
[C---:B------:R-:W-:Y:S01]  /*185f0*/  IMAD R246, R0.reuse, R11, R246 ;  /* 0x0000000b00f67224 */ /* 0x040fe200078e02f6 */
[----:B------:R-:W-:Y:S01]  /*18600*/  IABS R249, R13 ;  /* 0x0000000d00f97213 */ /* 0x000fe20000000000 */
[----:B------:R-:W-:-:S02]  /*18610*/  IMAD R247, R0, R241, R247 ;  /* 0x000000f100f77224 */ /* 0x000fc400078e02f7 */
[----:B------:R-:W-:-:S04]  /*18620*/  IMAD.HI.U32 R241, R3, R248, RZ ;  /* 0x000000f803f17227 */ /* 0x000fc800078e00ff */
[----:B------:R-:W-:Y:S02]  /*18630*/  IMAD.MOV R241, RZ, RZ, -R241 ;  /* 0x000000fffff17224 */ /* 0x000fe400078e0af1 */
[----:B------:R-:W-:Y:S01]  /*18640*/  @!P6 IADD3 R244, R244, -R0, RZ ;  /* 0x80000000f4f4e210 */ /* 0x000fe20007ffe0ff */
[----:B------:R-:W-:-:S04]  /*18650*/  IMAD.HI.U32 R11, R3, R249, RZ ;  /* 0x000000f9030b7227 */ /* 0x000fc800078e00ff */
[----:B------:R-:W-:Y:S01]  /*18660*/  @!P0 IMAD.MOV R232, RZ, RZ, -R232 ;  /* 0x000000ffffe88224 */ /* 0x000fe200078e0ae8 */
[C---:B------:R-:W-:Y:S01]  /*18670*/  ISETP.GT.U32.AND P0, PT, R0.reuse, R244, PT ;  /* 0x000000f40000720c */ /* 0x040fe20003f04070 */
[C---:B------:R-:W-:Y:S02]  /*18680*/  IMAD R248, R0.reuse, R241, R248 ;  /* 0x000000f100f87224 */ /* 0x040fe400078e02f8 */
[----:B------:R-:W-:Y:S01]  /*18690*/  @!P1 IMAD.MOV R220, RZ, RZ, -R220 ;  /* 0x000000ffffdc9224 */ /* 0x000fe200078e0adc */
[----:B------:R-:W-:Y:S01]  /*186a0*/  ISETP.GT.U32.AND P1, PT, R0, R243, PT ;  /* 0x000000f30000720c */ /* 0x000fe20003f24070 */
[----:B------:R-:W-:-:S04]  /*186b0*/  IMAD.HI.U32 R241, R3, R4, RZ ;  /* 0x0000000403f17227 */ /* 0x000fc800078e00ff */
[C---:B------:R-:W-:Y:S01]  /*186c0*/  IMAD R245, R0.reuse, R5, R245 ;  /* 0x0000000500f57224 */ /* 0x040fe200078e02f5 */
[----:B------:R-:W-:Y:S01]  /*186d0*/  IABS R5, R42 ;  /* 0x0000002a00057213 */ /* 0x000fe20000000000 */
[----:B------:R-:W-:Y:S02]  /*186e0*/  IMAD.MOV R11, RZ, RZ, -R11 ;  /* 0x000000ffff0b7224 */ /* 0x000fe400078e0a0b */
[----:B------:R-:W-:Y:S01]  /*186f0*/  IMAD.MOV R241, RZ, RZ, -R241 ;  /* 0x000000fffff17224 */ /* 0x000fe200078e0af1 */
[C---:B------:R-:W-:Y:S01]  /*18700*/  ISETP.GT.U32.AND P6, PT, R0.reuse, R245, PT ;  /* 0x000000f50000720c */ /* 0x040fe20003fc4070 */
[----:B------:R-:W-:Y:S02]  /*18710*/  IMAD.MOV R7, RZ, RZ, -R7 ;  /* 0x000000ffff077224 */ /* 0x000fe400078e0a07 */
[----:B------:R-:W-:Y:S02]  /*18720*/  IMAD R249, R0, R11, R249 ;  /* 0x0000000b00f97224 */ /* 0x000fe400078e02f9 */
[----:B------:R-:W-:-:S04]  /*18730*/  IMAD.HI.U32 R11, R3, R5, RZ ;  /* 0x00000005030b7227 */ /* 0x000fc800078e00ff */
[C---:B------:R-:W-:Y:S02]  /*18740*/  IMAD R3, R0.reuse, R241, R4 ;  /* 0x000000f100037224 */ /* 0x040fe400078e0204 */
[----:B------:R-:W-:Y:S01]  /*18750*/  IMAD R250, R0, R7, R250 ;  /* 0x0000000700fa7224 */ /* 0x000fe200078e02fa */
[----:B------:R-:W-:Y:S01]  /*18760*/  @!P1 IADD3 R243, R243, -R0, RZ ;  /* 0x80000000f3f39210 */ /* 0x000fe20007ffe0ff */
[--C-:B------:R-:W-:Y:S01]  /*18770*/  @!P0 IMAD.IADD R244, R244, 0x1, -R0.reuse ;  /* 0x00000001f4f48824 */ /* 0x100fe200078e0a00 */
[C---:B------:R-:W-:Y:S01]  /*18780*/  ISETP.GT.U32.AND P0, PT, R0.reuse, R3, PT ;  /* 0x000000030000720c */ /* 0x040fe20003f04070 */
[----:B------:R-:W1:Y:S01]  /*18790*/  S2R R241, SR_TID.X ;  /* 0x0000000000f17919 */ /* 0x000e620000002100 */
[C---:B------:R-:W-:Y:S02]  /*187a0*/  ISETP.GT.U32.AND P1, PT, R0.reuse, R250, PT ;  /* 0x000000fa0000720c */ /* 0x040fe40003f24070 */
[C---:B------:R-:W-:Y:S01]  /*187b0*/  ISETP.GT.U32.AND P4, PT, R0.reuse, R239, PT ;  /* 0x000000ef0000720c */ /* 0x040fe20003f84070 */
[----:B------:R-:W-:Y:S01]  /*187c0*/  @!P6 IMAD.IADD R245, R245, 0x1, -R0 ;  /* 0x00000001f5f5e824 */ /* 0x000fe200078e0a00 */
[----:B------:R-:W2:Y:S01]  /*187d0*/  LDL.LU R7, [R1+0x2f80] ;  /* 0x002f800001077983 */ /* 0x000ea20000300800 */
[----:B------:R-:W-:Y:S01]  /*187e0*/  @!P2 IMAD.MOV R225, RZ, RZ, -R225 ;  /* 0x000000ffffe1a224 */ /* 0x000fe200078e0ae1 */
[----:B------:R-:W-:Y:S01]  /*187f0*/  IADD3 R11, -R11, RZ, RZ ;  /* 0x000000ff0b0b7210 */ /* 0x000fe20007ffe1ff */
[----:B------:R-:W-:Y:S01]  /*18800*/  @!P3 IMAD.MOV R223, RZ, RZ, -R223 ;  /* 0x000000ffffdfb224 */ /* 0x000fe200078e0adf */
[C---:B------:R-:W-:Y:S01]  /*18810*/  ISETP.GT.U32.AND P2, PT, R0.reuse, R245, PT ;  /* 0x000000f50000720c */ /* 0x040fe20003f44070 */
[----:B------:R-:W-:Y:S01]  /*18820*/  @!P5 IMAD.MOV R222, RZ, RZ, -R222 ;  /* 0x000000ffffded224 */ /* 0x000fe200078e0ade */
[C---:B------:R-:W-:Y:S01]  /*18830*/  ISETP.GT.U32.AND P3, PT, R0.reuse, R237, PT ;  /* 0x000000ed0000720c */ /* 0x040fe20003f64070 */
[----:B------:R-:W-:Y:S01]  /*18840*/  IMAD R5, R0, R11, R5 ;  /* 0x0000000b00057224 */ /* 0x000fe200078e0205 */
[----:B------:R-:W-:Y:S01]  /*18850*/  @!P0 IADD3 R3, R3, -R0, RZ ;  /* 0x8000000003038210 */ /* 0x000fe20007ffe0ff */
[--C-:B------:R-:W-:Y:S01]  /*18860*/  @!P1 IMAD.IADD R250, R250, 0x1, -R0.reuse ;  /* 0x00000001fafa9824 */ /* 0x100fe200078e0a00 */
[----:B------:R-:W-:Y:S01]  /*18870*/  ISETP.GE.AND P0, PT, R44, RZ, PT ;  /* 0x000000ff2c00720c */ /* 0x000fe20003f06270 */
[----:B------:R-:W-:Y:S01]  /*18880*/  @!P4 IMAD.IADD R239, R239, 0x1, -R0 ;  /* 0x00000001efefc824 */ /* 0x000fe200078e0a00 */
[----:B------:R-:W-:Y:S01]  /*18890*/  ISETP.GE.AND P1, PT, R45, RZ, PT ;  /* 0x000000ff2d00720c */ /* 0x000fe20003f26270 */
[----:B------:R-:W3:Y:S01]  /*188a0*/  LDL.LU R44, [R1+0x118] ;  /* 0x00011800012c7983 */ /* 0x000ee20000300800 */
[----:B------:R-:W-:Y:S01]  /*188b0*/  ISETP.GT.U32.AND P4, PT, R0, R248, PT ;  /* 0x000000f80000720c */ /* 0x000fe20003f84070 */
[----:B------:R-:W-:Y:S01]  /*188c0*/  VIADD R11, R6, 0x1e9 ;  /* 0x000001e9060b7836 */ /* 0x000fe20000000000 */
[----:B------:R-:W-:Y:S01]  /*188d0*/  ISETP.GT.U32.AND P5, PT, R0, R242, PT ;  /* 0x000000f20000720c */ /* 0x000fe20003fa4070 */
[----:B------:R-:W4:Y:S01]  /*188e0*/  LDL.LU R45, [R1+0x11c] ;  /* 0x00011c00012d7983 */ /* 0x000f220000300800 */
[-C--:B------:R-:W-:Y:S01]  /*188f0*/  @!P2 IADD3 R245, R245, -R0.reuse, RZ ;  /* 0x80000000f5f5a210 */ /* 0x080fe20007ffe0ff */
[C---:B------:R-:W-:Y:S01]  /*18900*/  VIADD R4, R6.reuse, 0x1ea ;  /* 0x000001ea06047836 */ /* 0x040fe20000000000 */
[----:B------:R-:W-:Y:S01]  /*18910*/  ISETP.GE.AND P2, PT, R11, RZ, PT ;  /* 0x000000ff0b00720c */ /* 0x000fe20003f46270 */
[----:B------:R-:W-:Y:S01]  /*18920*/  VIADD R11, R6, 0x1eb ;  /* 0x000001eb060b7836 */ /* 0x000fe20000000000 */
[----:B------:R-:W-:-:S02]  /*18930*/  @!P3 IADD3 R237, R237, -R0, RZ ;  /* 0x80000000ededb210 */ /* 0x000fc40007ffe0ff */
[C---:B------:R-:W-:Y:S02]  /*18940*/  ISETP.GT.U32.AND P3, PT, R0.reuse, R246, PT ;  /* 0x000000f60000720c */ /* 0x040fe40003f64070 */
[----:B------:R-:W-:Y:S01]  /*18950*/  ISETP.GT.U32.AND P6, PT, R0, R238, PT ;  /* 0x000000ee0000720c */ /* 0x000fe20003fc4070 */
[--C-:B------:R-:W-:Y:S01]  /*18960*/  @!P4 IMAD.IADD R248, R248, 0x1, -R0.reuse ;  /* 0x00000001f8f8c824 */ /* 0x100fe200078e0a00 */
[----:B------:R-:W-:Y:S01]  /*18970*/  ISETP.GE.AND P4, PT, R11, RZ, PT ;  /* 0x000000ff0b00720c */ /* 0x000fe20003f86270 */
[----:B------:R-:W-:Y:S01]  /*18980*/  @!P5 IMAD.IADD R242, R242, 0x1, -R0 ;  /* 0x00000001f2f2d824 */ /* 0x000fe200078e0a00 */
[----:B-1----:R-:W-:Y:S02]  /*18990*/  LOP3.LUT R11, R241, 0x60, RZ, 0xc0, !PT ;  /* 0x00000060f10b7812 */ /* 0x002fe400078ec0ff */
[----:B------:R-:W3:Y:S01]  /*189a0*/  LDL.LU R241, [R1+0x10c] ;  /* 0x00010c0001f17983 */ /* 0x000ee20000300800 */
[----:B------:R-:W-:-:S04]  /*189b0*/  ISETP.GT.U32.AND P5, PT, R0, R249, PT ;  /* 0x000000f90000720c */ /* 0x000fc80003fa4070 */
[----:B------:R-:W-:Y:S01]  /*189c0*/  @!P3 IMAD.IADD R246, R246, 0x1, -R0 ;  /* 0x00000001f6f6b824 */ /* 0x000fe200078e0a00 */
[----:B------:R-:W-:Y:S01]  /*189d0*/  ISETP.GE.AND P3, PT, R4, RZ, PT ;  /* 0x000000ff0400720c */ /* 0x000fe20003f66270 */
[----:B------:R-:W-:Y:S01]  /*189e0*/  @!P0 IMAD.MOV R226, RZ, RZ, -R226 ;  /* 0x000000ffffe28224 */ /* 0x000fe200078e0ae2 */
[----:B------:R-:W-:Y:S01]  /*189f0*/  IADD3 R4, R6, 0x1ec, RZ ;  /* 0x000001ec06047810 */ /* 0x000fe20007ffe0ff */
[----:B------:R-:W-:-:S05]  /*18a00*/  @!P6 IMAD.IADD R238, R238, 0x1, -R0 ;  /* 0x00000001eeeee824 */ /* 0x000fca00078e0a00 */
[----:B------:R-:W-:Y:S01]  /*18a10*/  @!P5 IMAD.IADD R249, R249, 0x1, -R0 ;  /* 0x00000001f9f9d824 */ /* 0x000fe200078e0a00 */
[----:B------:R-:W-:Y:S02]  /*18a20*/  ISETP.GE.AND P5, PT, R4, RZ, PT ;  /* 0x000000ff0400720c */ /* 0x000fe40003fa6270 */
[----:B------:R-:W4:Y:S01]  /*18a30*/  LDC R4, c[0x0][0x234] ;  /* 0x00008d00ff047b82 */ /* 0x000f220000000800 */
[C---:B------:R-:W-:Y:S02]  /*18a40*/  ISETP.GT.U32.AND P0, PT, R0.reuse, R3, PT ;  /* 0x000000030000720c */ /* 0x040fe40003f04070 */
[----:B------:R-:W-:-:S11]  /*18a50*/  ISETP.GT.U32.AND P6, PT, R0, R247, PT ;  /* 0x000000f70000720c */ /* 0x000fd60003fc4070 */
[--C-:B------:R-:W-:Y:S02]  /*18a60*/  @!P0 IMAD.IADD R3, R3, 0x1, -R0.reuse ;  /* 0x0000000103038824 */ /* 0x100fe400078e0a00 */
[----:B------:R-:W-:Y:S01]  /*18a70*/  @!P6 IMAD.IADD R247, R247, 0x1, -R0 ;  /* 0x00000001f7f7e824 */ /* 0x000fe200078e0a00 */
[----:B------:R-:W-:Y:S01]  /*18a80*/  ISETP.GT.U32.AND P6, PT, R0, R5, PT ;  /* 0x000000050000720c */ /* 0x000fe20003fc4070 */
[----:B------:R-:W-:-:S03]  /*18a90*/  @!P3 IMAD.MOV R230, RZ, RZ, -R230 ;  /* 0x000000ffffe6b224 */ /* 0x000fc600078e0ae6 */
[C---:B------:R-:W-:Y:S01]  /*18aa0*/  ISETP.GT.U32.AND P3, PT, R0.reuse, R247, PT ;  /* 0x000000f70000720c */ /* 0x040fe20003f64070 */
[----:B------:R-:W-:Y:S01]  /*18ab0*/  @!P2 IMAD.MOV R231, RZ, RZ, -R231 ;  /* 0x000000ffffe7a224 */ /* 0x000fe200078e0ae7 */
[----:B------:R-:W-:Y:S01]  /*18ac0*/  ISETP.GT.U32.AND P2, PT, R0, R246, PT ;  /* 0x000000f60000720c */ /* 0x000fe20003f44070 */
[----:B------:R-:W-:Y:S01]  /*18ad0*/  @!P5 IMAD.MOV R228, RZ, RZ, -R228 ;  /* 0x000000ffffe4d224 */ /* 0x000fe200078e0ae4 */
[----:B------:R-:W-:Y:S01]  /*18ae0*/  @!P4 IADD3 R229, -R229, RZ, RZ ;  /* 0x000000ffe5e5c210 */ /* 0x000fe20007ffe1ff */
[----:B------:R-:W-:-:S04]  /*18af0*/  @!P1 IMAD.MOV R227, RZ, RZ, -R227 ;  /* 0x000000ffffe39224 */ /* 0x000fc800078e0ae3 */
[--C-:B------:R-:W-:Y:S01]  /*18b00*/  @!P6 IMAD.IADD R5, R5, 0x1, -R0.reuse ;  /* 0x000000010505e824 */ /* 0x100fe200078e0a00 */
[C---:B------:R-:W-:Y:S02]  /*18b10*/  ISETP.GT.U32.AND P5, PT, R0.reuse, R249, PT ;  /* 0x000000f90000720c */ /* 0x040fe40003fa4070 */
[C---:B------:R-:W-:Y:S02]  /*18b20*/  ISETP.GT.U32.AND P4, PT, R0.reuse, R248, PT ;  /* 0x000000f80000720c */ /* 0x040fe40003f84070 */
[C---:B------:R-:W-:Y:S02]  /*18b30*/  ISETP.GT.U32.AND P6, PT, R0.reuse, R250, PT ;  /* 0x000000fa0000720c */ /* 0x040fe40003fc4070 */
[----:B------:R-:W-:Y:S02]  /*18b40*/  ISETP.GT.U32.AND P1, PT, R0, R5, PT ;  /* 0x000000050000720c */ /* 0x000fe40003f24070 */
[----:B------:R-:W-:Y:S01]  /*18b50*/  @!P3 IADD3 R247, R247, -R0, RZ ;  /* 0x80000000f7f7b210 */ /* 0x000fe20007ffe0ff */
[----:B------:R-:W-:-:S04]  /*18b60*/  @!P2 IMAD.IADD R246, R246, 0x1, -R0 ;  /* 0x00000001f6f6a824 */ /* 0x000fc800078e0a00 */
[----:B------:R-:W-:Y:S02]  /*18b70*/  @!P5 IADD3 R249, R249, -R0, RZ ;  /* 0x80000000f9f9d210 */ /* 0x000fe40007ffe0ff */
[--C-:B------:R-:W-:Y:S02]  /*18b80*/  @!P4 IMAD.IADD R248, R248, 0x1, -R0.reuse ;  /* 0x00000001f8f8c824 */ /* 0x100fe400078e0a00 */
[--C-:B------:R-:W-:Y:S02]  /*18b90*/  @!P6 IMAD.IADD R250, R250, 0x1, -R0.reuse ;  /* 0x00000001fafae824 */ /* 0x100fe400078e0a00 */
[----:B------:R-:W-:Y:S01]  /*18ba0*/  @!P1 IMAD.IADD R5, R5, 0x1, -R0 ;  /* 0x0000000105059824 */ /* 0x000fe200078e0a00 */
[----:B------:R-:W-:Y:S02]  /*18bb0*/  ISETP.GE.AND P1, PT, R35, RZ, PT ;  /* 0x000000ff2300720c */ /* 0x000fe40003f26270 */
[----:B------:R-:W-:-:S11]  /*18bc0*/  ISETP.GE.AND P6, PT, R240, RZ, PT ;  /* 0x000000fff000720c */ /* 0x000fd60003fc6270 */
[----:B------:R-:W-:Y:S01]  /*18bd0*/  @!P1 IMAD.MOV R239, RZ, RZ, -R239 ;  /* 0x000000ffffef9224 */ /* 0x000fe200078e0aef */
[----:B------:R-:W-:Y:S02]  /*18be0*/  ISETP.GE.AND P1, PT, R38, RZ, PT ;  /* 0x000000ff2600720c */ /* 0x000fe40003f26270 */
[----:B------:R-:W-:-:S11]  /*18bf0*/  @!P6 IADD3 R237, -R237, RZ, RZ ;  /* 0x000000ffedede210 */ /* 0x000fd60007ffe1ff */
[----:B------:R-:W-:Y:S01]  /*18c00*/  @!P1 IMAD.MOV R246, RZ, RZ, -R246 ;  /* 0x000000fffff69224 */ /* 0x000fe200078e0af6 */
[----:B------:R-:W-:Y:S02]  /*18c10*/  ISETP.GE.AND P1, PT, R43, RZ, PT ;  /* 0x000000ff2b00720c */ /* 0x000fe40003f26270 */
[----:B--2---:R-:W-:Y:S01]  /*18c20*/  ISETP.GE.AND P0, PT, R7, R2, PT ;  /* 0x000000020700720c */ /* 0x004fe20003f06270 */
[----:B----4-:R-:W-:Y:S02]  /*18c30*/  IMAD R2, R45, R4, RZ ;  /* 0x000000042d027224 */ /* 0x010fe400078e02ff */
[----:B------:R-:W1:Y:S01]  /*18c40*/  S2R R45, SR_TID.X ;  /* 0x00000000002d7919 */ /* 0x000e620000002100 */
[----:B---3--:R-:W-:Y:S01]  /*18c50*/  LEA R11, R11, R241, 0x3 ;  /* 0x000000f10b0b7211 */ /* 0x008fe200078e18ff */
[----:B------:R-:W-:-:S04]  /*18c60*/  VIADD R241, R6, 0x1ef ;  /* 0x000001ef06f17836 */ /* 0x000fc80000000000 */
[----:B------:R2:W-:Y:S01]  /*18c70*/  STL [R1+0x2dc8], R11 ;  /* 0x002dc80b01007387 */ /* 0x0005e20000100800 */
[----:B------:R-:W-:Y:S01]  /*18c80*/  ISETP.GE.AND P3, PT, R241, RZ, PT ;  /* 0x000000fff100720c */ /* 0x000fe20003f66270 */
[C---:B------:R-:W-:Y:S02]  /*18c90*/  VIADD R241, R6.reuse, 0x1f1 ;  /* 0x000001f106f17836 */ /* 0x040fe40000000000 */
[----:B--2---:R-:W-:-:S03]  /*18ca0*/  VIADD R11, R6, 0x109 ;  /* 0x00000109060b7836 */ /* 0x004fc60000000000 */
[----:B------:R-:W-:Y:S01]  /*18cb0*/  ISETP.GE.AND P5, PT, R241, RZ, PT ;  /* 0x000000fff100720c */ /* 0x000fe20003fa6270 */
[----:B------:R-:W-:Y:S01]  /*18cc0*/  IMAD R0, R44, R4, RZ ;  /* 0x000000042c007224 */ /* 0x000fe200078e02ff */
[----:B------:R-:W-:Y:S01]  /*18cd0*/  ISETP.GE.AND P2, PT, R11, RZ, PT ;  /* 0x000000ff0b00720c */ /* 0x000fe20003f46270 */
[----:B------:R-:W-:Y:S01]  /*18ce0*/  VIADD R11, R6, 0x1f0 ;  /* 0x000001f0060b7836 */ /* 0x000fe20000000000 */
[----:B-1----:R-:W-:Y:S02]  /*18cf0*/  LOP3.LUT R241, R45, 0x7f, RZ, 0xc0, !PT ;  /* 0x0000007f2df17812 */ /* 0x002fe400078ec0ff */
[----:B------:R-:W1:Y:S02]  /*18d00*/  LDC.64 R44, c[0x0][0x218] ;  /* 0x00008600ff2c7b82 */ /* 0x000e640000000a00 */
[----:B------:R-:W-:Y:S01]  /*18d10*/  ISETP.GE.AND P4, PT, R11, RZ, PT ;  /* 0x000000ff0b00720c */ /* 0x000fe20003f86270 */
[----:B------:R-:W-:Y:S01]  /*18d20*/  @!P3 IMAD.MOV R234, RZ, RZ, -R234 ;  /* 0x000000ffffeab224 */ /* 0x000fe200078e0aea */
[----:B------:R-:W-:Y:S01]  /*18d30*/  ISETP.GE.AND P3, PT, R252, RZ, PT ;  /* 0x000000fffc00720c */ /* 0x000fe20003f66270 */
[----:B------:R-:W-:Y:S03]  /*18d40*/  STL.64 [R1+0x2d90], R6 ;  /* 0x002d900601007387 */ /* 0x000fe60000100a00 */
[----:B------:R-:W2:Y:S01]  /*18d50*/  LDC R11, c[0x0][0x23c] ;  /* 0x00008f00ff0b7b82 */ /* 0x000ea20000000800 */
[----:B------:R3:W-:Y:S01]  /*18d60*/  STL [R1+0x720], R0 ;  /* 0x0007200001007387 */ /* 0x0007e20000100800 */
[----:B------:R-:W-:Y:S01]  /*18d70*/  @!P5 IMAD.MOV R236, RZ, RZ, -R236 ;  /* 0x000000ffffecd224 */ /* 0x000fe200078e0aec */
[----:B------:R-:W-:-:S04]  /*18d80*/  ISETP.GE.AND P5, PT, R40, RZ, PT ;  /* 0x000000ff2800720c */ /* 0x000fc80003fa6270 */
[----:B------:R-:W-:Y:S01]  /*18d90*/  @!P4 IMAD.MOV R235, RZ, RZ, -R235 ;  /* 0x000000ffffebc224 */ /* 0x000fe200078e0aeb */
[----:B------:R-:W-:Y:S01]  /*18da0*/  ISETP.GE.AND P4, PT, R251, RZ, PT ;  /* 0x000000fffb00720c */ /* 0x000fe20003f86270 */
[----:B------:R-:W-:Y:S01]  /*18db0*/  @!P2 IMAD.MOV R238, RZ, RZ, -R238 ;  /* 0x000000ffffeea224 */ /* 0x000fe200078e0aee */
[----:B------:R-:W-:Y:S01]  /*18dc0*/  @!P1 IADD3 R3, -R3, RZ, RZ ;  /* 0x000000ff03039210 */ /* 0x000fe20007ffe1ff */
[----:B---3--:R-:W3:Y:S01]  /*18dd0*/  LDC R0, c[0x0][0x22c] ;  /* 0x00008b00ff007b82 */ /* 0x008ee20000000800 */
[----:B------:R-:W-:Y:S01]  /*18de0*/  ISETP.GE.AND P2, PT, R39, RZ, PT ;  /* 0x000000ff2700720c */ /* 0x000fe20003f46270 */
[----:B------:R4:W-:Y:S01]  /*18df0*/  STL [R1+0x71c], R2 ;  /* 0x00071c0201007387 */ /* 0x0009e20000100800 */
[----:B------:R-:W-:Y:S01]  /*18e00*/  @!P3 IMAD.MOV R242, RZ, RZ, -R242 ;  /* 0x000000fffff2b224 */ /* 0x000fe200078e0af2 */
[----:B------:R-:W-:Y:S02]  /*18e10*/  ISETP.GE.AND P3, PT, R37, RZ, PT ;  /* 0x000000ff2500720c */ /* 0x000fe40003f66270 */
[----:B-1----:R1:W-:Y:S02]  /*18e20*/  STL [R1+0x150], R44 ;  /* 0x0001502c01007387 */ /* 0x0023e40000100800 */
[----:B------:R-:W3:Y:S01]  /*18e30*/  LDC R6, c[0x0][0x230] ;  /* 0x00008c00ff067b82 */ /* 0x000ee20000000800 */
[----:B----4-:R-:W-:-:S02]  /*18e40*/  MOV R2, R45 ;  /* 0x0000002d00027202 */ /* 0x010fc40000000f00 */
[----:B-1----:R-:W4:Y:S01]  /*18e50*/  LDL.LU.64 R44, [R1+0x2f78] ;  /* 0x002f7800012c7983 */ /* 0x002f220000300a00 */
[----:B------:R-:W-:-:S03]  /*18e60*/  @!P4 IADD3 R243, -R243, RZ, RZ ;  /* 0x000000fff3f3c210 */ /* 0x000fc60007ffe1ff */
[----:B------:R-:W4:Y:S01]  /*18e70*/  LDL.LU R35, [R1+0x2f70] ;  /* 0x002f700001237983 */ /* 0x000f220000300800 */
[----:B------:R-:W-:-:S03]  /*18e80*/  ISETP.GE.AND P4, PT, R36, RZ, PT ;  /* 0x000000ff2400720c */ /* 0x000fc60003f86270 */
[----:B------:R-:W4:Y:S04]  /*18e90*/  LDL.LU R40, [R1+0x34] ;  /* 0x0000340001287983 */ /* 0x000f280000300800 */
[----:B------:R-:W4:Y:S01]  /*18ea0*/  LDL.LU R39, [R1+0x30] ;  /* 0x0000300001277983 */ /* 0x000f220000300800 */
[----:B------:R-:W-:-:S03]  /*18eb0*/  @!P5 IMAD.MOV R244, RZ, RZ, -R244 ;  /* 0x000000fffff4d224 */ /* 0x000fc600078e0af4 */
[----:B------:R-:W4:Y:S01]  /*18ec0*/  LDL.LU R38, [R1+0x2c] ;  /* 0x00002c0001267983 */ /* 0x000f220000300800 */
[----:B------:R-:W-:-:S03]  /*18ed0*/  ISETP.GE.AND P5, PT, R13, RZ, PT ;  /* 0x000000ff0d00720c */ /* 0x000fc60003fa6270 */
[----:B------:R-:W4:Y:S01]  /*18ee0*/  LDL.LU R37, [R1+0x28] ;  /* 0x0000280001257983 */ /* 0x000f220000300800 */
[----:B------:R-:W-:-:S03]  /*18ef0*/  @!P2 IMAD.MOV R245, RZ, RZ, -R245 ;  /* 0x000000fffff5a224 */ /* 0x000fc600078e0af5 */
[----:B------:R-:W4:Y:S01]  /*18f00*/  LDL.LU R36, [R1+0x24] ;  /* 0x0000240001247983 */ /* 0x000f220000300800 */
[----:B------:R-:W-:-:S03]  /*18f10*/  ISETP.GE.AND P2, PT, R9, RZ, PT ;  /* 0x000000ff0900720c */ /* 0x000fc60003f46270 */
[----:B------:R-:W4:Y:S01]  /*18f20*/  LDL.LU R251, [R1+0x20] ;  /* 0x0000200001fb7983 */ /* 0x000f220000300800 */
[----:B--2---:R-:W-:Y:S01]  /*18f30*/  IMAD R4, R241, R11, RZ ;  /* 0x0000000bf1047224 */ /* 0x004fe200078e02ff */
[----:B------:R-:W-:Y:S02]  /*18f40*/  @!P3 IADD3 R247, -R247, RZ, RZ ;  /* 0x000000fff7f7b210 */ /* 0x000fe40007ffe1ff */
[----:B---3--:R-:W-:Y:S01]  /*18f50*/  ISETP.NE.AND P6, PT, R0, RZ, PT ;  /* 0x000000ff0000720c */ /* 0x008fe20003fc5270 */
[----:B------:R-:W2:Y:S01]  /*18f60*/  LDL.LU R252, [R1+0x1c] ;  /* 0x00001c0001fc7983 */ /* 0x000ea20000300800 */
[----:B------:R-:W-:Y:S01]  /*18f70*/  @!P4 IMAD.MOV R248, RZ, RZ, -R248 ;  /* 0x000000fffff8c224 */ /* 0x000fe200078e0af8 */
[----:B------:R-:W1:Y:S02]  /*18f80*/  LDC.64 R240, c[0x0][0x210] ;  /* 0x00008400fff07b82 */ /* 0x000e640000000a00 */
[----:B------:R-:W3:Y:S01]  /*18f90*/  LDL.LU R13, [R1+0x18] ;  /* 0x00001800010d7983 */ /* 0x000ee20000300800 */
[----:B------:R-:W-:-:S03]  /*18fa0*/  ISETP.GE.AND P3, PT, R42, RZ, PT ;  /* 0x000000ff2a00720c */ /* 0x000fc60003f66270 */
[----:B------:R-:W3:Y:S04]  /*18fb0*/  LDL.LU R9, [R1+0x14] ;  /* 0x0000140001097983 */ /* 0x000ee80000300800 */
[----:B------:R-:W3:Y:S04]  /*18fc0*/  LDL.LU R7, [R1+0xc] ;  /* 0x00000c0001077983 */ /* 0x000ee80000300800 */
[----:B------:R-:W3:Y:S04]  /*18fd0*/  LDL.LU R11, [R1+0x8] ;  /* 0x00000800010b7983 */ /* 0x000ee80000300800 */
[----:B------:R-:W3:Y:S04]  /*18fe0*/  LDL.LU R43, [R1+0x2f6c] ;  /* 0x002f6c00012b7983 */ /* 0x000ee80000300800 */
[----:B------:R-:W3:Y:S04]  /*18ff0*/  LDL.LU R42, [R1+0x2f68] ;  /* 0x002f6800012a7983 */ /* 0x000ee80000300800 */
[----:B------:R-:W4:Y:S02]  /*19000*/  LDL.LU R0, [R1+0x150] ;  /* 0x0001500001007983 */ /* 0x000f240000300800 */
[----:B----4-:R-:W-:-:S02]  /*19010*/  LEA R4, P4, R4, R0, 0x2 ;  /* 0x0000000004047211 */ /* 0x010fc400078810ff */
[----:B------:R-:W4:Y:S03]  /*19020*/  LDC R0, c[0x0][0x22c] ;  /* 0x00008b00ff007b82 */ /* 0x000f260000000800 */
[----:B------:R1:W-:Y:S04]  /*19030*/  STL [R1+0x2ec8], R4 ;  /* 0x002ec80401007387 */ /* 0x0003e80000100800 */
[----:B-1----:R-:W3:Y:S01]  /*19040*/  LDL.LU R4, [R1+0x10] ;  /* 0x0000100001047983 */ /* 0x002ee20000300800 */
[----:B----4-:R-:W-:-:S04]  /*19050*/  LOP3.LUT R0, RZ, R0, RZ, 0x33, !PT ;  /* 0x00000000ff007212 */ /* 0x010fc800078e33ff */
[C---:B------:R-:W-:Y:S02]  /*19060*/  SEL R41, R0.reuse, R41, !P6 ;  /* 0x0000002900297207 */ /* 0x040fe40007000000 */
[C---:B------:R-:W-:Y:S02]  /*19070*/  SEL R40, R0.reuse, R40, !P6 ;  /* 0x0000002800287207 */ /* 0x040fe40007000000 */
[C---:B------:R-:W-:Y:S01]  /*19080*/  SEL R39, R0.reuse, R39, !P6 ;  /* 0x0000002700277207 */ /* 0x040fe20007000000 */
[----:B------:R1:W-:Y:S01]  /*19090*/  STL [R1+0x4b4], R41 ;  /* 0x0004b42901007387 */ /* 0x0003e20000100800 */
[C---:B------:R-:W-:Y:S02]  /*190a0*/  SEL R38, R0.reuse, R38, !P6 ;  /* 0x0000002600267207 */ /* 0x040fe40007000000 */
[C---:B------:R-:W-:Y:S02]  /*190b0*/  SEL R37, R0.reuse, R37, !P6 ;  /* 0x0000002500257207 */ /* 0x040fe40007000000 */
[C---:B------:R-:W-:Y:S01]  /*190c0*/  SEL R36, R0.reuse, R36, !P6 ;  /* 0x0000002400247207 */ /* 0x040fe20007000000 */
[----:B-1----:R-:W4:Y:S04]  /*190d0*/  LDL.LU R41, [R1+0x2f64] ;  /* 0x002f640001297983 */ /* 0x002f280000300800 */
[----:B------:R1:W-:Y:S01]  /*190e0*/  STL [R1+0x6ec], R40 ;  /* 0x0006ec2801007387 */ /* 0x0003e20000100800 */
[----:B------:R-:W-:-:S02]  /*190f0*/  SEL R251, R0, R251, !P6 ;  /* 0x000000fb00fb7207 */ /* 0x000fc40007000000 */
[C---:B--2---:R-:W-:Y:S01]  /*19100*/  SEL R252, R0.reuse, R252, !P6 ;  /* 0x000000fc00fc7207 */ /* 0x044fe20007000000 */
[----:B-1----:R-:W2:Y:S04]  /*19110*/  LDL.LU R40, [R1+0x2f60] ;  /* 0x002f600001287983 */ /* 0x002ea80000300800 */
[----:B------:R1:W-:Y:S01]  /*19120*/  STL [R1+0x6dc], R39 ;  /* 0x0006dc2701007387 */ /* 0x0003e20000100800 */
[----:B---3--:R-:W-:-:S03]  /*19130*/  SEL R13, R0, R13, !P6 ;  /* 0x0000000d000d7207 */ /* 0x008fc60007000000 */
[----:B-1----:R-:W3:Y:S04]  /*19140*/  LDL.LU R39, [R1+0x2f5c] ;  /* 0x002f5c0001277983 */ /* 0x002ee80000300800 */
[----:B------:R1:W-:Y:S01]  /*19150*/  STL [R1+0x6d8], R38 ;  /* 0x0006d82601007387 */ /* 0x0003e20000100800 */
[----:B------:R-:W-:-:S03]  /*19160*/  SEL R9, R0, R9, !P6 ;  /* 0x0000000900097207 */ /* 0x000fc60007000000 */
[----:B-1----:R-:W4:Y:S04]  /*19170*/  LDL.LU R38, [R1+0x2f58] ;  /* 0x002f580001267983 */ /* 0x002f280000300800 */
[----:B------:R1:W-:Y:S04]  /*19180*/  STL [R1+0x6d4], R37 ;  /* 0x0006d42501007387 */ /* 0x0003e80000100800 */
[----:B-1----:R-:W2:Y:S04]  /*19190*/  LDL.LU R37, [R1+0x2f54] ;  /* 0x002f540001257983 */ /* 0x002ea80000300800 */
[----:B------:R1:W-:Y:S04]  /*191a0*/  STL [R1+0x6d0], R36 ;  /* 0x0006d02401007387 */ /* 0x0003e80000100800 */
[----:B-1----:R-:W3:Y:S04]  /*191b0*/  LDL.LU R36, [R1+0x2f50] ;  /* 0x002f500001247983 */ /* 0x002ee80000300800 */
[----:B------:R1:W-:Y:S04]  /*191c0*/  STL [R1+0x6cc], R251 ;  /* 0x0006ccfb01007387 */ /* 0x0003e80000100800 */
[----:B-1----:R-:W4:Y:S04]  /*191d0*/  LDL.LU R251, [R1+0x2f4c] ;  /* 0x002f4c0001fb7983 */ /* 0x002f280000300800 */
[----:B------:R1:W-:Y:S04]  /*191e0*/  STL [R1+0x6c8], R252 ;  /* 0x0006c8fc01007387 */ /* 0x0003e80000100800 */
[----:B-1----:R-:W2:Y:S04]  /*191f0*/  LDL.LU R252, [R1+0x2f48] ;  /* 0x002f480001fc7983 */ /* 0x002ea80000300800 */
[----:B------:R1:W-:Y:S04]  /*19200*/  STL [R1+0x604], R13 ;  /* 0x0006040d01007387 */ /* 0x0003e80000100800 */
[----:B-1----:R-:W3:Y:S04]  /*19210*/  LDL.LU R13, [R1+0x2f44] ;  /* 0x002f4400010d7983 */ /* 0x002ee80000300800 */
[----:B------:R1:W-:Y:S04]  /*19220*/  STL [R1+0x6bc], R9 ;  /* 0x0006bc0901007387 */ /* 0x0003e80000100800 */
[----:B-1----:R-:W4:Y:S01]  /*19230*/  LDL.LU R9, [R1+0x2f40] ;  /* 0x002f400001097983 */ /* 0x002f220000300800 */
[----:B------:R-:W-:-:S02]  /*19240*/  SEL R7, R0, R7, !P6 ;  /* 0x0000000700077207 */ /* 0x000fc40007000000 */
[----:B------:R-:W-:-:S05]  /*19250*/  SEL R4, R0, R4, !P6 ;  /* 0x0000000400047207 */ /* 0x000fca0007000000 */
[----:B------:R1:W-:Y:S04]  /*19260*/  STL [R1+0x6b8], R4 ;  /* 0x0006b80401007387 */ /* 0x0003e80000100800 */
[----:B------:R-:W-:Y:S01]  /*19270*/  STL [R1+0x6b4], R7 ;  /* 0x0006b40701007387 */ /* 0x000fe20000100800 */
[----:B-1----:R-:W-:-:S05]  /*19280*/  SEL R4, R0, R11, !P6 ;  /* 0x0000000b00047207 */ /* 0x002fca0007000000 */
[----:B------:R2:W-:Y:S02]  /*19290*/  STL [R1+0x6b0], R4 ;  /* 0x0006b00401007387 */ /* 0x0005e40000100800 */
[C---:B--2---:R-:W-:Y:S02]  /*192a0*/  SEL R4, R0.reuse, R252, !P6 ;  /* 0x000000fc00047207 */ /* 0x044fe40007000000 */
[C---:B---3--:R-:W-:Y:S02]  /*192b0*/  SEL R7, R0.reuse, R13, !P6 ;  /* 0x0000000d00077207 */ /* 0x048fe40007000000 */
[----:B----4-:R-:W-:-:S05]  /*192c0*/  SEL R9, R0, R9, !P6 ;  /* 0x0000000900097207 */ /* 0x010fca0007000000 */
[----:B------:R1:W-:Y:S04]  /*192d0*/  STL [R1+0x6ac], R9 ;  /* 0x0006ac0901007387 */ /* 0x0003e80000100800 */
[----:B------:R2:W-:Y:S01]  /*192e0*/  STL [R1+0x6a8], R7 ;  /* 0x0006a80701007387 */ /* 0x0005e20000100800 */
[----:B-1----:R-:W-:-:S03]  /*192f0*/  SEL R9, R0, R251, !P6 ;  /* 0x000000fb00097207 */ /* 0x002fc60007000000 */
[----:B------:R1:W-:Y:S01]  /*19300*/  STL [R1+0x6a4], R4 ;  /* 0x0006a40401007387 */ /* 0x0003e20000100800 */
[----:B--2---:R-:W-:-:S03]  /*19310*/  SEL R7, R0, R36, !P6 ;  /* 0x0000002400077207 */ /* 0x004fc60007000000 */
[----:B------:R2:W-:Y:S04]  /*19320*/  STL [R1+0x4f0], R9 ;  /* 0x0004f00901007387 */ /* 0x0005e80000100800 */
[----:B------:R3:W-:Y:S01]  /*19330*/  STL [R1+0x6a0], R7 ;  /* 0x0006a00701007387 */ /* 0x0007e20000100800 */
[C---:B-1----:R-:W-:Y:S02]  /*19340*/  SEL R4, R0.reuse, R37, !P6 ;  /* 0x0000002500047207 */ /* 0x042fe40007000000 */
[----:B--2---:R-:W-:-:S03]  /*19350*/  SEL R9, R0, R38, !P6 ;  /* 0x0000002600097207 */ /* 0x004fc60007000000 */
[----:B------:R1:W-:Y:S01]  /*19360*/  STL [R1+0x69c], R4 ;  /* 0x00069c0401007387 */ /* 0x0003e20000100800 */
[----:B---3--:R-:W-:-:S03]  /*19370*/  SEL R7, R0, R39, !P6 ;  /* 0x0000002700077207 */ /* 0x008fc60007000000 */
        /* <DEDUP_REMOVED lines=12> */
[----:B------:R2:W-:Y:S01]  /*19440*/  STL [R1+0x680], R9 ;  /* 0x0006800901007387 */ /* 0x0005e20000100800 */
[----:B------:R-:W-:-:S03]  /*19450*/  SEL R13, R0, R49, !P6 ;  /* 0x00000031000d7207 */ /* 0x000fc60007000000 */
        /* <DEDUP_REMOVED lines=8> */
[C---:B--2---:R-:W-:Y:S01]  /*194e0*/  SEL R9, R0.reuse, R233, !P6 ;  /* 0x000000e900097207 */ /* 0x044fe20007000000 */
[----:B------:R-:W-:Y:S01]  /*194f0*/  STL [R1+0x2ecc], R13 ;  /* 0x002ecc0d01007387 */ /* 0x000fe20000100800 */
[----:B---3--:R-:W-:-:S03]  /*19500*/  SEL R7, R0, R34, !P6 ;  /* 0x0000002200077207 */ /* 0x008fc60007000000 */
[----:B------:R1:W-:Y:S04]  /*19510*/  STL [R1+0x660], R4 ;  /* 0x0006600401007387 */ /* 0x0003e80000100800 */
        /* <DEDUP_REMOVED lines=344> */
[----:B------:R-:W-:Y:S04]  /*1aaa0*/  STL [R1+0x1dc], R9 ;  /* 0x0001dc0901007387 */ /* 0x000fe80000100800 */
[----:B------:R-:W2:Y:S01]  /*1aab0*/  LDL.LU R39, [R1+0x84] ;  /* 0x0000840001277983 */ /* 0x000ea20000300800 */
[----:B-1----:R-:W-:-:S03]  /*1aac0*/  SEL R4, R0, R202, !P6 ;  /* 0x000000ca00047207 */ /* 0x002fc60007000000 */
[----:B------:R1:W-:Y:S04]  /*1aad0*/  STL [R1+0x1d8], R7 ;  /* 0x0001d80701007387 */ /* 0x0003e80000100800 */
[----:B------:R3:W-:Y:S04]  /*1aae0*/  STL [R1+0x1c8], R4 ;  /* 0x0001c80401007387 */ /* 0x0007e80000100800 */
[----:B------:R-:W4:Y:S01]  /*1aaf0*/  LDL.LU R38, [R1+0x74] ;  /* 0x0000740001267983 */ /* 0x000f220000300800 */
[C---:B-1----:R-:W-:Y:S02]  /*1ab00*/  SEL R7, R0.reuse, R10, !P6 ;  /* 0x0000000a00077207 */ /* 0x042fe40007000000 */
[----:B---3--:R-:W-:-:S03]  /*1ab10*/  SEL R4, R0, R204, !P6 ;  /* 0x000000cc00047207 */ /* 0x008fc60007000000 */
[----:B------:R1:W-:Y:S04]  /*1ab20*/  STL [R1+0x1b0], R7 ;  /* 0x0001b00701007387 */ /* 0x0003e80000100800 */
[----:B------:R-:W3:Y:S01]  /*1ab30*/  LDL.LU R37, [R1+0x72c] ;  /* 0x00072c0001257983 */ /* 0x000ee20000300800 */
[----:B-1----:R-:W-:-:S03]  /*1ab40*/  SEL R7, R0, R205, !P6 ;  /* 0x000000cd00077207 */ /* 0x002fc60007000000 */
[----:B------:R1:W-:Y:S04]  /*1ab50*/  STL [R1+0x1ac], R4 ;  /* 0x0001ac0401007387 */ /* 0x0003e80000100800 */
[----:B------:R1:W-:Y:S04]  /*1ab60*/  STL [R1+0x2f0c], R7 ;  /* 0x002f0c0701007387 */ /* 0x0003e80000100800 */
[----:B------:R-:W2:Y:S01]  /*1ab70*/  LDL.LU R252, [R1+0x738] ;  /* 0x0007380001fc7983 */ /* 0x000ea20000300800 */
[----:B-1----:R-:W-:-:S05]  /*1ab80*/  SEL R4, R0, R206, !P6 ;  /* 0x000000ce00047207 */ /* 0x002fca0007000000 */
[----:B------:R1:W-:Y:S04]  /*1ab90*/  STL [R1+0x1a0], R4 ;  /* 0x0001a00401007387 */ /* 0x0003e80000100800 */
[----:B------:R-:W3:Y:S01]  /*1aba0*/  LDL.LU R36, [R1+0x758] ;  /* 0x0007580001247983 */ /* 0x000ee20000300800 */
[C---:B------:R-:W-:Y:S02]  /*1abb0*/  SEL R7, R0.reuse, R207, !P6 ;  /* 0x000000cf00077207 */ /* 0x040fe40007000000 */
[----:B-1----:R-:W-:-:S03]  /*1abc0*/  SEL R4, R0, R208, !P6 ;  /* 0x000000d000047207 */ /* 0x002fc60007000000 */
[----:B------:R-:W-:Y:S04]  /*1abd0*/  STL [R1+0x188], R7 ;  /* 0x0001880701007387 */ /* 0x000fe80000100800 */
[----:B------:R-:W3:Y:S04]  /*1abe0*/  LDL.LU R44, [R1+0x7dc] ;  /* 0x0007dc00012c7983 */ /* 0x000ee80000300800 */
[----:B------:R1:W-:Y:S04]  /*1abf0*/  STL [R1+0x184], R4 ;  /* 0x0001840401007387 */ /* 0x0003e80000100800 */
[----:B-1----:R-:W3:Y:S01]  /*1ac00*/  LDL.LU R4, [R1+0x7f0] ;  /* 0x0007f00001047983 */ /* 0x002ee20000300800 */
[----:B------:R-:W-:-:S02]  /*1ac10*/  SEL R7, R0, R209, !P6 ;  /* 0x000000d100077207 */ /* 0x000fc40007000000 */
[C---:B------:R-:W-:Y:S02]  /*1ac20*/  SEL R9, R0.reuse, R213, !P6 ;  /* 0x000000d500097207 */ /* 0x040fe40007000000 */
[C---:B--2---:R-:W-:Y:S01]  /*1ac30*/  SEL R252, R0.reuse, R252, !P6 ;  /* 0x000000fc00fc7207 */ /* 0x044fe20007000000 */
[----:B------:R1:W-:Y:S01]  /*1ac40*/  STL [R1+0x17c], R7 ;  /* 0x00017c0701007387 */ /* 0x0003e20000100800 */
[C---:B------:R-:W-:Y:S01]  /*1ac50*/  SEL R251, R0.reuse, R203, !P6 ;  /* 0x000000cb00fb7207 */ /* 0x040fe20007000000 */
[----:B------:R-:W-:Y:S01]  /*1ac60*/  @!P2 IMAD.MOV R250, RZ, RZ, -R250 ;  /* 0x000000fffffaa224 */ /* 0x000fe200078e0afa */
[C---:B------:R-:W-:Y:S01]  /*1ac70*/  SEL R13, R0.reuse, R189, !P6 ;  /* 0x000000bd000d7207 */ /* 0x040fe20007000000 */
[----:B------:R-:W2:Y:S01]  /*1ac80*/  LDL.LU R35, [R1+0x7e0] ;  /* 0x0007e00001237983 */ /* 0x000ea20000300800 */
[C---:B------:R-:W-:Y:S01]  /*1ac90*/  SEL R206, R0.reuse, R210, !P6 ;  /* 0x000000d200ce7207 */ /* 0x040fe20007000000 */
[----:B------:R-:W2:Y:S01]  /*1aca0*/  LDC R209, c[0x0][0x23c] ;  /* 0x00008f00ffd17b82 */ /* 0x000ea20000000800 */
[----:B-1----:R-:W-:-:S05]  /*1acb0*/  SEL R7, R0, R8, !P6 ;  /* 0x0000000800077207 */ /* 0x002fca0007000000 */
[----:B------:R1:W-:Y:S04]  /*1acc0*/  STL [R1+0x16c], R7 ;  /* 0x00016c0701007387 */ /* 0x0003e80000100800 */
[----:B------:R-:W2:Y:S01]  /*1acd0*/  LDL.LU R11, [R1+0x7e4] ;  /* 0x0007e400010b7983 */ /* 0x000ea20000300800 */
[C---:B------:R-:W-:Y:S02]  /*1ace0*/  SEL R8, R0.reuse, R211, !P6 ;  /* 0x000000d300087207 */ /* 0x040fe40007000000 */
[----:B-1----:R-:W-:-:S03]  /*1acf0*/  SEL R7, R0, R212, !P6 ;  /* 0x000000d400077207 */ /* 0x002fc60007000000 */
[----:B------:R1:W-:Y:S04]  /*1ad00*/  STL [R1+0x150], R8 ;  /* 0x0001500801007387 */ /* 0x0003e80000100800 */
[----:B------:R-:W2:Y:S04]  /*1ad10*/  LDL.LU R43, [R1+0x7ec] ;  /* 0x0007ec00012b7983 */ /* 0x000ea80000300800 */
[----:B------:R-:W2:Y:S04]  /*1ad20*/  LDL.LU R42, [R1+0x7e8] ;  /* 0x0007e800012a7983 */ /* 0x000ea80000300800 */
[----:B------:R4:W-:Y:S01]  /*1ad30*/  STL [R1+0x144], R7 ;  /* 0x0001440701007387 */ /* 0x0009e20000100800 */
[----:B-1----:R-:W-:-:S03]  /*1ad40*/  SEL R8, R0, R215, !P6 ;  /* 0x000000d700087207 */ /* 0x002fc60007000000 */
[----:B------:R-:W-:Y:S04]  /*1ad50*/  STL [R1+0x2ef0], R9 ;  /* 0x002ef00901007387 */ /* 0x000fe80000100800 */
[----:B------:R-:W2:Y:S01]  /*1ad60*/  LDL.LU R41, [R1+0x7d8] ;  /* 0x0007d80001297983 */ /* 0x000ea20000300800 */
[----:B----4-:R-:W-:-:S05]  /*1ad70*/  SEL R7, R0, R214, !P6 ;  /* 0x000000d600077207 */ /* 0x010fca0007000000 */
[----:B------:R1:W-:Y:S04]  /*1ad80*/  STL [R1+0x12c], R7 ;  /* 0x00012c0701007387 */ /* 0x0003e80000100800 */
[----:B------:R-:W4:Y:S01]  /*1ad90*/  LDL.LU R40, [R1+0x768] ;  /* 0x0007680001287983 */ /* 0x000f220000300800 */
[----:B-1----:R-:W-:-:S03]  /*1ada0*/  SEL R7, R0, R216, !P6 ;  /* 0x000000d800077207 */ /* 0x002fc60007000000 */
[----:B------:R1:W-:Y:S04]  /*1adb0*/  STL [R1+0x128], R8 ;  /* 0x0001280801007387 */ /* 0x0003e80000100800 */
[----:B------:R3:W-:Y:S01]  /*1adc0*/  STL [R1+0x124], R7 ;  /* 0x0001240701007387 */ /* 0x0007e20000100800 */
[C---:B------:R-:W-:Y:S02]  /*1add0*/  SEL R9, R0.reuse, R218, !P6 ;  /* 0x000000da00097207 */ /* 0x040fe40007000000 */
[C---:B-1----:R-:W-:Y:S02]  /*1ade0*/  SEL R8, R0.reuse, R39, !P6 ;  /* 0x0000002700087207 */ /* 0x042fe40007000000 */
[----:B------:R-:W4:Y:S01]  /*1adf0*/  LDL.LU R39, [R1+0x79c] ;  /* 0x00079c0001277983 */ /* 0x000f220000300800 */
[----:B---3--:R-:W-:-:S03]  /*1ae00*/  SEL R7, R0, R38, !P6 ;  /* 0x0000002600077207 */ /* 0x008fc60007000000 */
[----:B------:R1:W-:Y:S04]  /*1ae10*/  STL [R1+0x11c], R8 ;  /* 0x00011c0801007387 */ /* 0x0003e80000100800 */
[----:B------:R-:W3:Y:S04]  /*1ae20*/  LDL.LU R38, [R1+0x7d0] ;  /* 0x0007d00001267983 */ /* 0x000ee80000300800 */
[----:B------:R1:W-:Y:S02]  /*1ae30*/  STL [R1+0x118], R7 ;  /* 0x0001180701007387 */ /* 0x0003e40000100800 */
[----:B-1----:R-:W-:-:S02]  /*1ae40*/  SEL R8, R0, R219, !P6 ;  /* 0x000000db00087207 */ /* 0x002fc40007000000 */
[----:B------:R-:W-:Y:S01]  /*1ae50*/  STL [R1+0x10c], R9 ;  /* 0x00010c0901007387 */ /* 0x000fe20000100800 */
[----:B------:R-:W-:-:S03]  /*1ae60*/  SEL R7, R0, R37, !P6 ;  /* 0x0000002500077207 */ /* 0x000fc60007000000 */
[----:B------:R-:W3:Y:S01]  /*1ae70*/  LDL.LU R37, [R1+0x7d4] ;  /* 0x0007d40001257983 */ /* 0x000ee20000300800 */
[----:B------:R-:W-:-:S03]  /*1ae80*/  SEL R233, R0, R36, !P6 ;  /* 0x0000002400e97207 */ /* 0x000fc60007000000 */
[----:B------:R4:W-:Y:S04]  /*1ae90*/  STL [R1+0x4], R8 ;  /* 0x0000040801007387 */ /* 0x0009e80000100800 */
[----:B------:R1:W-:Y:S04]  /*1aea0*/  STL [R1], R7 ;  /* 0x0000000701007387 */ /* 0x0003e80000100800 */
[----:B------:R-:W-:Y:S04]  /*1aeb0*/  STL [R1+0x2ed8], R252 ;  /* 0x002ed8fc01007387 */ /* 0x000fe80000100800 */
[----:B------:R-:W3:Y:S01]  /*1aec0*/  LDL.LU R36, [R1+0x7b4] ;  /* 0x0007b40001247983 */ /* 0x000ee20000300800 */
[----:B------:R-:W-:-:S03]  /*1aed0*/  SEL R219, R0, R4, !P6 ;  /* 0x0000000400db7207 */ /* 0x000fc60007000000 */
[----:B------:R-:W-:Y:S04]  /*1aee0*/  STL [R1+0x2edc], R233 ;  /* 0x002edce901007387 */ /* 0x000fe80000100800 */
[----:B------:R-:W3:Y:S04]  /*1aef0*/  LDL.LU R4, [R1+0x7b8] ;  /* 0x0007b80001047983 */ /* 0x000ee80000300800 */
[----:B------:R-:W-:Y:S01]  /*1af00*/  STL [R1+0x2ee0], R219 ;  /* 0x002ee0db01007387 */ /* 0x000fe20000100800 */
[----:B--2---:R-:W-:-:S05]  /*1af10*/  SEL R218, R0, R35, !P6 ;  /* 0x0000002300da7207 */ /* 0x004fca0007000000 */
[----:B------:R-:W-:Y:S01]  /*1af20*/  STL [R1+0x2ee4], R218 ;  /* 0x002ee4da01007387 */ /* 0x000fe20000100800 */
[----:B------:R-:W-:-:S03]  /*1af30*/  SEL R216, R0, R11, !P6 ;  /* 0x0000000b00d87207 */ /* 0x000fc60007000000 */
[----:B------:R-:W2:Y:S04]  /*1af40*/  LDL.LU R11, [R1+0x7cc] ;  /* 0x0007cc00010b7983 */ /* 0x000ea80000300800 */
[----:B------:R-:W-:Y:S01]  /*1af50*/  STL [R1+0x2ee8], R216 ;  /* 0x002ee8d801007387 */ /* 0x000fe20000100800 */
[C---:B------:R-:W-:Y:S02]  /*1af60*/  SEL R215, R0.reuse, R43, !P6 ;  /* 0x0000002b00d77207 */ /* 0x040fe40007000000 */
[----:B------:R-:W-:-:S03]  /*1af70*/  SEL R213, R0, R42, !P6 ;  /* 0x0000002a00d57207 */ /* 0x000fc60007000000 */
[----:B------:R-:W-:Y:S04]  /*1af80*/  STL [R1+0x2eec], R215 ;  /* 0x002eecd701007387 */ /* 0x000fe80000100800 */
[----:B------:R-:W-:Y:S01]  /*1af90*/  STL [R1+0x2ef4], R213 ;  /* 0x002ef4d501007387 */ /* 0x000fe20000100800 */
[----:B------:R-:W-:-:S05]  /*1afa0*/  SEL R211, R0, R41, !P6 ;  /* 0x0000002900d37207 */ /* 0x000fca0007000000 */
[----:B------:R-:W-:Y:S04]  /*1afb0*/  STL [R1+0x2ed4], R211 ;  /* 0x002ed4d301007387 */ /* 0x000fe80000100800 */
[----:B------:R-:W2:Y:S01]  /*1afc0*/  LDL.LU R50, [R1+0x7c8] ;  /* 0x0007c80001327983 */ /* 0x000ea20000300800 */
[----:B----4-:R-:W-:-:S03]  /*1afd0*/  SEL R8, R0, R40, !P6 ;  /* 0x0000002800087207 */ /* 0x010fc60007000000 */
[----:B------:R-:W4:Y:S04]  /*1afe0*/  LDL.LU R34, [R1+0x7c0] ;  /* 0x0007c00001227983 */ /* 0x000f280000300800 */
[----:B------:R-:W-:Y:S04]  /*1aff0*/  STL [R1+0x2ed0], R8 ;  /* 0x002ed00801007387 */ /* 0x000fe80000100800 */
[----:B------:R-:W4:Y:S04]  /*1b000*/  LDL.LU R49, [R1+0x7c4] ;  /* 0x0007c40001317983 */ /* 0x000f280000300800 */
[----:B------:R-:W4:Y:S04]  /*1b010*/  LDL.LU R48, [R1+0x7bc] ;  /* 0x0007bc0001307983 */ /* 0x000f280000300800 */
[----:B------:R-:W4:Y:S01]  /*1b020*/  LDL.LU R47, [R1+0x7a8] ;  /* 0x0007a800012f7983 */ /* 0x000f220000300800 */
[----:B------:R-:W-:-:S02]  /*1b030*/  SEL R202, R0, R44, !P6 ;  /* 0x0000002c00ca7207 */ /* 0x000fc40007000000 */
[----:B---3--:R-:W-:-:S05]  /*1b040*/  SEL R10, R0, R38, !P6 ;  /* 0x00000026000a7207 */ /* 0x008fca0007000000 */
[----:B------:R-:W-:Y:S04]  /*1b050*/  STL [R1+0x2ef8], R10 ;  /* 0x002ef80a01007387 */ /* 0x000fe80000100800 */
[----:B------:R-:W3:Y:S04]  /*1b060*/  LDL.LU R46, [R1+0x7b0] ;  /* 0x0007b000012e7983 */ /* 0x000ee80000300800 */
[----:B------:R-:W3:Y:S01]  /*1b070*/  LDL.LU R45, [R1+0x7ac] ;  /* 0x0007ac00012d7983 */ /* 0x000ee20000300800 */
[----:B------:R-:W-:-:S05]  /*1b080*/  SEL R12, R0, R37, !P6 ;  /* 0x00000025000c7207 */ /* 0x000fca0007000000 */
[----:B------:R-:W-:Y:S04]  /*1b090*/  STL [R1+0x2efc], R12 ;  /* 0x002efc0c01007387 */ /* 0x000fe80000100800 */
[----:B------:R-:W3:Y:S04]  /*1b0a0*/  LDL.LU R44, [R1+0x7a4] ;  /* 0x0007a400012c7983 */ /* 0x000ee80000300800 */
[----:B------:R-:W3:Y:S01]  /*1b0b0*/  LDL.LU R35, [R1+0x7a0] ;  /* 0x0007a00001237983 */ /* 0x000ee20000300800 */
[----:B------:R-:W-:-:S05]  /*1b0c0*/  SEL R14, R0, R36, !P6 ;  /* 0x00000024000e7207 */ /* 0x000fca0007000000 */
[----:B------:R-:W-:Y:S04]  /*1b0d0*/  STL [R1+0x2f00], R14 ;  /* 0x002f000e01007387 */ /* 0x000fe80000100800 */
[----:B------:R-:W3:Y:S04]  /*1b0e0*/  LDL.LU R43, [R1+0x77c] ;  /* 0x00077c00012b7983 */ /* 0x000ee80000300800 */
[----:B------:R-:W3:Y:S04]  /*1b0f0*/  LDL.LU R42, [R1+0x784] ;  /* 0x00078400012a7983 */ /* 0x000ee80000300800 */
[----:B------:R-:W3:Y:S01]  /*1b100*/  LDL.LU R41, [R1+0x788] ;  /* 0x0007880001297983 */ /* 0x000ee20000300800 */
[----:B------:R-:W-:-:S02]  /*1b110*/  SEL R15, R0, R4, !P6 ;  /* 0x00000004000f7207 */ /* 0x000fc40007000000 */
[----:B------:R-:W-:-:S03]  /*1b120*/  SEL R201, R0, R39, !P6 ;  /* 0x0000002700c97207 */ /* 0x000fc60007000000 */
[----:B------:R-:W-:Y:S04]  /*1b130*/  STL [R1+0x2f04], R15 ;  /* 0x002f040f01007387 */ /* 0x000fe80000100800 */
[----:B------:R-:W3:Y:S04]  /*1b140*/  LDL.LU R40, [R1+0x798] ;  /* 0x0007980001287983 */ /* 0x000ee80000300800 */
[----:B------:R-:W3:Y:S04]  /*1b150*/  LDL.LU R39, [R1+0x794] ;  /* 0x0007940001277983 */ /* 0x000ee80000300800 */
[----:B------:R-:W3:Y:S04]  /*1b160*/  LDL.LU R38, [R1+0x78c] ;  /* 0x00078c0001267983 */ /* 0x000ee80000300800 */
[----:B------:R-:W3:Y:S04]  /*1b170*/  LDL.LU R37, [R1+0x790] ;  /* 0x0007900001257983 */ /* 0x000ee80000300800 */
[----:B------:R-:W3:Y:S04]  /*1b180*/  LDL.LU R36, [R1+0x780] ;  /* 0x0007800001247983 */ /* 0x000ee80000300800 */
[----:B------:R-:W3:Y:S01]  /*1b190*/  LDL.LU R4, [R1+0x778] ;  /* 0x0007780001047983 */ /* 0x000ee20000300800 */
[----:B--2---:R-:W-:-:S03]  /*1b1a0*/  SEL R16, R0, R11, !P6 ;  /* 0x0000000b00107207 */ /* 0x004fc60007000000 */
[----:B------:R-:W2:Y:S04]  /*1b1b0*/  LDL.LU R11, [R1+0x774] ;  /* 0x00077400010b7983 */ /* 0x000ea80000300800 */
[----:B------:R-:W-:Y:S01]  /*1b1c0*/  STL [R1+0x2f08], R16 ;  /* 0x002f081001007387 */ /* 0x000fe20000100800 */
[C---:B------:R-:W-:Y:S02]  /*1b1d0*/  SEL R17, R0.reuse, R50, !P6 ;  /* 0x0000003200117207 */ /* 0x040fe40007000000 */
[----:B----4-:R-:W-:-:S03]  /*1b1e0*/  SEL R18, R0, R34, !P6 ;  /* 0x0000002200127207 */ /* 0x010fc60007000000 */
[----:B------:R-:W-:Y:S01]  /*1b1f0*/  STL [R1+0x2f10], R17 ;  /* 0x002f101101007387 */ /* 0x000fe20000100800 */
[----:B------:R-:W-:-:S03]  /*1b200*/  SEL R19, R0, R49, !P6 ;  /* 0x0000003100137207 */ /* 0x000fc60007000000 */
[----:B------:R-:W-:Y:S01]  /*1b210*/  STL [R1+0x2f14], R18 ;  /* 0x002f141201007387 */ /* 0x000fe20000100800 */
[----:B------:R-:W-:-:S03]  /*1b220*/  SEL R20, R0, R48, !P6 ;  /* 0x0000003000147207 */ /* 0x000fc60007000000 */
[----:B------:R-:W-:Y:S01]  /*1b230*/  STL [R1+0x2f18], R19 ;  /* 0x002f181301007387 */ /* 0x000fe20000100800 */
[----:B------:R-:W-:-:S03]  /*1b240*/  SEL R21, R0, R47, !P6 ;  /* 0x0000002f00157207 */ /* 0x000fc60007000000 */
[----:B------:R-:W-:Y:S04]  /*1b250*/  STL [R1+0x2f1c], R20 ;  /* 0x002f1c1401007387 */ /* 0x000fe80000100800 */
[----:B------:R-:W-:Y:S01]  /*1b260*/  STL [R1+0x2f20], R21 ;  /* 0x002f201501007387 */ /* 0x000fe20000100800 */
[C---:B---3--:R-:W-:Y:S02]  /*1b270*/  SEL R22, R0.reuse, R46, !P6 ;  /* 0x0000002e00167207 */ /* 0x048fe40007000000 */
[----:B------:R-:W-:-:S03]  /*1b280*/  SEL R23, R0, R45, !P6 ;  /* 0x0000002d00177207 */ /* 0x000fc60007000000 */
[----:B------:R-:W-:Y:S04]  /*1b290*/  STL [R1+0x2f24], R22 ;  /* 0x002f241601007387 */ /* 0x000fe80000100800 */
[----:B------:R-:W-:Y:S01]  /*1b2a0*/  STL [R1+0x2f28], R23 ;  /* 0x002f281701007387 */ /* 0x000fe20000100800 */
[C---:B------:R-:W-:Y:S02]  /*1b2b0*/  SEL R24, R0.reuse, R44, !P6 ;  /* 0x0000002c00187207 */ /* 0x040fe40007000000 */
[----:B------:R-:W-:-:S03]  /*1b2c0*/  SEL R25, R0, R35, !P6 ;  /* 0x0000002300197207 */ /* 0x000fc60007000000 */
[----:B------:R-:W-:Y:S04]  /*1b2d0*/  STL [R1+0x2f2c], R24 ;  /* 0x002f2c1801007387 */ /* 0x000fe80000100800 */
[----:B------:R-:W-:Y:S01]  /*1b2e0*/  STL [R1+0x2f30], R25 ;  /* 0x002f301901007387 */ /* 0x000fe20000100800 */
[C---:B------:R-:W-:Y:S02]  /*1b2f0*/  SEL R26, R0.reuse, R43, !P6 ;  /* 0x0000002b001a7207 */ /* 0x040fe40007000000 */
[----:B------:R-:W-:-:S03]  /*1b300*/  SEL R27, R0, R41, !P6 ;  /* 0x00000029001b7207 */ /* 0x000fc60007000000 */
[----:B------:R-:W-:Y:S04]  /*1b310*/  STL [R1+0x2f34], R26 ;  /* 0x002f341a01007387 */ /* 0x000fe80000100800 */
[----:B------:R-:W-:Y:S04]  /*1b320*/  STL [R1+0x2f38], R27 ;  /* 0x002f381b01007387 */ /* 0x000fe80000100800 */
[----:B------:R-:W1:Y:S04]  /*1b330*/  LDL.LU R62, [R1+0x76c] ;  /* 0x00076c00013e7983 */ /* 0x000e680000300800 */
[----:B------:R-:W3:Y:S01]  /*1b340*/  LDL.LU R34, [R1+0x770] ;  /* 0x0007700001227983 */ /* 0x000ee20000300800 */
[----:B------:R-:W-:-:S03]  /*1b350*/  SEL R29, R0, R39, !P6 ;  /* 0x00000027001d7207 */ /* 0x000fc60007000000 */
[----:B------:R-:W4:Y:S01]  /*1b360*/  LDL.LU R35, [R1+0x764] ;  /* 0x0007640001237983 */ /* 0x000f220000300800 */
[C---:B------:R-:W-:Y:S02]  /*1b370*/  SEL R30, R0.reuse, R38, !P6 ;  /* 0x00000026001e7207 */ /* 0x040fe40007000000 */
[C---:B------:R-:W-:Y:S02]  /*1b380*/  SEL R31, R0.reuse, R37, !P6 ;  /* 0x00000025001f7207 */ /* 0x040fe40007000000 */
[C---:B------:R-:W-:Y:S02]  /*1b390*/  SEL R32, R0.reuse, R36, !P6 ;  /* 0x0000002400207207 */ /* 0x040fe40007000000 */
[----:B------:R-:W4:Y:S01]  /*1b3a0*/  LDL.LU R36, [R1+0x760] ;  /* 0x0007600001247983 */ /* 0x000f220000300800 */
[----:B------:R-:W-:-:S03]  /*1b3b0*/  SEL R28, R0, R40, !P6 ;  /* 0x00000028001c7207 */ /* 0x000fc60007000000 */
[----:B------:R-:W4:Y:S01]  /*1b3c0*/  LDL.LU R37, [R1+0x75c] ;  /* 0x00075c0001257983 */ /* 0x000f220000300800 */
[----:B------:R-:W-:-:S03]  /*1b3d0*/  SEL R200, R0, R42, !P6 ;  /* 0x0000002a00c87207 */ /* 0x000fc60007000000 */
[----:B------:R-:W4:Y:S04]  /*1b3e0*/  LDL.LU R38, [R1+0x754] ;  /* 0x0007540001267983 */ /* 0x000f280000300800 */
        /* <DEDUP_REMOVED lines=18> */
[----:B------:R-:W4:Y:S01]  /*1b510*/  LDL.LU R57, [R1+0x708] ;  /* 0x0007080001397983 */ /* 0x000f220000300800 */
[----:B------:R-:W-:-:S03]  /*1b520*/  SEL R33, R0, R4, !P6 ;  /* 0x0000000400217207 */ /* 0x000fc60007000000 */
[----:B------:R-:W4:Y:S04]  /*1b530*/  LDL.LU R58, [R1+0x704] ;  /* 0x00070400013a7983 */ /* 0x000f280000300800 */
[----:B------:R-:W4:Y:S04]  /*1b540*/  LDL.LU R59, [R1+0x700] ;  /* 0x00070000013b7983 */ /* 0x000f280000300800 */
[----:B------:R-:W4:Y:S04]  /*1b550*/  LDL.LU R60, [R1+0x6c0] ;  /* 0x0006c000013c7983 */ /* 0x000f280000300800 */
[----:B------:R-:W4:Y:S04]  /*1b560*/  LDL.LU R61, [R1+0x6c4] ;  /* 0x0006c400013d7983 */ /* 0x000f280000300800 */
[----:B------:R-:W3:Y:S01]  /*1b570*/  LDL.LU R4, [R1+0x6e0] ;  /* 0x0006e00001047983 */ /* 0x000ee20000300800 */
[----:B--2---:R-:W-:-:S03]  /*1b580*/  SEL R203, R0, R11, !P6 ;  /* 0x0000000b00cb7207 */ /* 0x004fc60007000000 */
[----:B------:R-:W2:Y:S01]  /*1b590*/  LDL.LU R11, [R1+0x6e4] ;  /* 0x0006e400010b7983 */ /* 0x000ea20000300800 */
[----:B-1----:R-:W-:-:S05]  /*1b5a0*/  SEL R7, R0, R62, !P6 ;  /* 0x0000003e00077207 */ /* 0x002fca0007000000 */
[----:B------:R1:W-:Y:S04]  /*1b5b0*/  STL [R1+0x8], R7 ;  /* 0x0000080701007387 */ /* 0x0003e80000100800 */
        /* <DEDUP_REMOVED lines=11> */
[----:B------:R-:W1:Y:S04]  /*1b670*/  LDL.LU R92, [R1+0x104] ;  /* 0x00010400015c7983 */ /* 0x000e680000300800 */
        /* <DEDUP_REMOVED lines=17> */
[----:B---3--:R-:W-:-:S03]  /*1b790*/  SEL R62, R0, R4, !P6 ;  /* 0x00000004003e7207 */ /* 0x008fc60007000000 */
[----:B------:R-:W3:Y:S01]  /*1b7a0*/  LDL.LU R4, [R1+0xa4] ;  /* 0x0000a40001047983 */ /* 0x000ee20000300800 */
[----:B--2---:R-:W-:-:S03]  /*1b7b0*/  SEL R63, R0, R11, !P6 ;  /* 0x0000000b003f7207 */ /* 0x004fc60007000000 */
[----:B------:R-:W2:Y:S01]  /*1b7c0*/  LDL.LU R11, [R1+0x98] ;  /* 0x00009800010b7983 */ /* 0x000ea20000300800 */
[C---:B-1----:R-:W-:Y:S02]  /*1b7d0*/  SEL R7, R0.reuse, R92, !P6 ;  /* 0x0000005c00077207 */ /* 0x042fe40007000000 */
[----:B----4-:R-:W-:-:S03]  /*1b7e0*/  SEL R9, R0, R91, !P6 ;  /* 0x0000005b00097207 */ /* 0x010fc60007000000 */
[----:B------:R1:W-:Y:S01]  /*1b7f0*/  STL [R1+0x108], R7 ;  /* 0x0001080701007387 */ /* 0x0003e20000100800 */
[----:B------:R-:W-:-:S03]  /*1b800*/  SEL R8, R0, R90, !P6 ;  /* 0x0000005a00087207 */ /* 0x000fc60007000000 */
[----:B------:R4:W-:Y:S04]  /*1b810*/  STL [R1+0x104], R9 ;  /* 0x0001040901007387 */ /* 0x0009e80000100800 */
[----:B------:R4:W-:Y:S01]  /*1b820*/  STL [R1+0xf0], R8 ;  /* 0x0000f00801007387 */ /* 0x0009e20000100800 */
        /* <DEDUP_REMOVED lines=21> */
[----:B---3--:R-:W-:-:S03]  /*1b980*/  SEL R8, R0, R78, !P6 ;  /* 0x0000004e00087207 */ /* 0x008fc60007000000 */
[----:B------:R3:W-:Y:S04]  /*1b990*/  STL [R1+0xb8], R9 ;  /* 0x0000b80901007387 */ /* 0x0007e80000100800 */
[----:B------:R4:W-:Y:S01]  /*1b9a0*/  STL [R1+0xb4], R8 ;  /* 0x0000b40801007387 */ /* 0x0009e20000100800 */
[C---:B-1----:R-:W-:Y:S02]  /*1b9b0*/  SEL R7, R0.reuse, R77, !P6 ;  /* 0x0000004d00077207 */ /* 0x042fe40007000000 */
[----:B---3--:R-:W-:-:S03]  /*1b9c0*/  SEL R9, R0, R76, !P6 ;  /* 0x0000004c00097207 */ /* 0x008fc60007000000 */
[----:B------:R1:W-:Y:S01]  /*1b9d0*/  STL [R1+0xb0], R7 ;  /* 0x0000b00701007387 */ /* 0x0003e20000100800 */
[----:B----4-:R-:W-:-:S03]  /*1b9e0*/  SEL R8, R0, R75, !P6 ;  /* 0x0000004b00087207 */ /* 0x010fc60007000000 */
[----:B------:R-:W-:Y:S04]  /*1b9f0*/  STL [R1+0xac], R9 ;  /* 0x0000ac0901007387 */ /* 0x000fe80000100800 */
[----:B------:R-:W-:Y:S01]  /*1ba00*/  STL [R1+0xa8], R8 ;  /* 0x0000a80801007387 */ /* 0x000fe20000100800 */
[----:B-1----:R-:W-:-:S03]  /*1ba10*/  SEL R7, R0, R4, !P6 ;  /* 0x0000000400077207 */ /* 0x002fc60007000000 */
[----:B------:R-:W3:Y:S04]  /*1ba20*/  LDL.LU R103, [R1+0x94] ;  /* 0x0000940001677983 */ /* 0x000ee80000300800 */
[----:B------:R-:W-:Y:S04]  /*1ba30*/  STL [R1+0xa4], R7 ;  /* 0x0000a40701007387 */ /* 0x000fe80000100800 */
[----:B------:R-:W4:Y:S01]  /*1ba40*/  LDL.LU R102, [R1+0x90] ;  /* 0x0000900001667983 */ /* 0x000f220000300800 */
[----:B--2---:R-:W-:-:S05]  /*1ba50*/  SEL R4, R0, R11, !P6 ;  /* 0x0000000b00047207 */ /* 0x004fca0007000000 */
[----:B------:R1:W-:Y:S04]  /*1ba60*/  STL [R1+0x98], R4 ;  /* 0x0000980401007387 */ /* 0x0003e80000100800 */
[----:B------:R-:W2:Y:S04]  /*1ba70*/  LDL.LU R101, [R1+0x8c] ;  /* 0x00008c0001657983 */ /* 0x000ea80000300800 */
        /* <DEDUP_REMOVED lines=26> */
[----:B-1----:R-:W2:Y:S04]  /*1bc20*/  LDL.LU R4, [R1+0x430] ;  /* 0x0004300001047983 */ /* 0x002ea80000300800 */
[----:B------:R-:W2:Y:S01]  /*1bc30*/  LDL.LU R75, [R1+0x448] ;  /* 0x00044800014b7983 */ /* 0x000ea20000300800 */
[----:B---3--:R-:W-:-:S05]  /*1bc40*/  SEL R7, R0, R103, !P6 ;  /* 0x0000006700077207 */ /* 0x008fca0007000000 */
[----:B------:R1:W-:Y:S01]  /*1bc50*/  STL [R1+0x94], R7 ;  /* 0x0000940701007387 */ /* 0x0003e20000100800 */
[----:B----4-:R-:W-:-:S05]  /*1bc60*/  SEL R9, R0, R102, !P6 ;  /* 0x0000006600097207 */ /* 0x010fca0007000000 */
[----:B------:R3:W-:Y:S01]  /*1bc70*/  STL [R1+0x90], R9 ;  /* 0x0000900901007387 */ /* 0x0007e20000100800 */
[C---:B--2---:R-:W-:Y:S02]  /*1bc80*/  SEL R8, R0.reuse, R101, !P6 ;  /* 0x0000006500087207 */ /* 0x044fe40007000000 */
[----:B-1----:R-:W-:-:S03]  /*1bc90*/  SEL R7, R0, R100, !P6 ;  /* 0x0000006400077207 */ /* 0x002fc60007000000 */
[----:B------:R1:W-:Y:S01]  /*1bca0*/  STL [R1+0x8c], R8 ;  /* 0x00008c0801007387 */ /* 0x0003e20000100800 */
[----:B---3--:R-:W-:-:S03]  /*1bcb0*/  SEL R9, R0, R99, !P6 ;  /* 0x0000006300097207 */ /* 0x008fc60007000000 */
        /* <DEDUP_REMOVED lines=44> */
[----:B------:R-:W-:Y:S01]  /*1bf80*/  STL [R1+0x1c], R9 ;  /* 0x00001c0901007387 */ /* 0x000fe20000100800 */
[----:B---3--:R-:W-:-:S03]  /*1bf90*/  SEL R7, R0, R76, !P6 ;  /* 0x0000004c00077207 */ /* 0x008fc60007000000 */
[----:B------:R-:W-:Y:S04]  /*1bfa0*/  STL [R1+0x18], R8 ;  /* 0x0000180801007387 */ /* 0x000fe80000100800 */
[----:B------:R1:W-:Y:S04]  /*1bfb0*/  STL [R1+0x14], R7 ;  /* 0x0000140701007387 */ /* 0x0003e80000100800 */
[----:B------:R-:W2:Y:S04]  /*1bfc0*/  LDL.LU R82, [R1+0x44c] ;  /* 0x00044c0001527983 */ /* 0x000ea80000300800 */
[----:B------:R-:W3:Y:S04]  /*1bfd0*/  LDL.LU R81, [R1+0x438] ;  /* 0x0004380001517983 */ /* 0x000ee80000300800 */
[----:B------:R-:W4:Y:S04]  /*1bfe0*/  LDL.LU R80, [R1+0x43c] ;  /* 0x00043c0001507983 */ /* 0x000f280000300800 */
[----:B------:R-:W4:Y:S01]  /*1bff0*/  LDL.LU R79, [R1+0x420] ;  /* 0x00042000014f7983 */ /* 0x000f220000300800 */
[----:B------:R-:W-:-:S03]  /*1c000*/  SEL R83, R0, R75, !P6 ;  /* 0x0000004b00537207 */ /* 0x000fc60007000000 */
[----:B------:R-:W4:Y:S04]  /*1c010*/  LDL.LU R78, [R1+0x414] ;  /* 0x00041400014e7983 */ /* 0x000f280000300800 */
[----:B------:R-:W4:Y:S04]  /*1c020*/  LDL.LU R77, [R1+0x410] ;  /* 0x00041000014d7983 */ /* 0x000f280000300800 */
[----:B------:R-:W4:Y:S04]  /*1c030*/  LDL.LU R76, [R1+0x40c] ;  /* 0x00040c00014c7983 */ /* 0x000f280000300800 */
[----:B------:R-:W4:Y:S04]  /*1c040*/  LDL.LU R84, [R1+0x3c0] ;  /* 0x0003c00001547983 */ /* 0x000f280000300800 */
[----:B------:R-:W4:Y:S04]  /*1c050*/  LDL.LU R75, [R1+0x3c4] ;  /* 0x0003c400014b7983 */ /* 0x000f280000300800 */
[----:B------:R-:W2:Y:S04]  /*1c060*/  LDL.LU R106, [R1+0x3f4] ;  /* 0x0003f400016a7983 */ /* 0x000ea80000300800 */
[----:B------:R-:W3:Y:S04]  /*1c070*/  LDL.LU R105, [R1+0x3d0] ;  /* 0x0003d00001697983 */ /* 0x000ee80000300800 */
        /* <DEDUP_REMOVED lines=21> */
[----:B--2---:R-:W-:-:S02]  /*1c1d0*/  SEL R107, R0, R106, !P6 ;  /* 0x0000006a006b7207 */ /* 0x004fc40007000000 */
[C---:B---3--:R-:W-:Y:S02]  /*1c1e0*/  SEL R106, R0.reuse, R105, !P6 ;  /* 0x00000069006a7207 */ /* 0x048fe40007000000 */
[C---:B----4-:R-:W-:Y:S02]  /*1c1f0*/  SEL R105, R0.reuse, R104, !P6 ;  /* 0x0000006800697207 */ /* 0x050fe40007000000 */
[C---:B------:R-:W-:Y:S02]  /*1c200*/  SEL R104, R0.reuse, R103, !P6 ;  /* 0x0000006700687207 */ /* 0x040fe40007000000 */
[C---:B------:R-:W-:Y:S02]  /*1c210*/  SEL R103, R0.reuse, R102, !P6 ;  /* 0x0000006600677207 */ /* 0x040fe40007000000 */
[C---:B------:R-:W-:Y:S02]  /*1c220*/  SEL R102, R0.reuse, R101, !P6 ;  /* 0x0000006500667207 */ /* 0x040fe40007000000 */
[----:B------:R-:W-:-:S02]  /*1c230*/  SEL R101, R0, R100, !P6 ;  /* 0x0000006400657207 */ /* 0x000fc40007000000 */
[C---:B------:R-:W-:Y:S02]  /*1c240*/  SEL R100, R0.reuse, R99, !P6 ;  /* 0x0000006300647207 */ /* 0x040fe40007000000 */
[C---:B------:R-:W-:Y:S02]  /*1c250*/  SEL R99, R0.reuse, R98, !P6 ;  /* 0x0000006200637207 */ /* 0x040fe40007000000 */
        /* <DEDUP_REMOVED lines=56> */
[----:B--2---:R-:W-:-:S03]  /*1c5e0*/  SEL R155, R0, R137, !P6 ;  /* 0x00000089009b7207 */ /* 0x004fc60007000000 */
[----:B------:R-:W2:Y:S01]  /*1c5f0*/  LDL.LU R137, [R1+0x218] ;  /* 0x0002180001897983 */ /* 0x000ea20000300800 */
[----:B---3--:R-:W-:-:S03]  /*1c600*/  SEL R154, R0, R136, !P6 ;  /* 0x00000088009a7207 */ /* 0x008fc60007000000 */
[----:B------:R-:W3:Y:S01]  /*1c610*/  LDL.LU R136, [R1+0x21c] ;  /* 0x00021c0001887983 */ /* 0x000ee20000300800 */
[----:B----4-:R-:W-:-:S03]  /*1c620*/  SEL R153, R0, R135, !P6 ;  /* 0x0000008700997207 */ /* 0x010fc60007000000 */
[----:B------:R-:W4:Y:S01]  /*1c630*/  LDL.LU R135, [R1+0x200] ;  /* 0x0002000001877983 */ /* 0x000f220000300800 */
[----:B------:R-:W-:-:S03]  /*1c640*/  SEL R152, R0, R134, !P6 ;  /* 0x0000008600987207 */ /* 0x000fc60007000000 */
[----:B------:R-:W4:Y:S01]  /*1c650*/  LDL.LU R134, [R1+0x1fc] ;  /* 0x0001fc0001867983 */ /* 0x000f220000300800 */
[----:B------:R-:W-:-:S03]  /*1c660*/  SEL R151, R0, R133, !P6 ;  /* 0x0000008500977207 */ /* 0x000fc60007000000 */
[----:B------:R-:W4:Y:S04]  /*1c670*/  LDL.LU R156, [R1+0x1f8] ;  /* 0x0001f800019c7983 */ /* 0x000f280000300800 */
[----:B------:R-:W4:Y:S04]  /*1c680*/  LDL.LU R133, [R1+0x1e4] ;  /* 0x0001e40001857983 */ /* 0x000f280000300800 */
[----:B------:R-:W2:Y:S04]  /*1c690*/  LDL.LU R168, [R1+0x1e0] ;  /* 0x0001e00001a87983 */ /* 0x000ea80000300800 */
[----:B------:R-:W3:Y:S04]  /*1c6a0*/  LDL.LU R167, [R1+0x1d4] ;  /* 0x0001d40001a77983 */ /* 0x000ee80000300800 */
[----:B------:R-:W4:Y:S04]  /*1c6b0*/  LDL.LU R166, [R1+0x1d0] ;  /* 0x0001d00001a67983 */ /* 0x000f280000300800 */
        /* <DEDUP_REMOVED lines=8> */
[----:B------:R-:W2:Y:S01]  /*1c740*/  LDL.LU R157, [R1+0x194] ;  /* 0x00019400019d7983 */ /* 0x000ea20000300800 */
[----:B---3--:R-:W-:-:S03]  /*1c750*/  SEL R178, R0, R167, !P6 ;  /* 0x000000a700b27207 */ /* 0x008fc60007000000 */
[----:B------:R-:W3:Y:S01]  /*1c760*/  LDL.LU R167, [R1+0x198] ;  /* 0x0001980001a77983 */ /* 0x000ee20000300800 */
[----:B----4-:R-:W-:-:S03]  /*1c770*/  SEL R177, R0, R166, !P6 ;  /* 0x000000a600b17207 */ /* 0x010fc60007000000 */
[----:B------:R-:W4:Y:S01]  /*1c780*/  LDL.LU R166, [R1+0x19c] ;  /* 0x00019c0001a67983 */ /* 0x000f220000300800 */
[----:B--2---:R-:W-:-:S03]  /*1c790*/  SEL R176, R0, R165, !P6 ;  /* 0x000000a500b07207 */ /* 0x004fc60007000000 */
[----:B------:R-:W2:Y:S01]  /*1c7a0*/  LDL.LU R165, [R1+0x190] ;  /* 0x0001900001a57983 */ /* 0x000ea20000300800 */
[----:B------:R-:W-:-:S03]  /*1c7b0*/  SEL R175, R0, R164, !P6 ;  /* 0x000000a400af7207 */ /* 0x000fc60007000000 */
        /* <DEDUP_REMOVED lines=11> */
[C---:B------:R-:W-:Y:S02]  /*1c870*/  SEL R179, R0.reuse, R168, !P6 ;  /* 0x000000a800b37207 */ /* 0x040fe40007000000 */
[C---:B------:R-:W-:Y:S02]  /*1c880*/  SEL R169, R0.reuse, R158, !P6 ;  /* 0x0000009e00a97207 */ /* 0x040fe40007000000 */
[----:B------:R-:W2:Y:S01]  /*1c890*/  LDL.LU R158, [R1+0x15c] ;  /* 0x00015c00019e7983 */ /* 0x000ea20000300800 */
[----:B------:R-:W-:-:S03]  /*1c8a0*/  SEL R168, R0, R157, !P6 ;  /* 0x0000009d00a87207 */ /* 0x000fc60007000000 */
        /* <DEDUP_REMOVED lines=21> */
[----:B------:R-:W3:Y:S04]  /*1ca00*/  LDL.LU R210, [R1+0x720] ;  /* 0x0007200001d27983 */ /* 0x000ee80000300800 */
[----:B------:R-:W4:Y:S04]  /*1ca10*/  LDL.LU R208, [R1+0x71c] ;  /* 0x00071c0001d07983 */ /* 0x000f280000300800 */
[----:B-1----:R-:W2:Y:S01]  /*1ca20*/  LDL.LU R7, [R1+0x4b4] ;  /* 0x0004b40001077983 */ /* 0x002ea20000300800 */
[----:B------:R-:W-:-:S02]  /*1ca30*/  SEL R204, R0, R242, !P6 ;  /* 0x000000f200cc7207 */ /* 0x000fc40007000000 */
[C---:B------:R-:W-:Y:S01]  /*1ca40*/  SEL R205, R0.reuse, R243, !P6 ;  /* 0x000000f300cd7207 */ /* 0x040fe20007000000 */
[----:B------:R-:W1:Y:S01]  /*1ca50*/  S2R R207, SR_TID.X ;  /* 0x0000000000cf7919 */ /* 0x000e620000002100 */
[----:B------:R-:W-:Y:S02]  /*1ca60*/  @!P5 IMAD.MOV R249, RZ, RZ, -R249 ;  /* 0x000000fffff9d224 */ /* 0x000fe400078e0af9 */
[----:B------:R-:W-:Y:S01]  /*1ca70*/  @!P3 IMAD.MOV R5, RZ, RZ, -R5 ;  /* 0x000000ffff05b224 */ /* 0x000fe200078e0a05 */
        /* <DEDUP_REMOVED lines=10> */
[----:B-1----:R-:W-:-:S05]  /*1cb20*/  LOP3.LUT R207, R207, 0x7f, RZ, 0xc0, !PT ;  /* 0x0000007fcfcf7812 */ /* 0x002fca00078ec0ff */
[----:B------:R-:W-:Y:S01]  /*1cb30*/  IMAD R207, R207, R209, RZ ;  /* 0x000000d1cfcf7224 */ /* 0x000fe200078e02ff */
[C---:B------:R-:W-:Y:S02]  /*1cb40*/  SEL R43, R0.reuse, R43, !P6 ;  /* 0x0000002b002b7207 */ /* 0x040fe40007000000 */
[C---:B------:R-:W-:Y:S02]  /*1cb50*/  SEL R44, R0.reuse, R44, !P6 ;  /* 0x0000002c002c7207 */ /* 0x040fe40007000000 */
[C---:B------:R-:W-:Y:S02]  /*1cb60*/  SEL R45, R0.reuse, R45, !P6 ;  /* 0x0000002d002d7207 */ /* 0x040fe40007000000 */
[----:B------:R-:W-:Y:S02]  /*1cb70*/  SEL R46, R0, R46, !P6 ;  /* 0x0000002e002e7207 */ /* 0x000fe40007000000 */
[-C--:B---3--:R-:W-:Y:S02]  /*1cb80*/  LEA R242, P2, R210, R240.reuse, 0x2 ;  /* 0x000000f0d2f27211 */ /* 0x088fe400078410ff */
[----:B----4-:R-:W-:-:S02]  /*1cb90*/  LEA R240, P1, R208, R240, 0x2 ;  /* 0x000000f0d0f07211 */ /* 0x010fc400078210ff */
[-C--:B------:R-:W-:Y:S02]  /*1cba0*/  LEA.HI.X.SX32 R243, R210, R241.reuse, 0x2, P2 ;  /* 0x000000f1d2f37211 */ /* 0x080fe400010f16ff */
[----:B------:R-:W-:Y:S01]  /*1cbb0*/  LEA.HI.X.SX32 R241, R208, R241, 0x2, P1 ;  /* 0x000000f1d0f17211 */ /* 0x000fe200008f16ff */
[----:B------:R1:W-:Y:S04]  /*1cbc0*/  STL [R1+0x2dd0], R242 ;  /* 0x002dd0f201007387 */ /* 0x0003e80000100800 */
[----:B------:R-:W-:Y:S04]  /*1cbd0*/  STL [R1+0x2dcc], R243 ;  /* 0x002dccf301007387 */ /* 0x000fe80000100800 */
[----:B------:R-:W-:Y:S04]  /*1cbe0*/  STL [R1+0x2dd8], R240 ;  /* 0x002dd8f001007387 */ /* 0x000fe80000100800 */
[----:B------:R-:W-:Y:S04]  /*1cbf0*/  STL [R1+0x2dd4], R241 ;  /* 0x002dd4f101007387 */ /* 0x000fe80000100800 */
[----:B------:R-:W3:Y:S04]  /*1cc00*/  LDL.LU R216, [R1+0x148] ;  /* 0x0001480001d87983 */ /* 0x000ee80000300800 */
[----:B------:R-:W4:Y:S04]  /*1cc10*/  LDL.LU R218, [R1+0x1a8] ;  /* 0x0001a80001da7983 */ /* 0x000f280000300800 */
[----:B------:R-:W4:Y:S04]  /*1cc20*/  LDL.LU R219, [R1+0x1cc] ;  /* 0x0001cc0001db7983 */ /* 0x000f280000300800 */
[----:B------:R-:W3:Y:S01]  /*1cc30*/  LDL.LU R252, [R1+0x1ec] ;  /* 0x0001ec0001fc7983 */ /* 0x000ee20000300800 */
[----:B------:R-:W-:-:S02]  /*1cc40*/  SEL R47, R0, R47, !P6 ;  /* 0x0000002f002f7207 */ /* 0x000fc40007000000 */
[C---:B------:R-:W-:Y:S01]  /*1cc50*/  SEL R48, R0.reuse, R48, !P6 ;  /* 0x0000003000307207 */ /* 0x040fe20007000000 */
[----:B------:R-:W4:Y:S01]  /*1cc60*/  LDL.LU R233, [R1+0x224] ;  /* 0x0002240001e97983 */ /* 0x000f220000300800 */
        /* <DEDUP_REMOVED lines=82> */
[----:B--2---:R-:W-:-:S02]  /*1d190*/  SEL R165, R0, R165, !P6 ;  /* 0x000000a500a57207 */ /* 0x004fc40007000000 */
        /* <DEDUP_REMOVED lines=55> */
[----:B------:R-:W-:Y:S02]  /*1d510*/  SEL R214, R0, R5, !P6 ;  /* 0x0000000500d67207 */ /* 0x000fe40007000000 */
[----:B------:R-:W-:Y:S02]  /*1d520*/  LEA.HI.X.SX32 R0, R207, R2, 0x2, P4 ;  /* 0x00000002cf007211 */ /* 0x000fe400020f16ff */
[----:B------:R-:W2:Y:S02]  /*1d530*/  LDC R2, c[0x0][0x240] ;  /* 0x00009000ff027b82 */ /* 0x000ea40000000800 */
[-C--:B--2---:R-:W-:Y:S02]  /*1d540*/  IMAD R3, R7, R2.reuse, RZ ;  /* 0x0000000207037224 */ /* 0x084fe400078e02ff */
[----:B------:R-:W2:Y:S04]  /*1d550*/  LDL.LU R7, [R1+0x248] ;  /* 0x0002480001077983 */ /* 0x000ea80000300800 */
[----:B------:R-:W2:Y:S01]  /*1d560*/  LDL.LU R9, [R1+0x274] ;  /* 0x0002740001097983 */ /* 0x000ea20000300800 */
[----:B------:R-:W-:-:S02]  /*1d570*/  IMAD R208, R201, R2, RZ ;  /* 0x00000002c9d07224 */ /* 0x000fc400078e02ff */
[-C--:B------:R-:W-:Y:S01]  /*1d580*/  IMAD R201, R13, R2.reuse, RZ ;  /* 0x000000020dc97224 */ /* 0x080fe200078e02ff */
[----:B------:R3:W-:Y:S04]  /*1d590*/  STL [R1+0x13c], R3 ;  /* 0x00013c0301007387 */ /* 0x0007e80000100800 */
[----:B------:R-:W2:Y:S04]  /*1d5a0*/  LDL.LU R13, [R1+0x2f3c] ;  /* 0x002f3c00010d7983 */ /* 0x000ea80000300800 */
[----:B-1----:R-:W2:Y:S04]  /*1d5b0*/  LDL.LU R242, [R1+0x2a0] ;  /* 0x0002a00001f27983 */ /* 0x002ea80000300800 */
        /* <DEDUP_REMOVED lines=11> */
[----:B---3--:R-:W-:-:S03]  /*1d670*/  IMAD R3, R252, R2, RZ ;  /* 0x00000002fc037224 */ /* 0x008fc600078e02ff */
[----:B------:R-:W3:Y:S04]  /*1d680*/  LDL.LU R16, [R1+0x470] ;  /* 0x0004700001107983 */ /* 0x000ee80000300800 */
[----:B------:R-:W3:Y:S04]  /*1d690*/  LDL.LU R252, [R1+0x4a4] ;  /* 0x0004a40001fc7983 */ /* 0x000ee80000300800 */
[----:B------:R-:W3:Y:S04]  /*1d6a0*/  LDL.LU R15, [R1+0x4d0] ;  /* 0x0004d000010f7983 */ /* 0x000ee80000300800 */
[----:B------:R-:W3:Y:S04]  /*1d6b0*/  LDL.LU R14, [R1+0x4f0] ;  /* 0x0004f000010e7983 */ /* 0x000ee80000300800 */
[----:B------:R-:W3:Y:S01]  /*1d6c0*/  LDL.LU R12, [R1+0x604] ;  /* 0x00060400010c7983 */ /* 0x000ee20000300800 */
[----:B------:R-:W-:-:S03]  /*1d6d0*/  IMAD R210, R203, R2, RZ ;  /* 0x00000002cbd27224 */ /* 0x000fc600078e02ff */
[----:B------:R-:W3:Y:S01]  /*1d6e0*/  LDL.LU R10, [R1+0x6ec] ;  /* 0x0006ec00010a7983 */ /* 0x000ee20000300800 */
[----:B------:R-:W-:-:S03]  /*1d6f0*/  IMAD R203, R251, R2, RZ ;  /* 0x00000002fbcb7224 */ /* 0x000fc600078e02ff */
[----:B------:R-:W3:Y:S01]  /*1d700*/  LDL.LU R8, [R1+0x6dc] ;  /* 0x0006dc0001087983 */ /* 0x000ee20000300800 */
[----:B----4-:R-:W-:-:S03]  /*1d710*/  IMAD R251, R233, R2, RZ ;  /* 0x00000002e9fb7224 */ /* 0x010fc600078e02ff */
[----:B------:R-:W4:Y:S04]  /*1d720*/  LDL.LU R211, [R1+0x6d8] ;  /* 0x0006d80001d37983 */ /* 0x000f280000300800 */
[----:B------:R-:W4:Y:S01]  /*1d730*/  LDL.LU R233, [R1+0x6d4] ;  /* 0x0006d40001e97983 */ /* 0x000f220000300800 */
[-C--:B------:R-:W-:Y:S02]  /*1d740*/  IMAD R207, R202, R2.reuse, RZ ;  /* 0x00000002cacf7224 */ /* 0x080fe400078e02ff */
[-C--:B------:R-:W-:Y:S02]  /*1d750*/  IMAD R202, R216, R2.reuse, RZ ;  /* 0x00000002d8ca7224 */ /* 0x080fe400078e02ff */
[-C--:B------:R-:W-:Y:S02]  /*1d760*/  IMAD R209, R200, R2.reuse, RZ ;  /* 0x00000002c8d17224 */ /* 0x080fe400078e02ff */
[----:B------:R-:W-:-:S02]  /*1d770*/  IMAD R200, R218, R2, RZ ;  /* 0x00000002dac87224 */ /* 0x000fc400078e02ff */
[-C--:B------:R-:W-:Y:S02]  /*1d780*/  IMAD R5, R219, R2.reuse, RZ ;  /* 0x00000002db057224 */ /* 0x080fe400078e02ff */
[-C--:B--2---:R-:W-:Y:S02]  /*1d790*/  IMAD R213, R7, R2.reuse, RZ ;  /* 0x0000000207d57224 */ /* 0x084fe400078e02ff */
[----:B------:R-:W2:Y:S01]  /*1d7a0*/  LDL.LU R7, [R1+0x6d0] ;  /* 0x0006d00001077983 */ /* 0x000ea20000300800 */
[----:B------:R-:W-:-:S03]  /*1d7b0*/  IMAD R9, R9, R2, RZ ;  /* 0x0000000209097224 */ /* 0x000fc600078e02ff */
[----:B------:R1:W-:Y:S04]  /*1d7c0*/  STL [R1+0x6c], R213 ;  /* 0x00006cd501007387 */ /* 0x0003e80000100800 */
[----:B-1----:R-:W2:Y:S04]  /*1d7d0*/  LDL.LU R213, [R1+0x6cc] ;  /* 0x0006cc0001d57983 */ /* 0x002ea80000300800 */
[----:B------:R-:W2:Y:S04]  /*1d7e0*/  LDL.LU R215, [R1+0x6c8] ;  /* 0x0006c80001d77983 */ /* 0x000ea80000300800 */
[----:B------:R1:W-:Y:S04]  /*1d7f0*/  STL [R1+0x70], R9 ;  /* 0x0000700901007387 */ /* 0x0003e80000100800 */
[----:B------:R-:W2:Y:S04]  /*1d800*/  LDL.LU R216, [R1+0x6bc] ;  /* 0x0006bc0001d87983 */ /* 0x000ea80000300800 */
[----:B------:R-:W2:Y:S04]  /*1d810*/  LDL.LU R218, [R1+0x6b8] ;  /* 0x0006b80001da7983 */ /* 0x000ea80000300800 */
[----:B------:R-:W2:Y:S04]  /*1d820*/  LDL.LU R219, [R1+0x6b4] ;  /* 0x0006b40001db7983 */ /* 0x000ea80000300800 */
[----:B-1----:R-:W2:Y:S01]  /*1d830*/  LDL.LU R9, [R1+0x6b0] ;  /* 0x0006b00001097983 */ /* 0x002ea20000300800 */
[----:B------:R-:W-:-:S02]  /*1d840*/  IMAD R241, R242, R2, RZ ;  /* 0x00000002f2f17224 */ /* 0x000fc400078e02ff */
[-C--:B------:R-:W-:Y:S02]  /*1d850*/  IMAD R240, R27, R2.reuse, RZ ;  /* 0x000000021bf07224 */ /* 0x080fe400078e02ff */
[-C--:B------:R-:W-:Y:S02]  /*1d860*/  IMAD R27, R26, R2.reuse, RZ ;  /* 0x000000021a1b7224 */ /* 0x080fe400078e02ff */
[-C--:B------:R-:W-:Y:S01]  /*1d870*/  IMAD R26, R25, R2.reuse, RZ ;  /* 0x00000002191a7224 */ /* 0x080fe200078e02ff */
[----:B------:R-:W-:Y:S01]  /*1d880*/  STL [R1+0x78], R241 ;  /* 0x000078f101007387 */ /* 0x000fe20000100800 */
[-C--:B------:R-:W-:Y:S02]  /*1d890*/  IMAD R25, R24, R2.reuse, RZ ;  /* 0x0000000218197224 */ /* 0x080fe400078e02ff */
[-C--:B------:R-:W-:Y:S01]  /*1d8a0*/  IMAD R24, R23, R2.reuse, RZ ;  /* 0x0000000217187224 */ /* 0x080fe200078e02ff */
[----:B------:R-:W-:Y:S01]  /*1d8b0*/  STL [R1+0x7c], R240 ;  /* 0x00007cf001007387 */ /* 0x000fe20000100800 */
[----:B------:R-:W-:-:S02]  /*1d8c0*/  IMAD R23, R22, R2, RZ ;  /* 0x0000000216177224 */ /* 0x000fc400078e02ff */
[-C--:B------:R-:W-:Y:S01]  /*1d8d0*/  IMAD R22, R21, R2.reuse, RZ ;  /* 0x0000000215167224 */ /* 0x080fe200078e02ff */
[----:B------:R-:W-:Y:S01]  /*1d8e0*/  STL [R1+0x80], R27 ;  /* 0x0000801b01007387 */ /* 0x000fe20000100800 */
[-C--:B------:R-:W-:Y:S02]  /*1d8f0*/  IMAD R21, R20, R2.reuse, RZ ;  /* 0x0000000214157224 */ /* 0x080fe400078e02ff */
[-C--:B------:R-:W-:Y:S01]  /*1d900*/  IMAD R20, R19, R2.reuse, RZ ;  /* 0x0000000213147224 */ /* 0x080fe200078e02ff */
[----:B------:R-:W-:Y:S01]  /*1d910*/  STL [R1+0x9c], R26 ;  /* 0x00009c1a01007387 */ /* 0x000fe20000100800 */
[----:B------:R-:W-:-:S03]  /*1d920*/  IMAD R19, R18, R2, RZ ;  /* 0x0000000212137224 */ /* 0x000fc600078e02ff */
[----:B------:R-:W-:Y:S01]  /*1d930*/  STL [R1+0xa0], R25 ;  /* 0x0000a01901007387 */ /* 0x000fe20000100800 */
[----:B------:R-:W-:-:S03]  /*1d940*/  IMAD R18, R17, R2, RZ ;  /* 0x0000000211127224 */ /* 0x000fc600078e02ff */
[----:B------:R-:W-:Y:S04]  /*1d950*/  STL [R1+0xc0], R24 ;  /* 0x0000c01801007387 */ /* 0x000fe80000100800 */
[----:B------:R-:W-:Y:S04]  /*1d960*/  STL [R1+0xc4], R23 ;  /* 0x0000c41701007387 */ /* 0x000fe80000100800 */
[----:B------:R-:W-:Y:S01]  /*1d970*/  STL [R1+0xc8], R22 ;  /* 0x0000c81601007387 */ /* 0x000fe20000100800 */
[----:B---3--:R-:W-:-:S03]  /*1d980*/  IMAD R17, R252, R2, RZ ;  /* 0x00000002fc117224 */ /* 0x008fc600078e02ff */
[----:B------:R-:W-:Y:S04]  /*1d990*/  STL [R1+0xf4], R21 ;  /* 0x0000f41501007387 */ /* 0x000fe80000100800 */
[----:B------:R-:W-:Y:S04]  /*1d9a0*/  STL [R1+0xf8], R20 ;  /* 0x0000f81401007387 */ /* 0x000fe80000100800 */
[----:B------:R-:W-:Y:S04]  /*1d9b0*/  STL [R1+0xfc], R19 ;  /* 0x0000fc1301007387 */ /* 0x000fe80000100800 */
[----:B------:R-:W-:Y:S04]  /*1d9c0*/  STL [R1+0x100], R18 ;  /* 0x0001001201007387 */ /* 0x000fe80000100800 */
[----:B------:R-:W3:Y:S01]  /*1d9d0*/  LDL.LU R252, [R1+0x6ac] ;  /* 0x0006ac0001fc7983 */ /* 0x000ee20000300800 */
[----:B------:R-:W-:-:S05]  /*1d9e0*/  IMAD R16, R16, R2, RZ ;  /* 0x0000000210107224 */ /* 0x000fca00078e02ff */
[----:B------:R1:W-:Y:S01]  /*1d9f0*/  STL [R1+0x110], R16 ;  /* 0x0001101001007387 */ /* 0x0003e20000100800 */
[----:B------:R-:W-:-:S03]  /*1da00*/  IMAD R10, R10, R2, RZ ;  /* 0x000000020a0a7224 */ /* 0x000fc600078e02ff */
[----:B------:R-:W-:Y:S01]  /*1da10*/  STL [R1+0x114], R17 ;  /* 0x0001141101007387 */ /* 0x000fe20000100800 */
[-C--:B-1----:R-:W-:Y:S02]  /*1da20*/  IMAD R16, R15, R2.reuse, RZ ;  /* 0x000000020f107224 */ /* 0x082fe400078e02ff */
[-C--:B------:R-:W-:Y:S02]  /*1da30*/  IMAD R15, R14, R2.reuse, RZ ;  /* 0x000000020e0f7224 */ /* 0x080fe400078e02ff */
[-C--:B------:R-:W-:Y:S01]  /*1da40*/  IMAD R14, R12, R2.reuse, RZ ;  /* 0x000000020c0e7224 */ /* 0x080fe200078e02ff */
[----:B------:R-:W-:Y:S01]  /*1da50*/  STL [R1+0x120], R16 ;  /* 0x0001201001007387 */ /* 0x000fe20000100800 */
[----:B------:R-:W-:-:S03]  /*1da60*/  IMAD R12, R8, R2, RZ ;  /* 0x00000002080c7224 */ /* 0x000fc600078e02ff */
[----:B------:R-:W-:Y:S01]  /*1da70*/  STL [R1+0x130], R15 ;  /* 0x0001300f01007387 */ /* 0x000fe20000100800 */
[----:B----4-:R-:W-:-:S03]  /*1da80*/  IMAD R8, R211, R2, RZ ;  /* 0x00000002d3087224 */ /* 0x010fc600078e02ff */
[----:B------:R-:W-:Y:S04]  /*1da90*/  STL [R1+0x134], R14 ;  /* 0x0001340e01007387 */ /* 0x000fe80000100800 */
[----:B------:R1:W-:Y:S04]  /*1daa0*/  STL [R1+0x138], R10 ;  /* 0x0001380a01007387 */ /* 0x0003e80000100800 */
[----:B------:R-:W-:Y:S01]  /*1dab0*/  STL [R1+0x148], R12 ;  /* 0x0001480c01007387 */ /* 0x000fe20000100800 */
[----:B-1----:R-:W-:-:S03]  /*1dac0*/  IMAD R10, R233, R2, RZ ;  /* 0x00000002e90a7224 */ /* 0x002fc600078e02ff */
[----:B------:R-:W4:Y:S04]  /*1dad0*/  LDL.LU R233, [R1+0x6a8] ;  /* 0x0006a80001e97983 */ /* 0x000f280000300800 */
[----:B------:R2:W-:Y:S04]  /*1dae0*/  STL [R1+0x14c], R8 ;  /* 0x00014c0801007387 */ /* 0x0005e80000100800 */
[----:B------:R1:W-:Y:S01]  /*1daf0*/  STL [R1+0x154], R10 ;  /* 0x0001540a01007387 */ /* 0x0003e20000100800 */
[----:B--2---:R-:W-:-:S03]  /*1db00*/  IMAD R8, R7, R2, RZ ;  /* 0x0000000207087224 */ /* 0x004fc600078e02ff */
[----:B------:R-:W2:Y:S04]  /*1db10*/  LDL.LU R7, [R1+0x6a4] ;  /* 0x0006a40001077983 */ /* 0x000ea80000300800 */
[----:B------:R1:W-:Y:S01]  /*1db20*/  STL [R1+0x158], R8 ;  /* 0x0001580801007387 */ /* 0x0003e20000100800 */
[-C--:B------:R-:W-:Y:S02]  /*1db30*/  IMAD R12, R213, R2.reuse, RZ ;  /* 0x00000002d50c7224 */ /* 0x080fe400078e02ff */
[----:B-1----:R-:W-:-:S03]  /*1db40*/  IMAD R10, R215, R2, RZ ;  /* 0x00000002d70a7224 */ /* 0x002fc600078e02ff */
[----:B------:R1:W-:Y:S04]  /*1db50*/  STL [R1+0x15c], R12 ;  /* 0x00015c0c01007387 */ /* 0x0003e80000100800 */
[----:B------:R1:W-:Y:S01]  /*1db60*/  STL [R1+0x160], R10 ;  /* 0x0001600a01007387 */ /* 0x0003e20000100800 */
[-C--:B------:R-:W-:Y:S02]  /*1db70*/  IMAD R8, R216, R2.reuse, RZ ;  /* 0x00000002d8087224 */ /* 0x080fe400078e02ff */
[----:B-1----:R-:W-:-:S03]  /*1db80*/  IMAD R12, R218, R2, RZ ;  /* 0x00000002da0c7224 */ /* 0x002fc600078e02ff */
[----:B------:R1:W-:Y:S01]  /*1db90*/  STL [R1+0x164], R8 ;  /* 0x0001640801007387 */ /* 0x0003e20000100800 */
[----:B------:R-:W-:-:S03]  /*1dba0*/  IMAD R10, R219, R2, RZ ;  /* 0x00000002db0a7224 */ /* 0x000fc600078e02ff */
[----:B------:R-:W-:Y:S04]  /*1dbb0*/  STL [R1+0x168], R12 ;  /* 0x0001680c01007387 */ /* 0x000fe80000100800 */
[----:B------:R-:W2:Y:S01]  /*1dbc0*/  LDL.LU R242, [R1+0x6a0] ;  /* 0x0006a00001f27983 */ /* 0x000ea20000300800 */
[----:B-1----:R-:W-:-:S03]  /*1dbd0*/  IMAD R8, R9, R2, RZ ;  /* 0x0000000209087224 */ /* 0x002fc600078e02ff */
[----:B------:R-:W-:Y:S04]  /*1dbe0*/  STL [R1+0x170], R10 ;  /* 0x0001700a01007387 */ /* 0x000fe80000100800 */
[----:B------:R-:W2:Y:S04]  /*1dbf0*/  LDL.LU R27, [R1+0x69c] ;  /* 0x00069c00011b7983 */ /* 0x000ea80000300800 */
        /* <DEDUP_REMOVED lines=16> */
[----:B------:R1:W-:Y:S04]  /*1dd00*/  STL [R1+0x178], R8 ;  /* 0x0001780801007387 */ /* 0x0003e80000100800 */
[----:B------:R-:W3:Y:S04]  /*1dd10*/  LDL.LU R12, [R1+0x650] ;  /* 0x00065000010c7983 */ /* 0x000ee80000300800 */
[----:B------:R-:W3:Y:S04]  /*1dd20*/  LDL.LU R10, [R1+0x64c] ;  /* 0x00064c00010a7983 */ /* 0x000ee80000300800 */
[----:B-1----:R-:W3:Y:S04]  /*1dd30*/  LDL.LU R8, [R1+0x648] ;  /* 0x0006480001087983 */ /* 0x002ee80000300800 */
[----:B------:R-:W3:Y:S04]  /*1dd40*/  LDL.LU R211, [R1+0x644] ;  /* 0x0006440001d37983 */ /* 0x000ee80000300800 */
[----:B------:R-:W3:Y:S01]  /*1dd50*/  LDL.LU R252, [R1+0x640] ;  /* 0x0006400001fc7983 */ /* 0x000ee20000300800 */
[----:B----4-:R-:W-:-:S03]  /*1dd60*/  IMAD R213, R233, R2, RZ ;  /* 0x00000002e9d57224 */ /* 0x010fc600078e02ff */
[----:B------:R-:W4:Y:S04]  /*1dd70*/  LDL.LU R233, [R1+0x63c] ;  /* 0x00063c0001e97983 */ /* 0x000f280000300800 */
[----:B------:R1:W-:Y:S04]  /*1dd80*/  STL [R1+0x180], R213 ;  /* 0x000180d501007387 */ /* 0x0003e80000100800 */
[----:B-1----:R-:W4:Y:S04]  /*1dd90*/  LDL.LU R213, [R1+0x638] ;  /* 0x0006380001d57983 */ /* 0x002f280000300800 */
[----:B------:R-:W4:Y:S01]  /*1dda0*/  LDL.LU R215, [R1+0x634] ;  /* 0x0006340001d77983 */ /* 0x000f220000300800 */
[----:B--2---:R-:W-:-:S05]  /*1ddb0*/  IMAD R7, R7, R2, RZ ;  /* 0x0000000207077224 */ /* 0x004fca00078e02ff */
[----:B------:R1:W-:Y:S04]  /*1ddc0*/  STL [R1+0x18c], R7 ;  /* 0x00018c0701007387 */ /* 0x0003e80000100800 */
[----:B------:R-:W2:Y:S04]  /*1ddd0*/  LDL.LU R216, [R1+0x630] ;  /* 0x0006300001d87983 */ /* 0x000ea80000300800 */
[----:B------:R-:W2:Y:S04]  /*1dde0*/  LDL.LU R218, [R1+0x62c] ;  /* 0x00062c0001da7983 */ /* 0x000ea80000300800 */
[----:B------:R-:W2:Y:S04]  /*1ddf0*/  LDL.LU R219, [R1+0x628] ;  /* 0x0006280001db7983 */ /* 0x000ea80000300800 */
[----:B-1----:R-:W2:Y:S01]  /*1de00*/  LDL.LU R7, [R1+0x620] ;  /* 0x0006200001077983 */ /* 0x002ea20000300800 */
[----:B------:R-:W-:-:S02]  /*1de10*/  IMAD R241, R242, R2, RZ ;  /* 0x00000002f2f17224 */ /* 0x000fc400078e02ff */
[----:B------:R-:W-:-:S03]  /*1de20*/  IMAD R240, R27, R2, RZ ;  /* 0x000000021bf07224 */ /* 0x000fc600078e02ff */
[----:B------:R-:W-:Y:S01]  /*1de30*/  STL [R1+0x190], R241 ;  /* 0x000190f101007387 */ /* 0x000fe20000100800 */
        /* <DEDUP_REMOVED lines=19> */
[----:B------:R-:W-:Y:S04]  /*1df70*/  STL [R1+0x1cc], R19 ;  /* 0x0001cc1301007387 */ /* 0x000fe80000100800 */
[----:B------:R-:W-:Y:S01]  /*1df80*/  STL [R1+0x1d0], R18 ;  /* 0x0001d01201007387 */ /* 0x000fe20000100800 */
[-C--:B------:R-:W-:Y:S02]  /*1df90*/  IMAD R16, R16, R2.reuse, RZ ;  /* 0x0000000210107224 */ /* 0x080fe400078e02ff */
[-C--:B------:R-:W-:Y:S02]  /*1dfa0*/  IMAD R17, R9, R2.reuse, RZ ;  /* 0x0000000209117224 */ /* 0x080fe400078e02ff */
[----:B------:R-:W2:Y:S04]  /*1dfb0*/  LDL.LU R9, [R1+0x61c] ;  /* 0x00061c0001097983 */ /* 0x000ea80000300800 */
[----:B------:R3:W-:Y:S04]  /*1dfc0*/  STL [R1+0x1d4], R16 ;  /* 0x0001d41001007387 */ /* 0x0007e80000100800 */
[----:B------:R-:W-:Y:S01]  /*1dfd0*/  STL [R1+0x1e0], R17 ;  /* 0x0001e01101007387 */ /* 0x000fe20000100800 */
[----:B---3--:R-:W-:-:S02]  /*1dfe0*/  IMAD R16, R15, R2, RZ ;  /* 0x000000020f107224 */ /* 0x008fc400078e02ff */
[-C--:B------:R-:W-:Y:S02]  /*1dff0*/  IMAD R15, R14, R2.reuse, RZ ;  /* 0x000000020e0f7224 */ /* 0x080fe400078e02ff */
[-C--:B------:R-:W-:Y:S02]  /*1e000*/  IMAD R14, R12, R2.reuse, RZ ;  /* 0x000000020c0e7224 */ /* 0x080fe400078e02ff */
[-C--:B------:R-:W-:Y:S01]  /*1e010*/  IMAD R10, R10, R2.reuse, RZ ;  /* 0x000000020a0a7224 */ /* 0x080fe200078e02ff */
[----:B------:R-:W-:Y:S01]  /*1e020*/  STL [R1+0x1e4], R16 ;  /* 0x0001e41001007387 */ /* 0x000fe20000100800 */
[----:B------:R-:W-:-:S03]  /*1e030*/  IMAD R12, R8, R2, RZ ;  /* 0x00000002080c7224 */ /* 0x000fc600078e02ff */
[----:B------:R-:W-:Y:S04]  /*1e040*/  STL [R1+0x1ec], R15 ;  /* 0x0001ec0f01007387 */ /* 0x000fe80000100800 */
[----:B------:R-:W-:Y:S04]  /*1e050*/  STL [R1+0x1f0], R14 ;  /* 0x0001f00e01007387 */ /* 0x000fe80000100800 */
[----:B------:R1:W-:Y:S04]  /*1e060*/  STL [R1+0x1f4], R10 ;  /* 0x0001f40a01007387 */ /* 0x0003e80000100800 */
[----:B------:R-:W-:Y:S01]  /*1e070*/  STL [R1+0x1f8], R12 ;  /* 0x0001f80c01007387 */ /* 0x000fe20000100800 */
[----:B-1----:R-:W-:-:S03]  /*1e080*/  IMAD R10, R252, R2, RZ ;  /* 0x00000002fc0a7224 */ /* 0x002fc600078e02ff */
[----:B------:R-:W3:Y:S01]  /*1e090*/  LDL.LU R252, [R1+0x618] ;  /* 0x0006180001fc7983 */ /* 0x000ee20000300800 */
[----:B------:R-:W-:-:S05]  /*1e0a0*/  IMAD R8, R211, R2, RZ ;  /* 0x00000002d3087224 */ /* 0x000fca00078e02ff */
[----:B------:R4:W-:Y:S04]  /*1e0b0*/  STL [R1+0x1fc], R8 ;  /* 0x0001fc0801007387 */ /* 0x0009e80000100800 */
[----:B------:R1:W-:Y:S01]  /*1e0c0*/  STL [R1+0x200], R10 ;  /* 0x0002000a01007387 */ /* 0x0003e20000100800 */
[----:B----4-:R-:W-:-:S03]  /*1e0d0*/  IMAD R8, R233, R2, RZ ;  /* 0x00000002e9087224 */ /* 0x010fc600078e02ff */
[----:B------:R-:W4:Y:S01]  /*1e0e0*/  LDL.LU R233, [R1+0x614] ;  /* 0x0006140001e97983 */ /* 0x000f220000300800 */
[----:B-1----:R-:W-:-:S03]  /*1e0f0*/  IMAD R10, R213, R2, RZ ;  /* 0x00000002d50a7224 */ /* 0x002fc600078e02ff */
[----:B------:R1:W-:Y:S04]  /*1e100*/  STL [R1+0x210], R8 ;  /* 0x0002100801007387 */ /* 0x0003e80000100800 */
[----:B------:R2:W-:Y:S01]  /*1e110*/  STL [R1+0x214], R10 ;  /* 0x0002140a01007387 */ /* 0x0005e20000100800 */
[----:B-1----:R-:W-:-:S05]  /*1e120*/  IMAD R8, R215, R2, RZ ;  /* 0x00000002d7087224 */ /* 0x002fca00078e02ff */
[----:B------:R1:W-:Y:S01]  /*1e130*/  STL [R1+0x218], R8 ;  /* 0x0002180801007387 */ /* 0x0003e20000100800 */
[-C--:B--2---:R-:W-:Y:S02]  /*1e140*/  IMAD R12, R216, R2.reuse, RZ ;  /* 0x00000002d80c7224 */ /* 0x084fe400078e02ff */
[----:B------:R-:W-:-:S03]  /*1e150*/  IMAD R10, R218, R2, RZ ;  /* 0x00000002da0a7224 */ /* 0x000fc600078e02ff */
[----:B------:R-:W-:Y:S01]  /*1e160*/  STL [R1+0x21c], R12 ;  /* 0x00021c0c01007387 */ /* 0x000fe20000100800 */
[----:B-1----:R-:W-:-:S03]  /*1e170*/  IMAD R8, R219, R2, RZ ;  /* 0x00000002db087224 */ /* 0x002fc600078e02ff */
[----:B------:R-:W-:Y:S01]  /*1e180*/  STL [R1+0x224], R10 ;  /* 0x0002240a01007387 */ /* 0x000fe20000100800 */
[----:B------:R-:W-:-:S03]  /*1e190*/  IMAD R7, R7, R2, RZ ;  /* 0x0000000207077224 */ /* 0x000fc600078e02ff */
[----:B------:R-:W2:Y:S04]  /*1e1a0*/  LDL.LU R242, [R1+0x610] ;  /* 0x0006100001f27983 */ /* 0x000ea80000300800 */
        /* <DEDUP_REMOVED lines=15> */
[----:B------:R-:W2:Y:S04]  /*1e2a0*/  LDL.LU R15, [R1+0x5d4] ;  /* 0x0005d400010f7983 */ /* 0x000ea80000300800 */
[----:B------:R-:W2:Y:S01]  /*1e2b0*/  LDL.LU R14, [R1+0x5d0] ;  /* 0x0005d000010e7983 */ /* 0x000ea20000300800 */
[----:B------:R-:W-:-:S05]  /*1e2c0*/  IMAD R8, R9, R2, RZ ;  /* 0x0000000209087224 */ /* 0x000fca00078e02ff */
[----:B------:R1:W-:Y:S04]  /*1e2d0*/  STL [R1+0x23c], R8 ;  /* 0x00023c0801007387 */ /* 0x0003e80000100800 */
[----:B------:R-:W2:Y:S04]  /*1e2e0*/  LDL.LU R12, [R1+0x5cc] ;  /* 0x0005cc00010c7983 */ /* 0x000ea80000300800 */
[----:B------:R-:W2:Y:S04]  /*1e2f0*/  LDL.LU R10, [R1+0x5c4] ;  /* 0x0005c400010a7983 */ /* 0x000ea80000300800 */
[----:B-1----:R-:W2:Y:S04]  /*1e300*/  LDL.LU R8, [R1+0x5c0] ;  /* 0x0005c00001087983 */ /* 0x002ea80000300800 */
[----:B------:R-:W2:Y:S04]  /*1e310*/  LDL.LU R211, [R1+0x5bc] ;  /* 0x0005bc0001d37983 */ /* 0x000ea80000300800 */
[----:B------:R-:W2:Y:S01]  /*1e320*/  LDL.LU R9, [R1+0x5b8] ;  /* 0x0005b80001097983 */ /* 0x000ea20000300800 */
[----:B---3--:R-:W-:-:S03]  /*1e330*/  IMAD R213, R252, R2, RZ ;  /* 0x00000002fcd57224 */ /* 0x008fc600078e02ff */
[----:B------:R-:W3:Y:S04]  /*1e340*/  LDL.LU R252, [R1+0x5b4] ;  /* 0x0005b40001fc7983 */ /* 0x000ee80000300800 */
[----:B------:R1:W-:Y:S04]  /*1e350*/  STL [R1+0x244], R213 ;  /* 0x000244d501007387 */ /* 0x0003e80000100800 */
[----:B-1----:R-:W3:Y:S01]  /*1e360*/  LDL.LU R213, [R1+0x5b0] ;  /* 0x0005b00001d57983 */ /* 0x002ee20000300800 */
[----:B----4-:R-:W-:-:S03]  /*1e370*/  IMAD R216, R233, R2, RZ ;  /* 0x00000002e9d87224 */ /* 0x010fc600078e02ff */
[----:B------:R-:W4:Y:S04]  /*1e380*/  LDL.LU R215, [R1+0x5ac] ;  /* 0x0005ac0001d77983 */ /* 0x000f280000300800 */
[----:B------:R1:W-:Y:S04]  /*1e390*/  STL [R1+0x248], R216 ;  /* 0x000248d801007387 */ /* 0x0003e80000100800 */
[----:B-1----:R-:W4:Y:S04]  /*1e3a0*/  LDL.LU R216, [R1+0x5a8] ;  /* 0x0005a80001d87983 */ /* 0x002f280000300800 */
[----:B------:R-:W4:Y:S04]  /*1e3b0*/  LDL.LU R218, [R1+0x5a4] ;  /* 0x0005a40001da7983 */ /* 0x000f280000300800 */
[----:B------:R-:W4:Y:S04]  /*1e3c0*/  LDL.LU R219, [R1+0x5a0] ;  /* 0x0005a00001db7983 */ /* 0x000f280000300800 */
[----:B------:R-:W4:Y:S01]  /*1e3d0*/  LDL.LU R233, [R1+0x59c] ;  /* 0x00059c0001e97983 */ /* 0x000f220000300800 */
[----:B--2---:R-:W-:-:S02]  /*1e3e0*/  IMAD R241, R242, R2, RZ ;  /* 0x00000002f2f17224 */ /* 0x004fc400078e02ff */
        /* <DEDUP_REMOVED lines=23> */
[----:B------:R-:W-:-:S03]  /*1e560*/  IMAD R17, R7, R2, RZ ;  /* 0x0000000207117224 */ /* 0x000fc600078e02ff */
[----:B------:R-:W2:Y:S01]  /*1e570*/  LDL.LU R7, [R1+0x590] ;  /* 0x0005900001077983 */ /* 0x000ea20000300800 */
[----:B------:R-:W-:-:S05]  /*1e580*/  IMAD R16, R16, R2, RZ ;  /* 0x0000000210107224 */ /* 0x000fca00078e02ff */
[----:B------:R1:W-:Y:S04]  /*1e590*/  STL [R1+0x294], R16 ;  /* 0x0002941001007387 */ /* 0x0003e80000100800 */
[----:B------:R-:W-:Y:S01]  /*1e5a0*/  STL [R1+0x29c], R17 ;  /* 0x00029c1101007387 */ /* 0x000fe20000100800 */
[-C--:B-1----:R-:W-:Y:S02]  /*1e5b0*/  IMAD R16, R15, R2.reuse, RZ ;  /* 0x000000020f107224 */ /* 0x082fe400078e02ff */
[----:B------:R-:W-:-:S03]  /*1e5c0*/  IMAD R15, R14, R2, RZ ;  /* 0x000000020e0f7224 */ /* 0x000fc600078e02ff */
[----:B------:R-:W-:Y:S01]  /*1e5d0*/  STL [R1+0x2a0], R16 ;  /* 0x0002a01001007387 */ /* 0x000fe20000100800 */
[----:B------:R-:W-:-:S03]  /*1e5e0*/  IMAD R14, R12, R2, RZ ;  /* 0x000000020c0e7224 */ /* 0x000fc600078e02ff */
[----:B------:R-:W-:Y:S01]  /*1e5f0*/  STL [R1+0x2ac], R15 ;  /* 0x0002ac0f01007387 */ /* 0x000fe20000100800 */
[----:B------:R-:W-:-:S03]  /*1e600*/  IMAD R10, R10, R2, RZ ;  /* 0x000000020a0a7224 */ /* 0x000fc600078e02ff */
[----:B------:R-:W-:Y:S01]  /*1e610*/  STL [R1+0x2b0], R14 ;  /* 0x0002b00e01007387 */ /* 0x000fe20000100800 */
[----:B------:R-:W-:-:S03]  /*1e620*/  IMAD R12, R8, R2, RZ ;  /* 0x00000002080c7224 */ /* 0x000fc600078e02ff */
[----:B------:R1:W-:Y:S01]  /*1e630*/  STL [R1+0x2b8], R10 ;  /* 0x0002b80a01007387 */ /* 0x0003e20000100800 */
[----:B------:R-:W-:-:S03]  /*1e640*/  IMAD R8, R211, R2, RZ ;  /* 0x00000002d3087224 */ /* 0x000fc600078e02ff */
[----:B------:R-:W-:Y:S01]  /*1e650*/  STL [R1+0x2bc], R12 ;  /* 0x0002bc0c01007387 */ /* 0x000fe20000100800 */
[----:B-1----:R-:W-:-:S03]  /*1e660*/  IMAD R10, R9, R2, RZ ;  /* 0x00000002090a7224 */ /* 0x002fc600078e02ff */
[----:B------:R-:W2:Y:S04]  /*1e670*/  LDL.LU R9, [R1+0x58c] ;  /* 0x00058c0001097983 */ /* 0x000ea80000300800 */
[----:B------:R3:W-:Y:S04]  /*1e680*/  STL [R1+0x2c0], R8 ;  /* 0x0002c00801007387 */ /* 0x0007e80000100800 */
[----:B------:R4:W-:Y:S01]  /*1e690*/  STL [R1+0x2c4], R10 ;  /* 0x0002c40a01007387 */ /* 0x0009e20000100800 */
[----:B---3--:R-:W-:-:S03]  /*1e6a0*/  IMAD R8, R252, R2, RZ ;  /* 0x00000002fc087224 */ /* 0x008fc600078e02ff */
[----:B------:R-:W3:Y:S04]  /*1e6b0*/  LDL.LU R252, [R1+0x588] ;  /* 0x0005880001fc7983 */ /* 0x000ee80000300800 */
[----:B------:R1:W-:Y:S01]  /*1e6c0*/  STL [R1+0x2d0], R8 ;  /* 0x0002d00801007387 */ /* 0x0003e20000100800 */
[-C--:B------:R-:W-:Y:S02]  /*1e6d0*/  IMAD R12, R213, R2.reuse, RZ ;  /* 0x00000002d50c7224 */ /* 0x080fe400078e02ff */
[----:B----4-:R-:W-:-:S03]  /*1e6e0*/  IMAD R10, R215, R2, RZ ;  /* 0x00000002d70a7224 */ /* 0x010fc600078e02ff */
[----:B------:R4:W-:Y:S04]  /*1e6f0*/  STL [R1+0x2d8], R12 ;  /* 0x0002d80c01007387 */ /* 0x0009e80000100800 */
[----:B------:R4:W-:Y:S01]  /*1e700*/  STL [R1+0x2dc], R10 ;  /* 0x0002dc0a01007387 */ /* 0x0009e20000100800 */
[-C--:B-1----:R-:W-:Y:S02]  /*1e710*/  IMAD R8, R216, R2.reuse, RZ ;  /* 0x00000002d8087224 */ /* 0x082fe400078e02ff */
[----:B----4-:R-:W-:-:S03]  /*1e720*/  IMAD R12, R218, R2, RZ ;  /* 0x00000002da0c7224 */ /* 0x010fc600078e02ff */
[----:B------:R1:W-:Y:S01]  /*1e730*/  STL [R1+0x2e0], R8 ;  /* 0x0002e00801007387 */ /* 0x0003e20000100800 */
[----:B------:R-:W-:-:S03]  /*1e740*/  IMAD R10, R219, R2, RZ ;  /* 0x00000002db0a7224 */ /* 0x000fc600078e02ff */
[----:B------:R4:W-:Y:S04]  /*1e750*/  STL [R1+0x2e4], R12 ;  /* 0x0002e40c01007387 */ /* 0x0009e80000100800 */
[----:B------:R-:W3:Y:S01]  /*1e760*/  LDL.LU R242, [R1+0x584] ;  /* 0x0005840001f27983 */ /* 0x000ee20000300800 */
[----:B-1----:R-:W-:-:S03]  /*1e770*/  IMAD R8, R233, R2, RZ ;  /* 0x00000002e9087224 */ /* 0x002fc600078e02ff */
[----:B------:R1:W-:Y:S04]  /*1e780*/  STL [R1+0x2e8], R10 ;  /* 0x0002e80a01007387 */ /* 0x0003e80000100800 */
[----:B------:R-:W3:Y:S04]  /*1e790*/  LDL.LU R27, [R1+0x580] ;  /* 0x00058000011b7983 */ /* 0x000ee80000300800 */
[----:B------:R1:W-:Y:S04]  /*1e7a0*/  STL [R1+0x2f0], R8 ;  /* 0x0002f00801007387 */ /* 0x0003e80000100800 */
[----:B------:R-:W3:Y:S04]  /*1e7b0*/  LDL.LU R26, [R1+0x57c] ;  /* 0x00057c00011a7983 */ /* 0x000ee80000300800 */
        /* <DEDUP_REMOVED lines=12> */
[----:B------:R-:W3:Y:S01]  /*1e880*/  LDL.LU R14, [R1+0x540] ;  /* 0x00054000010e7983 */ /* 0x000ee20000300800 */
[----:B--2---:R-:W-:-:S05]  /*1e890*/  IMAD R7, R7, R2, RZ ;  /* 0x0000000207077224 */ /* 0x004fca00078e02ff */
[----:B------:R2:W-:Y:S04]  /*1e8a0*/  STL [R1+0x2f8], R7 ;  /* 0x0002f80701007387 */ /* 0x0005e80000100800 */
[----:B----4-:R-:W4:Y:S04]  /*1e8b0*/  LDL.LU R12, [R1+0x53c] ;  /* 0x00053c00010c7983 */ /* 0x010f280000300800 */
[----:B-1----:R-:W4:Y:S04]  /*1e8c0*/  LDL.LU R10, [R1+0x538] ;  /* 0x00053800010a7983 */ /* 0x002f280000300800 */
[----:B------:R-:W4:Y:S04]  /*1e8d0*/  LDL.LU R8, [R1+0x534] ;  /* 0x0005340001087983 */ /* 0x000f280000300800 */
[----:B------:R-:W4:Y:S04]  /*1e8e0*/  LDL.LU R211, [R1+0x530] ;  /* 0x0005300001d37983 */ /* 0x000f280000300800 */
[----:B--2---:R-:W2:Y:S01]  /*1e8f0*/  LDL.LU R7, [R1+0x52c] ;  /* 0x00052c0001077983 */ /* 0x004ea20000300800 */
[----:B------:R-:W-:-:S03]  /*1e900*/  IMAD R213, R9, R2, RZ ;  /* 0x0000000209d57224 */ /* 0x000fc600078e02ff */
[----:B------:R-:W2:Y:S04]  /*1e910*/  LDL.LU R9, [R1+0x528] ;  /* 0x0005280001097983 */ /* 0x000ea80000300800 */
[----:B------:R1:W-:Y:S04]  /*1e920*/  STL [R1+0x300], R213 ;  /* 0x000300d501007387 */ /* 0x0003e80000100800 */
[----:B-1----:R-:W2:Y:S01]  /*1e930*/  LDL.LU R213, [R1+0x524] ;  /* 0x0005240001d57983 */ /* 0x002ea20000300800 */
[----:B---3--:R-:W-:-:S03]  /*1e940*/  IMAD R216, R252, R2, RZ ;  /* 0x00000002fcd87224 */ /* 0x008fc600078e02ff */
[----:B------:R-:W3:Y:S04]  /*1e950*/  LDL.LU R215, [R1+0x520] ;  /* 0x0005200001d77983 */ /* 0x000ee80000300800 */
[----:B------:R1:W-:Y:S04]  /*1e960*/  STL [R1+0x304], R216 ;  /* 0x000304d801007387 */ /* 0x0003e80000100800 */
[----:B-1----:R-:W3:Y:S04]  /*1e970*/  LDL.LU R216, [R1+0x51c] ;  /* 0x00051c0001d87983 */ /* 0x002ee80000300800 */
[----:B------:R-:W3:Y:S04]  /*1e980*/  LDL.LU R218, [R1+0x518] ;  /* 0x0005180001da7983 */ /* 0x000ee80000300800 */
[----:B------:R-:W3:Y:S04]  /*1e990*/  LDL.LU R219, [R1+0x514] ;  /* 0x0005140001db7983 */ /* 0x000ee80000300800 */
[----:B------:R-:W3:Y:S01]  /*1e9a0*/  LDL.LU R252, [R1+0x510] ;  /* 0x0005100001fc7983 */ /* 0x000ee20000300800 */
        /* <DEDUP_REMOVED lines=26> */
[----:B------:R-:W3:Y:S04]  /*1eb50*/  LDL.LU R233, [R1+0x50c] ;  /* 0x00050c0001e97983 */ /* 0x000ee80000300800 */
[----:B------:R1:W-:Y:S04]  /*1eb60*/  STL [R1+0x354], R16 ;  /* 0x0003541001007387 */ /* 0x0003e80000100800 */
[----:B------:R-:W-:Y:S01]  /*1eb70*/  STL [R1+0x358], R17 ;  /* 0x0003581101007387 */ /* 0x000fe20000100800 */
[----:B-1----:R-:W-:-:S02]  /*1eb80*/  IMAD R16, R15, R2, RZ ;  /* 0x000000020f107224 */ /* 0x002fc400078e02ff */
[----:B------:R-:W-:-:S03]  /*1eb90*/  IMAD R15, R14, R2, RZ ;  /* 0x000000020e0f7224 */ /* 0x000fc600078e02ff */
[----:B------:R-:W-:Y:S04]  /*1eba0*/  STL [R1+0x35c], R16 ;  /* 0x00035c1001007387 */ /* 0x000fe80000100800 */
[----:B------:R-:W-:Y:S01]  /*1ebb0*/  STL [R1+0x364], R15 ;  /* 0x0003640f01007387 */ /* 0x000fe20000100800 */
[-C--:B----4-:R-:W-:Y:S02]  /*1ebc0*/  IMAD R14, R12, R2.reuse, RZ ;  /* 0x000000020c0e7224 */ /* 0x090fe400078e02ff */
[----:B------:R-:W-:-:S03]  /*1ebd0*/  IMAD R10, R10, R2, RZ ;  /* 0x000000020a0a7224 */ /* 0x000fc600078e02ff */
[----:B------:R-:W-:Y:S01]  /*1ebe0*/  STL [R1+0x36c], R14 ;  /* 0x00036c0e01007387 */ /* 0x000fe20000100800 */
[----:B------:R-:W-:-:S03]  /*1ebf0*/  IMAD R12, R8, R2, RZ ;  /* 0x00000002080c7224 */ /* 0x000fc600078e02ff */
[----:B------:R2:W-:Y:S04]  /*1ec00*/  STL [R1+0x370], R10 ;  /* 0x0003700a01007387 */ /* 0x0005e80000100800 */
[----:B------:R-:W-:Y:S01]  /*1ec10*/  STL [R1+0x384], R12 ;  /* 0x0003840c01007387 */ /* 0x000fe20000100800 */
[----:B--2---:R-:W-:-:S03]  /*1ec20*/  IMAD R10, R7, R2, RZ ;  /* 0x00000002070a7224 */ /* 0x004fc600078e02ff */
[----:B------:R-:W2:Y:S01]  /*1ec30*/  LDL.LU R7, [R1+0x508] ;  /* 0x0005080001077983 */ /* 0x000ea20000300800 */
[----:B------:R-:W-:-:S05]  /*1ec40*/  IMAD R8, R211, R2, RZ ;  /* 0x00000002d3087224 */ /* 0x000fca00078e02ff */
[----:B------:R1:W-:Y:S04]  /*1ec50*/  STL [R1+0x388], R8 ;  /* 0x0003880801007387 */ /* 0x0003e80000100800 */
[----:B------:R3:W-:Y:S01]  /*1ec60*/  STL [R1+0x38c], R10 ;  /* 0x00038c0a01007387 */ /* 0x0007e20000100800 */
[----:B-1----:R-:W-:-:S03]  /*1ec70*/  IMAD R8, R9, R2, RZ ;  /* 0x0000000209087224 */ /* 0x002fc600078e02ff */
[----:B------:R-:W4:Y:S04]  /*1ec80*/  LDL.LU R9, [R1+0x504] ;  /* 0x0005040001097983 */ /* 0x000f280000300800 */
[----:B------:R1:W-:Y:S01]  /*1ec90*/  STL [R1+0x390], R8 ;  /* 0x0003900801007387 */ /* 0x0003e20000100800 */
[-C--:B------:R-:W-:Y:S02]  /*1eca0*/  IMAD R12, R213, R2.reuse, RZ ;  /* 0x00000002d50c7224 */ /* 0x080fe400078e02ff */
[----:B---3--:R-:W-:-:S03]  /*1ecb0*/  IMAD R10, R215, R2, RZ ;  /* 0x00000002d70a7224 */ /* 0x008fc600078e02ff */
[----:B------:R3:W-:Y:S04]  /*1ecc0*/  STL [R1+0x398], R12 ;  /* 0x0003980c01007387 */ /* 0x0007e80000100800 */
[----:B------:R3:W-:Y:S01]  /*1ecd0*/  STL [R1+0x39c], R10 ;  /* 0x00039c0a01007387 */ /* 0x0007e20000100800 */
[-C--:B-1----:R-:W-:Y:S02]  /*1ece0*/  IMAD R8, R216, R2.reuse, RZ ;  /* 0x00000002d8087224 */ /* 0x082fe400078e02ff */
[----:B---3--:R-:W-:-:S03]  /*1ecf0*/  IMAD R12, R218, R2, RZ ;  /* 0x00000002da0c7224 */ /* 0x008fc600078e02ff */
[----:B------:R1:W-:Y:S01]  /*1ed00*/  STL [R1+0x3a8], R8 ;  /* 0x0003a80801007387 */ /* 0x0003e20000100800 */
[----:B------:R-:W-:-:S03]  /*1ed10*/  IMAD R10, R219, R2, RZ ;  /* 0x00000002db0a7224 */ /* 0x000fc600078e02ff */
[----:B------:R-:W-:Y:S04]  /*1ed20*/  STL [R1+0x3ac], R12 ;  /* 0x0003ac0c01007387 */ /* 0x000fe80000100800 */
[----:B------:R-:W3:Y:S01]  /*1ed30*/  LDL.LU R242, [R1+0x500] ;  /* 0x0005000001f27983 */ /* 0x000ee20000300800 */
[----:B-1----:R-:W-:-:S03]  /*1ed40*/  IMAD R8, R252, R2, RZ ;  /* 0x00000002fc087224 */ /* 0x002fc600078e02ff */
[----:B------:R-:W-:Y:S04]  /*1ed50*/  STL [R1+0x3b0], R10 ;  /* 0x0003b00a01007387 */ /* 0x000fe80000100800 */
        /* <DEDUP_REMOVED lines=16> */
[----:B-1----:R-:W-:-:S05]  /*1ee60*/  IMAD R8, R233, R2, RZ ;  /* 0x00000002e9087224 */ /* 0x002fca00078e02ff */
[----:B------:R1:W-:Y:S04]  /*1ee70*/  STL [R1+0x3bc], R8 ;  /* 0x0003bc0801007387 */ /* 0x0003e80000100800 */
[----:B------:R-:W3:Y:S04]  /*1ee80*/  LDL.LU R12, [R1+0x45c] ;  /* 0x00045c00010c7983 */ /* 0x000ee80000300800 */
[----:B------:R-:W3:Y:S04]  /*1ee90*/  LDL.LU R10, [R1+0x454] ;  /* 0x00045400010a7983 */ /* 0x000ee80000300800 */
[----:B-1----:R-:W3:Y:S04]  /*1eea0*/  LDL.LU R8, [R1+0x450] ;  /* 0x0004500001087983 */ /* 0x002ee80000300800 */
[----:B------:R-:W3:Y:S04]  /*1eeb0*/  LDL.LU R211, [R1+0x444] ;  /* 0x0004440001d37983 */ /* 0x000ee80000300800 */
[----:B------:R-:W3:Y:S01]  /*1eec0*/  LDL.LU R233, [R1+0x440] ;  /* 0x0004400001e97983 */ /* 0x000ee20000300800 */
[----:B--2---:R-:W-:-:S03]  /*1eed0*/  IMAD R213, R7, R2, RZ ;  /* 0x0000000207d57224 */ /* 0x004fc600078e02ff */
[----:B------:R-:W2:Y:S04]  /*1eee0*/  LDL.LU R7, [R1+0x418] ;  /* 0x0004180001077983 */ /* 0x000ea80000300800 */
[----:B------:R1:W-:Y:S04]  /*1eef0*/  STL [R1+0x3c0], R213 ;  /* 0x0003c0d501007387 */ /* 0x0003e80000100800 */
[----:B-1----:R-:W2:Y:S01]  /*1ef00*/  LDL.LU R213, [R1+0x408] ;  /* 0x0004080001d57983 */ /* 0x002ea20000300800 */
[----:B----4-:R-:W-:-:S03]  /*1ef10*/  IMAD R9, R9, R2, RZ ;  /* 0x0000000209097224 */ /* 0x010fc600078e02ff */
[----:B------:R-:W4:Y:S04]  /*1ef20*/  LDL.LU R215, [R1+0x3fc] ;  /* 0x0003fc0001d77983 */ /* 0x000f280000300800 */
[----:B------:R1:W-:Y:S04]  /*1ef30*/  STL [R1+0x3c4], R9 ;  /* 0x0003c40901007387 */ /* 0x0003e80000100800 */
[----:B------:R-:W4:Y:S04]  /*1ef40*/  LDL.LU R216, [R1+0x3f8] ;  /* 0x0003f80001d87983 */ /* 0x000f280000300800 */
[----:B------:R-:W4:Y:S04]  /*1ef50*/  LDL.LU R218, [R1+0x3ec] ;  /* 0x0003ec0001da7983 */ /* 0x000f280000300800 */
[----:B------:R-:W4:Y:S04]  /*1ef60*/  LDL.LU R219, [R1+0x3e8] ;  /* 0x0003e80001db7983 */ /* 0x000f280000300800 */
[----:B-1----:R-:W4:Y:S01]  /*1ef70*/  LDL.LU R9, [R1+0x3dc] ;  /* 0x0003dc0001097983 */ /* 0x002f220000300800 */
[----:B---3--:R-:W-:-:S02]  /*1ef80*/  IMAD R241, R242, R2, RZ ;  /* 0x00000002f2f17224 */ /* 0x008fc400078e02ff */
        /* <DEDUP_REMOVED lines=24> */
[----:B------:R-:W3:Y:S01]  /*1f110*/  LDL.LU R252, [R1+0x3c8] ;  /* 0x0003c80001fc7983 */ /* 0x000ee20000300800 */
        /* <DEDUP_REMOVED lines=15> */
[----:B------:R-:W3:Y:S04]  /*1f210*/  LDL.LU R233, [R1+0x3b8] ;  /* 0x0003b80001e97983 */ /* 0x000ee80000300800 */
[----:B------:R2:W-:Y:S04]  /*1f220*/  STL [R1+0x434], R8 ;  /* 0x0004340801007387 */ /* 0x0005e80000100800 */
[----:B------:R4:W-:Y:S01]  /*1f230*/  STL [R1+0x438], R10 ;  /* 0x0004380a01007387 */ /* 0x0009e20000100800 */
[----:B--2---:R-:W-:-:S03]  /*1f240*/  IMAD R8, R7, R2, RZ ;  /* 0x0000000207087224 */ /* 0x004fc600078e02ff */
[----:B------:R-:W2:Y:S04]  /*1f250*/  LDL.LU R7, [R1+0x3a4] ;  /* 0x0003a40001077983 */ /* 0x000ea80000300800 */
        /* <DEDUP_REMOVED lines=9> */
[----:B------:R-:W-:Y:S04]  /*1f2f0*/  STL [R1+0x3ec], R12 ;  /* 0x0003ec0c01007387 */ /* 0x000fe80000100800 */
[----:B------:R-:W4:Y:S01]  /*1f300*/  LDL.LU R242, [R1+0x3a0] ;  /* 0x0003a00001f27983 */ /* 0x000f220000300800 */
[----:B-1----:R-:W-:-:S03]  /*1f310*/  IMAD R8, R9, R2, RZ ;  /* 0x0000000209087224 */ /* 0x002fc600078e02ff */
[----:B------:R-:W-:Y:S04]  /*1f320*/  STL [R1+0x3e8], R10 ;  /* 0x0003e80a01007387 */ /* 0x000fe80000100800 */
[----:B------:R-:W4:Y:S04]  /*1f330*/  LDL.LU R27, [R1+0x394] ;  /* 0x00039400011b7983 */ /* 0x000f280000300800 */
        /* <DEDUP_REMOVED lines=15> */
[----:B---3--:R-:W-:-:S05]  /*1f430*/  IMAD R8, R252, R2, RZ ;  /* 0x00000002fc087224 */ /* 0x008fca00078e02ff */
[----:B------:R1:W-:Y:S04]  /*1f440*/  STL [R1+0x3c8], R8 ;  /* 0x0003c80801007387 */ /* 0x0003e80000100800 */
[----:B------:R-:W3:Y:S04]  /*1f450*/  LDL.LU R12, [R1+0x2f4] ;  /* 0x0002f400010c7983 */ /* 0x000ee80000300800 */
[----:B------:R-:W3:Y:S04]  /*1f460*/  LDL.LU R10, [R1+0x2ec] ;  /* 0x0002ec00010a7983 */ /* 0x000ee80000300800 */
[----:B-1----:R-:W3:Y:S04]  /*1f470*/  LDL.LU R8, [R1+0x2d4] ;  /* 0x0002d40001087983 */ /* 0x002ee80000300800 */
[----:B------:R-:W3:Y:S04]  /*1f480*/  LDL.LU R211, [R1+0x2cc] ;  /* 0x0002cc0001d37983 */ /* 0x000ee80000300800 */
[----:B------:R-:W3:Y:S04]  /*1f490*/  LDL.LU R252, [R1+0x2c8] ;  /* 0x0002c80001fc7983 */ /* 0x000ee80000300800 */
[----:B------:R-:W3:Y:S01]  /*1f4a0*/  LDL.LU R213, [R1+0x2b4] ;  /* 0x0002b40001d57983 */ /* 0x000ee20000300800 */
[----:B------:R-:W-:-:S05]  /*1f4b0*/  IMAD R215, R233, R2, RZ ;  /* 0x00000002e9d77224 */ /* 0x000fca00078e02ff */
[----:B------:R1:W-:Y:S04]  /*1f4c0*/  STL [R1+0x3b8], R215 ;  /* 0x0003b8d701007387 */ /* 0x0003e80000100800 */
[----:B-1----:R-:W3:Y:S04]  /*1f4d0*/  LDL.LU R215, [R1+0x2a4] ;  /* 0x0002a40001d77983 */ /* 0x002ee80000300800 */
[----:B------:R-:W3:Y:S01]  /*1f4e0*/  LDL.LU R216, [R1+0x298] ;  /* 0x0002980001d87983 */ /* 0x000ee20000300800 */
[----:B--2---:R-:W-:-:S05]  /*1f4f0*/  IMAD R7, R7, R2, RZ ;  /* 0x0000000207077224 */ /* 0x004fca00078e02ff */
[----:B------:R1:W-:Y:S04]  /*1f500*/  STL [R1+0x3a4], R7 ;  /* 0x0003a40701007387 */ /* 0x0003e80000100800 */
[----:B------:R-:W2:Y:S04]  /*1f510*/  LDL.LU R218, [R1+0x288] ;  /* 0x0002880001da7983 */ /* 0x000ea80000300800 */
[----:B------:R-:W2:Y:S04]  /*1f520*/  LDL.LU R219, [R1+0x284] ;  /* 0x0002840001db7983 */ /* 0x000ea80000300800 */
[----:B------:R-:W2:Y:S04]  /*1f530*/  LDL.LU R233, [R1+0x278] ;  /* 0x0002780001e97983 */ /* 0x000ea80000300800 */
[----:B-1----:R-:W2:Y:S01]  /*1f540*/  LDL.LU R7, [R1+0x270] ;  /* 0x0002700001077983 */ /* 0x002ea20000300800 */
[----:B----4-:R-:W-:-:S02]  /*1f550*/  IMAD R241, R242, R2, RZ ;  /* 0x00000002f2f17224 */ /* 0x010fc400078e02ff */
        /* <DEDUP_REMOVED lines=25> */
[----:B------:R-:W4:Y:S04]  /*1f6f0*/  LDL.LU R9, [R1+0x258] ;  /* 0x0002580001097983 */ /* 0x000f280000300800 */
[----:B------:R1:W-:Y:S04]  /*1f700*/  STL [R1+0x31c], R16 ;  /* 0x00031c1001007387 */ /* 0x0003e80000100800 */
[----:B------:R-:W-:Y:S01]  /*1f710*/  STL [R1+0x318], R17 ;  /* 0x0003181101007387 */ /* 0x000fe20000100800 */
[-C--:B-1----:R-:W-:Y:S02]  /*1f720*/  IMAD R16, R15, R2.reuse, RZ ;  /* 0x000000020f107224 */ /* 0x082fe400078e02ff */
[----:B------:R-:W-:-:S03]  /*1f730*/  IMAD R15, R14, R2, RZ ;  /* 0x000000020e0f7224 */ /* 0x000fc600078e02ff */
[----:B------:R-:W-:Y:S04]  /*1f740*/  STL [R1+0x30c], R16 ;  /* 0x00030c1001007387 */ /* 0x000fe80000100800 */
[----:B------:R-:W-:Y:S01]  /*1f750*/  STL [R1+0x2fc], R15 ;  /* 0x0002fc0f01007387 */ /* 0x000fe20000100800 */
[-C--:B---3--:R-:W-:Y:S02]  /*1f760*/  IMAD R14, R12, R2.reuse, RZ ;  /* 0x000000020c0e7224 */ /* 0x088fe400078e02ff */
[----:B------:R-:W-:-:S03]  /*1f770*/  IMAD R10, R10, R2, RZ ;  /* 0x000000020a0a7224 */ /* 0x000fc600078e02ff */
[----:B------:R-:W-:Y:S01]  /*1f780*/  STL [R1+0x2f4], R14 ;  /* 0x0002f40e01007387 */ /* 0x000fe20000100800 */
[----:B------:R-:W-:-:S03]  /*1f790*/  IMAD R12, R8, R2, RZ ;  /* 0x00000002080c7224 */ /* 0x000fc600078e02ff */
[----:B------:R1:W-:Y:S04]  /*1f7a0*/  STL [R1+0x2ec], R10 ;  /* 0x0002ec0a01007387 */ /* 0x0003e80000100800 */
[----:B------:R-:W-:Y:S01]  /*1f7b0*/  STL [R1+0x2d4], R12 ;  /* 0x0002d40c01007387 */ /* 0x000fe20000100800 */
[----:B-1----:R-:W-:-:S03]  /*1f7c0*/  IMAD R10, R252, R2, RZ ;  /* 0x00000002fc0a7224 */ /* 0x002fc600078e02ff */
[----:B------:R-:W3:Y:S01]  /*1f7d0*/  LDL.LU R252, [R1+0x250] ;  /* 0x0002500001fc7983 */ /* 0x000ee20000300800 */
[----:B------:R-:W-:-:S05]  /*1f7e0*/  IMAD R8, R211, R2, RZ ;  /* 0x00000002d3087224 */ /* 0x000fca00078e02ff */
[----:B------:R1:W-:Y:S04]  /*1f7f0*/  STL [R1+0x2cc], R8 ;  /* 0x0002cc0801007387 */ /* 0x0003e80000100800 */
[----:B------:R1:W-:Y:S02]  /*1f800*/  STL [R1+0x2c8], R10 ;  /* 0x0002c80a01007387 */ /* 0x0003e40000100800 */
[----:B-1----:R-:W-:-:S05]  /*1f810*/  IMAD R8, R213, R2, RZ ;  /* 0x00000002d5087224 */ /* 0x002fca00078e02ff */
[----:B------:R1:W-:Y:S01]  /*1f820*/  STL [R1+0x2b4], R8 ;  /* 0x0002b40801007387 */ /* 0x0003e20000100800 */
[-C--:B------:R-:W-:Y:S02]  /*1f830*/  IMAD R10, R215, R2.reuse, RZ ;  /* 0x00000002d70a7224 */ /* 0x080fe400078e02ff */
[----:B-1----:R-:W-:-:S03]  /*1f840*/  IMAD R8, R216, R2, RZ ;  /* 0x00000002d8087224 */ /* 0x002fc600078e02ff */
[----:B------:R1:W-:Y:S04]  /*1f850*/  STL [R1+0x2a4], R10 ;  /* 0x0002a40a01007387 */ /* 0x0003e80000100800 */
[----:B------:R1:W-:Y:S01]  /*1f860*/  STL [R1+0x298], R8 ;  /* 0x0002980801007387 */ /* 0x0003e20000100800 */
[-C--:B--2---:R-:W-:Y:S02]  /*1f870*/  IMAD R12, R218, R2.reuse, RZ ;  /* 0x00000002da0c7224 */ /* 0x084fe400078e02ff */
[----:B-1----:R-:W-:-:S03]  /*1f880*/  IMAD R10, R219, R2, RZ ;  /* 0x00000002db0a7224 */ /* 0x002fc600078e02ff */
[----:B------:R-:W-:Y:S01]  /*1f890*/  STL [R1+0x288], R12 ;  /* 0x0002880c01007387 */ /* 0x000fe20000100800 */
[----:B------:R-:W-:-:S03]  /*1f8a0*/  IMAD R8, R233, R2, RZ ;  /* 0x00000002e9087224 */ /* 0x000fc600078e02ff */
        /* <DEDUP_REMOVED lines=18> */
[----:B------:R-:W2:Y:S04]  /*1f9d0*/  LDL.LU R16, [R1+0x1a0] ;  /* 0x0001a00001107983 */ /* 0x000ea80000300800 */
[----:B------:R-:W2:Y:S04]  /*1f9e0*/  LDL.LU R15, [R1+0x188] ;  /* 0x00018800010f7983 */ /* 0x000ea80000300800 */
[----:B------:R-:W2:Y:S04]  /*1f9f0*/  LDL.LU R14, [R1+0x184] ;  /* 0x00018400010e7983 */ /* 0x000ea80000300800 */
[----:B------:R-:W2:Y:S01]  /*1fa00*/  LDL.LU R12, [R1+0x17c] ;  /* 0x00017c00010c7983 */ /* 0x000ea20000300800 */
[----:B----4-:R-:W-:-:S03]  /*1fa10*/  IMAD R8, R9, R2, RZ ;  /* 0x0000000209087224 */ /* 0x010fc600078e02ff */
        /* <DEDUP_REMOVED lines=8> */
[----:B---3--:R-:W-:-:S03]  /*1faa0*/  IMAD R211, R252, R2, RZ ;  /* 0x00000002fcd37224 */ /* 0x008fc600078e02ff */
[----:B------:R-:W3:Y:S04]  /*1fab0*/  LDL.LU R252, [R1+0x10c] ;  /* 0x00010c0001fc7983 */ /* 0x000ee80000300800 */
[----:B------:R-:W3:Y:S04]  /*1fac0*/  LDL.LU R242, [R1+0x4] ;  /* 0x0000040001f27983 */ /* 0x000ee80000300800 */
[----:B------:R-:W3:Y:S01]  /*1fad0*/  LDL.LU R241, [R1] ;  /* 0x0000000001f17983 */ /* 0x000ee20000300800 */
[----:B--2---:R-:W-:-:S05]  /*1fae0*/  IMAD R27, R27, R2, RZ ;  /* 0x000000021b1b7224 */ /* 0x004fca00078e02ff */
[----:B------:R1:W-:Y:S01]  /*1faf0*/  STL [R1+0x240], R27 ;  /* 0x0002401b01007387 */ /* 0x0003e20000100800 */
[----:B------:R-:W-:-:S03]  /*1fb00*/  IMAD R26, R26, R2, RZ ;  /* 0x000000021a1a7224 */ /* 0x000fc600078e02ff */
[----:B-1----:R-:W2:Y:S01]  /*1fb10*/  LDL.LU R27, [R1+0x2f38] ;  /* 0x002f3800011b7983 */ /* 0x002ea20000300800 */
[----:B------:R-:W-:-:S03]  /*1fb20*/  IMAD R25, R25, R2, RZ ;  /* 0x0000000219197224 */ /* 0x000fc600078e02ff */
[----:B------:R1:W-:Y:S01]  /*1fb30*/  STL [R1+0x238], R26 ;  /* 0x0002381a01007387 */ /* 0x0003e20000100800 */
[-C--:B------:R-:W-:Y:S02]  /*1fb40*/  IMAD R24, R24, R2.reuse, RZ ;  /* 0x0000000218187224 */ /* 0x080fe400078e02ff */
[-C--:B------:R-:W-:Y:S01]  /*1fb50*/  IMAD R23, R23, R2.reuse, RZ ;  /* 0x0000000217177224 */ /* 0x080fe200078e02ff */
[----:B-1----:R-:W2:Y:S01]  /*1fb60*/  LDL.LU R26, [R1+0x2f34] ;  /* 0x002f3400011a7983 */ /* 0x002ea20000300800 */
[----:B------:R-:W-:-:S03]  /*1fb70*/  IMAD R22, R22, R2, RZ ;  /* 0x0000000216167224 */ /* 0x000fc600078e02ff */
[----:B------:R1:W-:Y:S01]  /*1fb80*/  STL [R1+0x234], R25 ;  /* 0x0002341901007387 */ /* 0x0003e20000100800 */
[----:B------:R-:W-:-:S03]  /*1fb90*/  IMAD R21, R21, R2, RZ ;  /* 0x0000000215157224 */ /* 0x000fc600078e02ff */
[----:B-1----:R-:W2:Y:S01]  /*1fba0*/  LDL.LU R25, [R1+0x2f30] ;  /* 0x002f300001197983 */ /* 0x002ea20000300800 */
[----:B------:R-:W-:-:S03]  /*1fbb0*/  IMAD R20, R20, R2, RZ ;  /* 0x0000000214147224 */ /* 0x000fc600078e02ff */
[----:B------:R1:W-:Y:S01]  /*1fbc0*/  STL [R1+0x228], R24 ;  /* 0x0002281801007387 */ /* 0x0003e20000100800 */
[-C--:B------:R-:W-:Y:S02]  /*1fbd0*/  IMAD R19, R19, R2.reuse, RZ ;  /* 0x0000000213137224 */ /* 0x080fe400078e02ff */
[-C--:B------:R-:W-:Y:S01]  /*1fbe0*/  IMAD R18, R18, R2.reuse, RZ ;  /* 0x0000000212127224 */ /* 0x080fe200078e02ff */
[----:B-1----:R-:W2:Y:S04]  /*1fbf0*/  LDL.LU R24, [R1+0x2f2c] ;  /* 0x002f2c0001187983 */ /* 0x002ea80000300800 */
[----:B------:R1:W-:Y:S01]  /*1fc00*/  STL [R1+0x220], R23 ;  /* 0x0002201701007387 */ /* 0x0003e20000100800 */
[----:B------:R-:W-:-:S03]  /*1fc10*/  IMAD R17, R17, R2, RZ ;  /* 0x0000000211117224 */ /* 0x000fc600078e02ff */
        /* <DEDUP_REMOVED lines=17> */
[----:B----4-:R-:W-:-:S03]  /*1fd30*/  IMAD R10, R10, R2, RZ ;  /* 0x000000020a0a7224 */ /* 0x010fc600078e02ff */
[----:B-1----:R-:W4:Y:S04]  /*1fd40*/  LDL.LU R17, [R1+0x2f10] ;  /* 0x002f100001117983 */ /* 0x002f280000300800 */
[----:B------:R1:W-:Y:S01]  /*1fd50*/  STL [R1+0x1b0], R7 ;  /* 0x0001b00701007387 */ /* 0x0003e20000100800 */
[----:B------:R-:W-:-:S03]  /*1fd60*/  IMAD R213, R213, R2, RZ ;  /* 0x00000002d5d57224 */ /* 0x000fc600078e02ff */
[----:B-1----:R-:W2:Y:S04]  /*1fd70*/  LDL.LU R7, [R1+0x2f0c] ;  /* 0x002f0c0001077983 */ /* 0x002ea80000300800 */
[----:B------:R1:W-:Y:S01]  /*1fd80*/  STL [R1+0x1a0], R16 ;  /* 0x0001a01001007387 */ /* 0x0003e20000100800 */
[----:B------:R-:W-:-:S03]  /*1fd90*/  IMAD R9, R9, R2, RZ ;  /* 0x0000000209097224 */ /* 0x000fc600078e02ff */
        /* <DEDUP_REMOVED lines=17> */
[----:B---3--:R-:W-:-:S03]  /*1feb0*/  IMAD R252, R252, R2, RZ ;  /* 0x00000002fcfc7224 */ /* 0x008fc600078e02ff */
        /* <DEDUP_REMOVED lines=12> */
[----:B-1----:R-:W4:Y:S01]  /*1ff80*/  LDL.LU R252, [R1+0x2ed8] ;  /* 0x002ed80001fc7983 */ /* 0x002f220000300800 */
[----:B------:R-:W-:-:S02]  /*1ff90*/  IMAD R240, R240, R2, RZ ;  /* 0x00000002f0f07224 */ /* 0x000fc400078e02ff */
[-C--:B---3--:R-:W-:Y:S02]  /*1ffa0*/  IMAD R218, R218, R2.reuse, RZ ;  /* 0x00000002dada7224 */ /* 0x088fe400078e02ff */
[----:B----4-:R-:W-:-:S05]  /*1ffb0*/  IMAD R252, R252, R2, RZ ;  /* 0x00000002fcfc7224 */ /* 0x010fca00078e02ff */
[----:B------:R1:W-:Y:S02]  /*1ffc0*/  STL [R1+0x2e78], R252 ;  /* 0x002e78fc01007387 */ /* 0x0003e40000100800 */
[----:B-1----:R-:W-:Y:S02]  /*1ffd0*/  IMAD.MOV.U32 R252, RZ, RZ, R240 ;  /* 0x000000fffffc7224 */ /* 0x002fe400078e00f0 */
[-C--:B--2---:R-:W-:Y:S02]  /*1ffe0*/  IMAD R240, R233, R2.reuse, RZ ;  /* 0x00000002e9f07224 */ /* 0x084fe400078e02ff */
[----:B------:R-:W-:Y:S02]  /*1fff0*/  IMAD.MOV.U32 R233, RZ, RZ, R252 ;  /* 0x000000ffffe97224 */ /* 0x000fe400078e00fc */
[----:B------:R-:W-:Y:S01]  /*20000*/  IMAD R252, R219, R2, RZ ;  /* 0x00000002dbfc7224 */ /* 0x000fe200078e02ff */
[----:B------:R-:W-:Y:S02]  /*20010*/  MOV R219, R211 ;  /* 0x000000d300db7202 */ /* 0x000fe40000000f00 */
[----:B------:R-:W2:Y:S04]  /*20020*/  LDL.LU R211, [R1+0x2ed4] ;  /* 0x002ed40001d37983 */ /* 0x000ea80000300800 */
[----:B------:R1:W-:Y:S02]  /*20030*/  STL [R1+0x444], R218 ;  /* 0x000444da01007387 */ /* 0x0003e40000100800 */
[----:B-1----:R-:W-:-:S02]  /*20040*/  IMAD.MOV.U32 R218, RZ, RZ, R8 ;  /* 0x000000ffffda7224 */ /* 0x002fc400078e0008 */
[----:B------:R-:W3:Y:S01]  /*20050*/  LDL.LU R8, [R1+0x2ed0] ;  /* 0x002ed00001087983 */ /* 0x000ee20000300800 */
[-C--:B------:R-:W-:Y:S02]  /*20060*/  IMAD R216, R216, R2.reuse, RZ ;  /* 0x00000002d8d87224 */ /* 0x080fe400078e02ff */
[-C--:B------:R-:W-:Y:S02]  /*20070*/  IMAD R13, R13, R2.reuse, RZ ;  /* 0x000000020d0d7224 */ /* 0x080fe400078e02ff */
[-C--:B------:R-:W-:Y:S01]  /*20080*/  IMAD R215, R215, R2.reuse, RZ ;  /* 0x00000002d7d77224 */ /* 0x080fe200078e02ff */
[----:B------:R1:W-:Y:S01]  /*20090*/  STL [R1+0x448], R216 ;  /* 0x000448d801007387 */ /* 0x0003e20000100800 */
[-C--:B------:R-:W-:Y:S02]  /*200a0*/  IMAD R213, R213, R2.reuse, RZ ;  /* 0x00000002d5d57224 */ /* 0x080fe400078e02ff */
[-C--:B------:R-:W-:Y:S02]  /*200b0*/  IMAD R10, R10, R2.reuse, RZ ;  /* 0x000000020a0a7224 */ /* 0x080fe400078e02ff */
[----:B------:R-:W-:-:S02]  /*200c0*/  IMAD R12, R12, R2, RZ ;  /* 0x000000020c0c7224 */ /* 0x000fc400078e02ff */
[-C--:B------:R-:W-:Y:S02]  /*200d0*/  IMAD R14, R14, R2.reuse, RZ ;  /* 0x000000020e0e7224 */ /* 0x080fe400078e02ff */
[----:B-1----:R-:W-:Y:S02]  /*200e0*/  IMAD.MOV.U32 R216, RZ, RZ, R13 ;  /* 0x000000ffffd87224 */ /* 0x002fe400078e000d */
[----:B------:R-:W4:Y:S01]  /*200f0*/  LDL.LU R13, [R1+0x2ecc] ;  /* 0x002ecc00010d7983 */ /* 0x000f220000300800 */
[----:B------:R-:W-:-:S03]  /*20100*/  IMAD R15, R15, R2, RZ ;  /* 0x000000020f0f7224 */ /* 0x000fc600078e02ff */
[----:B------:R-:W-:Y:S01]  /*20110*/  STL [R1+0x44c], R215 ;  /* 0x00044cd701007387 */ /* 0x000fe20000100800 */
[-C--:B------:R-:W-:Y:S02]  /*20120*/  IMAD R16, R16, R2.reuse, RZ ;  /* 0x0000000210107224 */ /* 0x080fe400078e02ff */
[-C--:B------:R-:W-:Y:S01]  /*20130*/  IMAD R17, R17, R2.reuse, RZ ;  /* 0x0000000211117224 */ /* 0x080fe200078e02ff */
[----:B------:R-:W-:Y:S01]  /*20140*/  STL [R1+0x450], R213 ;  /* 0x000450d501007387 */ /* 0x000fe20000100800 */
[-C--:B------:R-:W-:Y:S02]  /*20150*/  IMAD R18, R18, R2.reuse, RZ ;  /* 0x0000000212127224 */ /* 0x080fe400078e02ff */
[-C--:B------:R-:W-:Y:S02]  /*20160*/  IMAD R19, R19, R2.reuse, RZ ;  /* 0x0000000213137224 */ /* 0x080fe400078e02ff */
[-C--:B------:R-:W-:Y:S02]  /*20170*/  IMAD R20, R20, R2.reuse, RZ ;  /* 0x0000000214147224 */ /* 0x080fe400078e02ff */
[----:B------:R-:W-:-:S02]  /*20180*/  IMAD R21, R21, R2, RZ ;  /* 0x0000000215157224 */ /* 0x000fc400078e02ff */
[-C--:B------:R-:W-:Y:S02]  /*20190*/  IMAD R22, R22, R2.reuse, RZ ;  /* 0x0000000216167224 */ /* 0x080fe400078e02ff */
[-C--:B------:R-:W-:Y:S02]  /*201a0*/  IMAD R23, R23, R2.reuse, RZ ;  /* 0x0000000217177224 */ /* 0x080fe400078e02ff */
        /* <DEDUP_REMOVED lines=10> */
[----:B--2---:R-:W-:-:S05]  /*20250*/  IMAD R211, R211, R2, RZ ;  /* 0x00000002d3d37224 */ /* 0x004fca00078e02ff */
[----:B------:R-:W-:Y:S01]  /*20260*/  STL [R1+0x454], R211 ;  /* 0x000454d301007387 */ /* 0x000fe20000100800 */
[----:B---3--:R-:W-:-:S05]  /*20270*/  IMAD R8, R8, R2, RZ ;  /* 0x0000000208087224 */ /* 0x008fca00078e02ff */
[----:B------:R1:W-:Y:S04]  /*20280*/  STL [R1+0x2e68], R8 ;  /* 0x002e680801007387 */ /* 0x0003e80000100800 */
[----:B------:R-:W-:Y:S04]  /*20290*/  STL [R1+0x2e6c], R10 ;  /* 0x002e6c0a01007387 */ /* 0x000fe80000100800 */
[----:B------:R-:W-:Y:S04]  /*202a0*/  STL [R1+0x2e7c], R12 ;  /* 0x002e7c0c01007387 */ /* 0x000fe80000100800 */
[----:B------:R-:W-:Y:S04]  /*202b0*/  STL.64 [R1+0x2e70], R14 ;  /* 0x002e700e01007387 */ /* 0x000fe80000100a00 */
[----:B------:R-:W-:Y:S04]  /*202c0*/  STL.64 [R1+0x2e80], R16 ;  /* 0x002e801001007387 */ /* 0x000fe80000100a00 */
[----:B------:R-:W-:Y:S01]  /*202d0*/  STL.64 [R1+0x2e60], R18 ;  /* 0x002e601201007387 */ /* 0x000fe20000100a00 */
[----:B-1----:R-:W-:-:S02]  /*202e0*/  IMAD R8, R238, R2, RZ ;  /* 0x00000002ee087224 */ /* 0x002fc400078e02ff */
[-C--:B------:R-:W-:Y:S01]  /*202f0*/  IMAD R34, R34, R2.reuse, RZ ;  /* 0x0000000222227224 */ /* 0x080fe200078e02ff */
[----:B------:R1:W-:Y:S01]  /*20300*/  STL.64 [R1+0x2e50], R20 ;  /* 0x002e501401007387 */ /* 0x0003e20000100a00 */
[-C--:B------:R-:W-:Y:S01]  /*20310*/  IMAD R35, R35, R2.reuse, RZ ;  /* 0x0000000223237224 */ /* 0x080fe200078e02ff */
[----:B------:R-:W2:Y:S02]  /*20320*/  LDC R238, c[0x0][0x240] ;  /* 0x00009000ffee7b82 */ /* 0x000ea40000000800 */
[----:B------:R3:W-:Y:S04]  /*20330*/  STL.64 [R1+0x2e48], R22 ;  /* 0x002e481601007387 */ /* 0x0007e80000100a00 */
[----:B------:R-:W-:Y:S04]  /*20340*/  STL.64 [R1+0x2e58], R24 ;  /* 0x002e581801007387 */ /* 0x000fe80000100a00 */
[----:B------:R-:W-:Y:S04]  /*20350*/  STL [R1+0x2e88], R26 ;  /* 0x002e881a01007387 */ /* 0x000fe80000100800 */
[----:B------:R-:W-:Y:S04]  /*20360*/  STL [R1+0x2e8c], R27 ;  /* 0x002e8c1b01007387 */ /* 0x000fe80000100800 */
[----:B------:R-:W-:Y:S01]  /*20370*/  STL.64 [R1+0x2e90], R28 ;  /* 0x002e901c01007387 */ /* 0x000fe20000100a00 */
[----:B------:R-:W-:-:S02]  /*20380*/  IMAD R36, R36, R2, RZ ;  /* 0x0000000224247224 */ /* 0x000fc400078e02ff */
[-C--:B------:R-:W-:Y:S01]  /*20390*/  IMAD R37, R37, R2.reuse, RZ ;  /* 0x0000000225257224 */ /* 0x080fe200078e02ff */
[----:B------:R-:W-:Y:S01]  /*203a0*/  STL.64 [R1+0x2e98], R30 ;  /* 0x002e981e01007387 */ /* 0x000fe20000100a00 */
[-C--:B------:R-:W-:Y:S02]  /*203b0*/  IMAD R38, R38, R2.reuse, RZ ;  /* 0x0000000226267224 */ /* 0x080fe400078e02ff */
[-C--:B------:R-:W-:Y:S01]  /*203c0*/  IMAD R39, R39, R2.reuse, RZ ;  /* 0x0000000227277224 */ /* 0x080fe200078e02ff */
[----:B------:R-:W-:Y:S01]  /*203d0*/  STL.64 [R1+0x2ea0], R32 ;  /* 0x002ea02001007387 */ /* 0x000fe20000100a00 */
[-C--:B------:R-:W-:Y:S02]  /*203e0*/  IMAD R40, R40, R2.reuse, RZ ;  /* 0x0000000228287224 */ /* 0x080fe400078e02ff */
[-C--:B------:R-:W-:Y:S01]  /*203f0*/  IMAD R41, R41, R2.reuse, RZ ;  /* 0x0000000229297224 */ /* 0x080fe200078e02ff */
[----:B------:R4:W-:Y:S01]  /*20400*/  STL [R1+0x458], R8 ;  /* 0x0004580801007387 */ /* 0x0009e20000100800 */
[----:B-1----:R-:W-:-:S02]  /*20410*/  IMAD R20, R73, R2, RZ ;  /* 0x0000000249147224 */ /* 0x002fc400078e02ff */
[-C--:B------:R-:W-:Y:S01]  /*20420*/  IMAD R18, R74, R2.reuse, RZ ;  /* 0x000000024a127224 */ /* 0x080fe200078e02ff */
[----:B------:R-:W2:Y:S01]  /*20430*/  LDL.LU R14, [R1+0x8] ;  /* 0x00000800010e7983 */ /* 0x000ea20000300800 */
[-C--:B------:R-:W-:Y:S02]  /*20440*/  IMAD R217, R217, R2.reuse, RZ ;  /* 0x00000002d9d97224 */ /* 0x080fe400078e02ff */
[-C--:B------:R-:W-:Y:S01]  /*20450*/  IMAD R206, R206, R2.reuse, RZ ;  /* 0x00000002cece7224 */ /* 0x080fe200078e02ff */
[----:B---3--:R-:W3:Y:S01]  /*20460*/  LDL.LU R23, [R1+0x108] ;  /* 0x0001080001177983 */ /* 0x008ee20000300800 */
[-C--:B------:R-:W-:Y:S02]  /*20470*/  IMAD R243, R243, R2.reuse, RZ ;  /* 0x00000002f3f37224 */ /* 0x080fe400078e02ff */
[-C--:B------:R-:W-:Y:S01]  /*20480*/  IMAD R7, R7, R2.reuse, RZ ;  /* 0x0000000207077224 */ /* 0x080fe200078e02ff */
[----:B------:R-:W3:Y:S01]  /*20490*/  LDL.LU R21, [R1+0x104] ;  /* 0x0001040001157983 */ /* 0x000ee20000300800 */
[----:B------:R-:W-:-:S02]  /*204a0*/  IMAD R9, R9, R2, RZ ;  /* 0x0000000209097224 */ /* 0x000fc400078e02ff */
[-C--:B------:R-:W-:Y:S01]  /*204b0*/  IMAD R242, R242, R2.reuse, RZ ;  /* 0x00000002f2f27224 */ /* 0x080fe200078e02ff */
[----:B------:R-:W3:Y:S01]  /*204c0*/  LDL.LU R16, [R1+0xf0] ;  /* 0x0000f00001107983 */ /* 0x000ee20000300800 */
[-C--:B------:R-:W-:Y:S02]  /*204d0*/  IMAD R241, R241, R2.reuse, RZ ;  /* 0x00000002f1f17224 */ /* 0x080fe400078e02ff */
[-C--:B------:R-:W-:Y:S01]  /*204e0*/  IMAD R42, R42, R2.reuse, RZ ;  /* 0x000000022a2a7224 */ /* 0x080fe200078e02ff */
[----:B----4-:R-:W4:Y:S01]  /*204f0*/  LDL.LU R8, [R1+0xec] ;  /* 0x0000ec0001087983 */ /* 0x010f220000300800 */
[-C--:B------:R-:W-:Y:S02]  /*20500*/  IMAD R43, R43, R2.reuse, RZ ;  /* 0x000000022b2b7224 */ /* 0x080fe400078e02ff */
[-C--:B------:R-:W-:Y:S01]  /*20510*/  IMAD R44, R44, R2.reuse, RZ ;  /* 0x000000022c2c7224 */ /* 0x080fe200078e02ff */
[----:B------:R-:W4:Y:S01]  /*20520*/  LDL.LU R19, [R1+0xe8] ;  /* 0x0000e80001137983 */ /* 0x000f220000300800 */
[----:B------:R-:W-:-:S02]  /*20530*/  IMAD R45, R45, R2, RZ ;  /* 0x000000022d2d7224 */ /* 0x000fc400078e02ff */
[-C--:B------:R-:W-:Y:S01]  /*20540*/  IMAD R46, R46, R2.reuse, RZ ;  /* 0x000000022e2e7224 */ /* 0x080fe200078e02ff */
[----:B------:R-:W4:Y:S01]  /*20550*/  LDL.LU R17, [R1+0xe4] ;  /* 0x0000e40001117983 */ /* 0x000f220000300800 */
[-C--:B------:R-:W-:Y:S02]  /*20560*/  IMAD R47, R47, R2.reuse, RZ ;  /* 0x000000022f2f7224 */ /* 0x080fe400078e02ff */
[-C--:B------:R-:W-:Y:S01]  /*20570*/  IMAD R48, R48, R2.reuse, RZ ;  /* 0x0000000230307224 */ /* 0x080fe200078e02ff */
[----:B------:R-:W4:Y:S01]  /*20580*/  LDL.LU R12, [R1+0xe0] ;  /* 0x0000e000010c7983 */ /* 0x000f220000300800 */
        /* <DEDUP_REMOVED lines=17> */
[----:B------:R-:W-:Y:S01]  /*206a0*/  STL.64 [R1+0x2ea8], R34 ;  /* 0x002ea82201007387 */ /* 0x000fe20000100a00 */
[-C--:B------:R-:W-:Y:S02]  /*206b0*/  IMAD R61, R61, R2.reuse, RZ ;  /* 0x000000023d3d7224 */ /* 0x080fe400078e02ff */
[-C--:B------:R-:W-:Y:S01]  /*206c0*/  IMAD R62, R62, R2.reuse, RZ ;  /* 0x000000023e3e7224 */ /* 0x080fe200078e02ff */
[----:B------:R-:W-:Y:S01]  /*206d0*/  STL.64 [R1+0x2eb0], R36 ;  /* 0x002eb02401007387 */ /* 0x000fe20000100a00 */
[----:B------:R-:W-:-:S02]  /*206e0*/  IMAD R63, R63, R2, RZ ;  /* 0x000000023f3f7224 */ /* 0x000fc400078e02ff */
[-C--:B------:R-:W-:Y:S01]  /*206f0*/  IMAD R64, R64, R2.reuse, RZ ;  /* 0x0000000240407224 */ /* 0x080fe200078e02ff */
[----:B------:R-:W-:Y:S01]  /*20700*/  STL.64 [R1+0x2eb8], R38 ;  /* 0x002eb82601007387 */ /* 0x000fe20000100a00 */
[-C--:B------:R-:W-:Y:S02]  /*20710*/  IMAD R65, R65, R2.reuse, RZ ;  /* 0x0000000241417224 */ /* 0x080fe400078e02ff */
[-C--:B------:R-:W-:Y:S01]  /*20720*/  IMAD R66, R66, R2.reuse, RZ ;  /* 0x0000000242427224 */ /* 0x080fe200078e02ff */
[----:B------:R1:W-:Y:S01]  /*20730*/  STL.64 [R1+0x2ec0], R40 ;  /* 0x002ec02801007387 */ /* 0x0003e20000100a00 */
[-C--:B------:R-:W-:Y:S02]  /*20740*/  IMAD R67, R67, R2.reuse, RZ ;  /* 0x0000000243437224 */ /* 0x080fe400078e02ff */
[-C--:B------:R-:W-:Y:S01]  /*20750*/  IMAD R68, R68, R2.reuse, RZ ;  /* 0x0000000244447224 */ /* 0x080fe200078e02ff */
[----:B------:R-:W-:Y:S01]  /*20760*/  STL [R1+0xb90], R20 ;  /* 0x000b901401007387 */ /* 0x000fe20000100800 */
[----:B------:R-:W-:-:S02]  /*20770*/  IMAD R69, R69, R2, RZ ;  /* 0x0000000245457224 */ /* 0x000fc400078e02ff */
[-C--:B------:R-:W-:Y:S01]  /*20780*/  IMAD R70, R70, R2.reuse, RZ ;  /* 0x0000000246467224 */ /* 0x080fe200078e02ff */
[----:B------:R1:W-:Y:S01]  /*20790*/  STL [R1+0xb94], R18 ;  /* 0x000b941201007387 */ /* 0x0003e20000100800 */
[-C--:B------:R-:W-:Y:S02]  /*207a0*/  IMAD R71, R71, R2.reuse, RZ ;  /* 0x0000000247477224 */ /* 0x080fe400078e02ff */
[-C--:B------:R-:W-:Y:S02]  /*207b0*/  IMAD R72, R72, R2.reuse, RZ ;  /* 0x0000000248487224 */ /* 0x080fe400078e02ff */
[----:B------:R-:W-:Y:S01]  /*207c0*/  IMAD R13, R13, R2, RZ ;  /* 0x000000020d0d7224 */ /* 0x000fe200078e02ff */
[C---:B------:R-:W-:Y:S01]  /*207d0*/  IADD3 R22, R6.reuse, -0x7f, RZ ;  /* 0xffffff8106167810 */ /* 0x040fe20007ffe0ff */
[----:B-1----:R-:W1:Y:S08]  /*207e0*/  LDC R40, c[0x0][0x240] ;  /* 0x00009000ff287b82 */ /* 0x002e700000000800 */
[----:B------:R-:W1:Y:S01]  /*207f0*/  LDC R18, c[0x0][0x230] ;  /* 0x00008c00ff127b82 */ /* 0x000e620000000800 */
[----:B------:R-:W-:-:S05]  /*20800*/  VIADD R20, R6, 0xffffffd6 ;  /* 0xffffffd606147836 */ /* 0x000fca0000000000 */
[----:B------:R-:W-:Y:S02]  /*20810*/  ISETP.GE.U32.AND P2, PT, R20, 0x7fffff57, PT ;  /* 0x7fffff571400780c */ /* 0x000fe40003f46070 */
[----:B------:R-:W4:Y:S08]  /*20820*/  LDC R38, c[0x0][0x240] ;  /* 0x00009000ff267b82 */ /* 0x000f300000000800 */
[----:B------:R-:W4:Y:S01]  /*20830*/  LDC R36, c[0x0][0x240] ;  /* 0x00009000ff247b82 */ /* 0x000f220000000800 */
[----:B-1----:R-:W-:-:S07]  /*20840*/  VIADD R20, R18, 0xffffffff ;  /* 0xffffffff12147836 */ /* 0x002fce0000000000 */
[----:B------:R-:W1:Y:S08]  /*20850*/  LDC R34, c[0x0][0x240] ;  /* 0x00009000ff227b82 */ /* 0x000e700000000800 */
[----:B------:R-:W2:Y:S01]  /*20860*/  LDC R18, c[0x0][0x240] ;  /* 0x00009000ff127b82 */ /* 0x000ea20000000800 */
[----:B------:R3:W-:Y:S04]  /*20870*/  STL [R1+0x2ddc], R13 ;  /* 0x002ddc0d01007387 */ /* 0x0007e80000100800 */
[----:B------:R4:W-:Y:S03]  /*20880*/  STL [R1+0x2de0], R6 ;  /* 0x002de00601007387 */ /* 0x0009e60000100800 */
[----:B------:R-:W1:Y:S08]  /*20890*/  LDC R32, c[0x0][0x240] ;  /* 0x00009000ff207b82 */ /* 0x000e700000000800 */
[----:B------:R-:W1:Y:S08]  /*208a0*/  LDC R30, c[0x0][0x240] ;  /* 0x00009000ff1e7b82 */ /* 0x000e700000000800 */
[----:B------:R-:W1:Y:S08]  /*208b0*/  LDC R28, c[0x0][0x240] ;  /* 0x00009000ff1c7b82 */ /* 0x000e700000000800 */
[----:B------:R-:W1:Y:S08]  /*208c0*/  LDC R26, c[0x0][0x240] ;  /* 0x00009000ff1a7b82 */ /* 0x000e700000000800 */
[----:B------:R-:W1:Y:S01]  /*208d0*/  LDC R24, c[0x0][0x240] ;  /* 0x00009000ff187b82 */ /* 0x000e620000000800 */
[----:B--2---:R-:W-:-:S07]  /*208e0*/  IMAD R2, R14, R18, RZ ;  /* 0x000000120e027224 */ /* 0x004fce00078e02ff */
[----:B------:R-:W3:Y:S08]  /*208f0*/  LDC R18, c[0x0][0x240] ;  /* 0x00009000ff127b82 */ /* 0x000ef00000000800 */
[----:B------:R-:W4:Y:S01]  /*20900*/  LDC R14, c[0x0][0x240] ;  /* 0x00009000ff0e7b82 */ /* 0x000f220000000800 */
[----:B---3--:R-:W-:-:S07]  /*20910*/  IMAD R13, R16, R18, RZ ;  /* 0x00000012100d7224 */ /* 0x008fce00078e02ff */
[----:B------:R-:W2:Y:S01]  /*20920*/  LDC R18, c[0x0][0x240] ;  /* 0x00009000ff127b82 */ /* 0x000ea20000000800 */
[----:B----4-:R-:W-:-:S07]  /*20930*/  IMAD R6, R8, R14, RZ ;  /* 0x0000000e08067224 */ /* 0x010fce00078e02ff */
[----:B------:R-:W3:Y:S08]  /*20940*/  LDC R16, c[0x0][0x240] ;  /* 0x00009000ff107b82 */ /* 0x000ef00000000800 */
[----:B------:R-:W4:Y:S08]  /*20950*/  LDC R14, c[0x0][0x240] ;  /* 0x00009000ff0e7b82 */ /* 0x000f300000000800 */
[----:B------:R-:W1:Y:S01]  /*20960*/  LDC R8, c[0x0][0x240] ;  /* 0x00009000ff087b82 */ /* 0x000e620000000800 */
[----:B------:R3:W-:Y:S04]  /*20970*/  STL [R1+0x8], R13 ;  /* 0x0000080d01007387 */ /* 0x0007e80000100800 */
[----:B------:R2:W-:Y:S01]  /*20980*/  STL [R1+0xec], R6 ;  /* 0x0000ec0601007387 */ /* 0x0005e20000100800 */
[----:B---3--:R-:W-:-:S02]  /*20990*/  IMAD R13, R17, R16, RZ ;  /* 0x00000010110d7224 */ /* 0x008fc400078e02ff */
[----:B--2---:R-:W-:Y:S02]  /*209a0*/  IMAD R6, R19, R18, RZ ;  /* 0x0000001213067224 */ /* 0x004fe400078e02ff */
[----:B----4-:R-:W-:Y:S01]  /*209b0*/  IMAD R12, R12, R14, RZ ;  /* 0x0000000e0c0c7224 */ /* 0x010fe200078e02ff */
[----:B------:R-:W-:Y:S01]  /*209c0*/  ISETP.GE.U32.AND P1, PT, R22, 0x7fffff02, PT ;  /* 0x7fffff021600780c */ /* 0x000fe20003f26070 */
[----:B------:R-:W2:Y:S01]  /*209d0*/  LDC R14, c[0x0][0x240] ;  /* 0x00009000ff0e7b82 */ /* 0x000ea20000000800 */
[----:B------:R1:W-:Y:S04]  /*209e0*/  STL [R1+0xe8], R6 ;  /* 0x0000e80601007387 */ /* 0x0003e80000100800 */
[----:B------:R-:W-:Y:S01]  /*209f0*/  STL [R1+0xe4], R13 ;  /* 0x0000e40d01007387 */ /* 0x000fe20000100800 */
[----:B------:R-:W-:-:S02]  /*20a00*/  ISETP.GE.U32.AND P3, PT, R20, 0x7fffff80, PT ;  /* 0x7fffff801400780c */ /* 0x000fc40003f66070 */
[----:B------:R-:W3:Y:S01]  /*20a10*/  LDC R22, c[0x0][0x240] ;  /* 0x00009000ff167b82 */ /* 0x000ee20000000800 */
[----:B------:R4:W-:Y:S01]  /*20a20*/  STL [R1+0xe0], R12 ;  /* 0x0000e00c01007387 */ /* 0x0009e20000100800 */
[----:B-1----:R-:W-:-:S06]  /*20a30*/  IMAD R6, R213, R8, RZ ;  /* 0x00000008d5067224 */ /* 0x002fcc00078e02ff */
[----:B------:R-:W1:Y:S08]  /*20a40*/  LDC R8, c[0x0][0x240] ;  /* 0x00009000ff087b82 */ /* 0x000e700000000800 */
[----:B----4-:R-:W4:Y:S08]  /*20a50*/  LDC R12, c[0x0][0x240] ;  /* 0x00009000ff0c7b82 */ /* 0x010f300000000800 */
[----:B------:R-:W3:Y:S01]  /*20a60*/  LDC R213, c[0x0][0x240] ;  /* 0x00009000ffd57b82 */ /* 0x000ee20000000800 */
[----:B------:R2:W-:Y:S07]  /*20a70*/  STL [R1+0xdc], R6 ;  /* 0x0000dc0601007387 */ /* 0x0005ee0000100800 */
[----:B------:R-:W3:Y:S01]  /*20a80*/  LDC R20, c[0x0][0x240] ;  /* 0x00009000ff147b82 */ /* 0x000ee20000000800 */
[----:B--2---:R-:W-:-:S02]  /*20a90*/  IMAD R6, R15, R14, RZ ;  /* 0x0000000e0f067224 */ /* 0x004fc400078e02ff */
[----:B----4-:R-:W-:-:S03]  /*20aa0*/  IMAD R12, R10, R12, RZ ;  /* 0x0000000c0a0c7224 */ /* 0x010fc600078e02ff */
[----:B------:R3:W-:Y:S01]  /*20ab0*/  STL [R1+0xd8], R6 ;  /* 0x0000d80601007387 */ /* 0x0007e20000100800 */
[----:B-1----:R-:W-:Y:S01]  /*20ac0*/  IMAD R10, R211, R8, RZ ;  /* 0x00000008d30a7224 */ /* 0x002fe200078e02ff */
[----:B------:R-:W1:Y:S02]  /*20ad0*/  LDC R18, c[0x0][0x240] ;  /* 0x00009000ff127b82 */ /* 0x000e640000000800 */
[----:B------:R-:W-:Y:S01]  /*20ae0*/  STL [R1+0xd4], R12 ;  /* 0x0000d40c01007387 */ /* 0x000fe20000100800 */
[----:B---3--:R-:W-:-:S03]  /*20af0*/  IMAD R6, R215, R213, RZ ;  /* 0x000000d5d7067224 */ /* 0x008fc600078e02ff */
[----:B------:R2:W-:Y:S02]  /*20b00*/  STL [R1+0xd0], R10 ;  /* 0x0000d00a01007387 */ /* 0x0005e40000100800 */
[----:B------:R-:W3:Y:S02]  /*20b10*/  LDC R211, c[0x0][0x240] ;  /* 0x00009000ffd37b82 */ /* 0x000ee40000000800 */
[----:B------:R4:W-:Y:S04]  /*20b20*/  STL [R1+0xcc], R6 ;  /* 0x0000cc0601007387 */ /* 0x0009e80000100800 */
[----:B------:R-:W3:Y:S02]  /*20b30*/  LDL.LU R213, [R1+0xbc] ;  /* 0x0000bc0001d57983 */ /* 0x000ee40000300800 */
[----:B------:R-:W1:Y:S02]  /*20b40*/  LDC R13, c[0x0][0x240] ;  /* 0x00009000ff0d7b82 */ /* 0x000e640000000800 */
[----:B------:R-:W3:Y:S01]  /*20b50*/  LDL.LU R215, [R1+0xb8] ;  /* 0x0000b80001d77983 */ /* 0x000ee20000300800 */
[----:B------:R-:W-:-:S03]  /*20b60*/  IMAD.MOV.U32 R8, RZ, RZ, R216 ;  /* 0x000000ffff087224 */ /* 0x000fc600078e00d8 */
[----:B------:R-:W3:Y:S01]  /*20b70*/  LDL.LU R216, [R1+0xb4] ;  /* 0x0000b40001d87983 */ /* 0x000ee20000300800 */
[----:B--2---:R-:W-:Y:S02]  /*20b80*/  IMAD.MOV.U32 R10, RZ, RZ, R218 ;  /* 0x000000ffff0a7224 */ /* 0x004fe400078e00da */
[----:B------:R-:W-:Y:S01]  /*20b90*/  IMAD R73, R23, R22, RZ ;  /* 0x0000001617497224 */ /* 0x000fe200078e02ff */
[----:B------:R-:W2:Y:S01]  /*20ba0*/  LDL.LU R218, [R1+0xb0] ;  /* 0x0000b00001da7983 */ /* 0x000ea20000300800 */
[----:B------:R-:W-:Y:S01]  /*20bb0*/  IMAD R74, R21, R20, RZ ;  /* 0x00000014154a7224 */ /* 0x000fe200078e02ff */
[----:B------:R-:W-:Y:S01]  /*20bc0*/  MOV R15, R219 ;  /* 0x000000db000f7202 */ /* 0x000fe20000000f00 */
[----:B------:R-:W-:Y:S01]  /*20bd0*/  IMAD.MOV.U32 R12, RZ, RZ, R233 ;  /* 0x000000ffff0c7224 */ /* 0x000fe200078e00e9 */
[----:B------:R-:W2:Y:S01]  /*20be0*/  LDL.LU R41, [R1+0x90] ;  /* 0x0000900001297983 */ /* 0x000ea20000300800 */
[----:B------:R-:W1:Y:S03]  /*20bf0*/  LDC R219, c[0x0][0x240] ;  /* 0x00009000ffdb7b82 */ /* 0x000e660000000800 */
[----:B------:R-:W2:Y:S04]  /*20c00*/  LDL.LU R39, [R1+0x8c] ;  /* 0x00008c0001277983 */ /* 0x000ea80000300800 */
        /* <DEDUP_REMOVED lines=10> */
[----:B----4-:R-:W4:Y:S03]  /*20cb0*/  LDC R6, c[0x0][0x240] ;  /* 0x00009000ff067b82 */ /* 0x010f260000000800 */
[----:B------:R-:W4:Y:S04]  /*20cc0*/  LDL.LU R23, [R1+0x58] ;  /* 0x0000580001177983 */ /* 0x000f280000300800 */
[----:B------:R-:W4:Y:S04]  /*20cd0*/  LDL.LU R21, [R1+0x54] ;  /* 0x0000540001157983 */ /* 0x000f280000300800 */
[----:B------:R-:W4:Y:S04]  /*20ce0*/  LDL.LU R19, [R1+0x50] ;  /* 0x0000500001137983 */ /* 0x000f280000300800 */
[----:B------:R-:W4:Y:S04]  /*20cf0*/  LDL.LU R16, [R1+0x4c] ;  /* 0x00004c0001107983 */ /* 0x000f280000300800 */
[----:B------:R-:W4:Y:S04]  /*20d00*/  LDL.LU R17, [R1+0x48] ;  /* 0x0000480001117983 */ /* 0x000f280000300800 */
[----:B------:R-:W4:Y:S01]  /*20d10*/  LDL.LU R14, [R1+0x44] ;  /* 0x00004400010e7983 */ /* 0x000f220000300800 */
[----:B---3--:R-:W-:-:S02]  /*20d20*/  IMAD R211, R213, R211, RZ ;  /* 0x000000d3d5d37224 */ /* 0x008fc400078e02ff */
[----:B------:R-:W3:Y:S02]  /*20d30*/  LDC R213, c[0x0][0x240] ;  /* 0x00009000ffd57b82 */ /* 0x000ee40000000800 */
[----:B---3--:R-:W-:-:S06]  /*20d40*/  IMAD R213, R215, R213, RZ ;  /* 0x000000d5d7d57224 */ /* 0x008fcc00078e02ff */
[----:B------:R-:W3:Y:S01]  /*20d50*/  LDC R215, c[0x0][0x240] ;  /* 0x00009000ffd77b82 */ /* 0x000ee20000000800 */
[----:B------:R1:W-:Y:S04]  /*20d60*/  STL [R1+0xbc], R211 ;  /* 0x0000bcd301007387 */ /* 0x0003e80000100800 */
[----:B-1----:R-:W4:Y:S04]  /*20d70*/  LDL.LU R211, [R1+0xa8] ;  /* 0x0000a80001d37983 */ /* 0x002f280000300800 */
[----:B------:R1:W-:Y:S01]  /*20d80*/  STL [R1+0xb8], R213 ;  /* 0x0000b8d501007387 */ /* 0x0003e20000100800 */
[----:B---3--:R-:W-:-:S03]  /*20d90*/  IMAD R215, R216, R215, RZ ;  /* 0x000000d7d8d77224 */ /* 0x008fc600078e02ff */
[----:B-1----:R-:W3:Y:S01]  /*20da0*/  LDL.LU R213, [R1+0x94] ;  /* 0x0000940001d57983 */ /* 0x002ee20000300800 */
[----:B------:R-:W2:Y:S03]  /*20db0*/  LDC R216, c[0x0][0x240] ;  /* 0x00009000ffd87b82 */ /* 0x000ea60000000800 */
[----:B------:R1:W-:Y:S04]  /*20dc0*/  STL [R1+0xb4], R215 ;  /* 0x0000b4d701007387 */ /* 0x0003e80000100800 */
[----:B-1----:R-:W4:Y:S01]  /*20dd0*/  LDL.LU R215, [R1+0xac] ;  /* 0x0000ac0001d77983 */ /* 0x002f220000300800 */
[----:B--2---:R-:W-:Y:S02]  /*20de0*/  IMAD R216, R218, R216, RZ ;  /* 0x000000d8dad87224 */ /* 0x004fe400078e02ff */
[----:B------:R-:W4:Y:S03]  /*20df0*/  LDC R218, c[0x0][0x240] ;  /* 0x00009000ffda7b82 */ /* 0x000f260000000800 */
[----:B------:R1:W-:Y:S04]  /*20e00*/  STL [R1+0xb0], R216 ;  /* 0x0000b0d801007387 */ /* 0x0003e80000100800 */
[----:B-1----:R-:W2:Y:S01]  /*20e10*/  LDL.LU R216, [R1+0x98] ;  /* 0x0000980001d87983 */ /* 0x002ea20000300800 */
[----:B----4-:R-:W-:-:S03]  /*20e20*/  IMAD R215, R215, R218, RZ ;  /* 0x000000dad7d77224 */ /* 0x010fc600078e02ff */
[----:B------:R-:W4:Y:S01]  /*20e30*/  LDL.LU R218, [R1+0xa4] ;  /* 0x0000a40001da7983 */ /* 0x000f220000300800 */
[----:B------:R-:W-:Y:S02]  /*20e40*/  IMAD R219, R211, R219, RZ ;  /* 0x000000dbd3db7224 */ /* 0x000fe400078e02ff */
[----:B------:R-:W1:Y:S01]  /*20e50*/  LDC R211, c[0x0][0x240] ;  /* 0x00009000ffd37b82 */ /* 0x000e620000000800 */
[----:B------:R3:W-:Y:S07]  /*20e60*/  STL [R1+0xac], R215 ;  /* 0x0000acd701007387 */ /* 0x0007ee0000100800 */
[----:B---3--:R-:W3:Y:S01]  /*20e70*/  LDC R215, c[0x0][0x240] ;  /* 0x00009000ffd77b82 */ /* 0x008ee20000000800 */
[----:B------:R2:W-:Y:S01]  /*20e80*/  STL [R1+0xa8], R219 ;  /* 0x0000a8db01007387 */ /* 0x0005e20000100800 */
[----:B------:R-:W-:-:S02]  /*20e90*/  IMAD R39, R39, R40, RZ ;  /* 0x0000002827277224 */ /* 0x000fc400078e02ff */
[----:B------:R-:W-:Y:S02]  /*20ea0*/  IMAD R37, R37, R38, RZ ;  /* 0x0000002625257224 */ /* 0x000fe400078e02ff */
[----:B--2---:R-:W-:Y:S02]  /*20eb0*/  IMAD R216, R216, R238, RZ ;  /* 0x000000eed8d87224 */ /* 0x004fe400078e02ff */
[----:B------:R-:W2:Y:S01]  /*20ec0*/  LDC R219, c[0x0][0x240] ;  /* 0x00009000ffdb7b82 */ /* 0x000ea20000000800 */
[----:B-1----:R-:W-:Y:S02]  /*20ed0*/  IMAD R41, R41, R211, RZ ;  /* 0x000000d329297224 */ /* 0x002fe400078e02ff */
[----:B------:R-:W-:Y:S02]  /*20ee0*/  IMAD R35, R35, R36, RZ ;  /* 0x0000002423237224 */ /* 0x000fe400078e02ff */
[----:B------:R-:W-:Y:S02]  /*20ef0*/  IMAD R33, R33, R34, RZ ;  /* 0x0000002221217224 */ /* 0x000fe400078e02ff */
[----:B------:R-:W-:Y:S01]  /*20f00*/  IMAD R31, R31, R32, RZ ;  /* 0x000000201f1f7224 */ /* 0x000fe200078e02ff */
[----:B------:R-:W1:Y:S01]  /*20f10*/  LDC R238, c[0x0][0x240] ;  /* 0x00009000ffee7b82 */ /* 0x000e620000000800 */
[----:B---3--:R-:W-:-:S02]  /*20f20*/  IMAD R213, R213, R215, RZ ;  /* 0x000000d7d5d57224 */ /* 0x008fc400078e02ff */
[----:B------:R-:W-:Y:S02]  /*20f30*/  IMAD R29, R29, R30, RZ ;  /* 0x0000001e1d1d7224 */ /* 0x000fe400078e02ff */
[----:B------:R-:W-:-:S03]  /*20f40*/  IMAD R27, R27, R28, RZ ;  /* 0x0000001c1b1b7224 */ /* 0x000fc600078e02ff */
[----:B------:R-:W3:Y:S01]  /*20f50*/  LDC R32, c[0x0][0x240] ;  /* 0x00009000ff207b82 */ /* 0x000ee20000000800 */
[----:B------:R-:W-:Y:S02]  /*20f60*/  IMAD R25, R25, R26, RZ ;  /* 0x0000001a19197224 */ /* 0x000fe400078e02ff */
[----:B------:R-:W-:Y:S02]  /*20f70*/  IMAD R23, R23, R24, RZ ;  /* 0x0000001817177224 */ /* 0x000fe400078e02ff */
[----:B------:R-:W-:Y:S02]  /*20f80*/  IMAD R21, R21, R22, RZ ;  /* 0x0000001615157224 */ /* 0x000fe400078e02ff */
[----:B------:R-:W-:Y:S01]  /*20f90*/  IMAD R19, R19, R20, RZ ;  /* 0x0000001413137224 */ /* 0x000fe200078e02ff */
[----:B------:R-:W2:Y:S01]  /*20fa0*/  LDC R22, c[0x0][0x240] ;  /* 0x00009000ff167b82 */ /* 0x000ea20000000800 */
[----:B------:R-:W-:Y:S02]  /*20fb0*/  IMAD R16, R16, R18, RZ ;  /* 0x0000001210107224 */ /* 0x000fe400078e02ff */
[----:B------:R-:W-:-:S02]  /*20fc0*/  IMAD R13, R17, R13, RZ ;  /* 0x0000000d110d7224 */ /* 0x000fc400078e02ff */
[----:B------:R-:W-:-:S03]  /*20fd0*/  IMAD R6, R14, R6, RZ ;  /* 0x000000060e067224 */ /* 0x000fc600078e02ff */
[----:B------:R-:W1:Y:S08]  /*20fe0*/  LDC R20, c[0x0][0x240] ;  /* 0x00009000ff147b82 */ /* 0x000e700000000800 */
[----:B------:R-:W3:Y:S08]  /*20ff0*/  LDC R24, c[0x0][0x240] ;  /* 0x00009000ff187b82 */ /* 0x000ef00000000800 */
[----:B------:R-:W3:Y:S08]  /*21000*/  LDC R26, c[0x0][0x240] ;  /* 0x00009000ff1a7b82 */ /* 0x000ef00000000800 */
[----:B------:R-:W3:Y:S01]  /*21010*/  LDC R30, c[0x0][0x240] ;  /* 0x00009000ff1e7b82 */ /* 0x000ee20000000800 */
[----:B----4-:R-:W-:-:S07]  /*21020*/  IMAD R218, R218, R233, RZ ;  /* 0x000000e9dada7224 */ /* 0x010fce00078e02ff */
[----:B------:R-:W4:Y:S01]  /*21030*/  LDC R211, c[0x0][0x240] ;  /* 0x00009000ffd37b82 */ /* 0x000f220000000800 */
[----:B------:R2:W-:Y:S04]  /*21040*/  STL [R1+0xa4], R218 ;  /* 0x0000a4da01007387 */ /* 0x0005e80000100800 */
[----:B------:R-:W-:Y:S03]  /*21050*/  STL [R1+0x98], R216 ;  /* 0x000098d801007387 */ /* 0x000fe60000100800 */
[----:B------:R-:W4:Y:S01]  /*21060*/  LDC R233, c[0x0][0x240] ;  /* 0x00009000ffe97b82 */ /* 0x000f220000000800 */
[----:B------:R1:W-:Y:S04]  /*21070*/  STL [R1+0x94], R213 ;  /* 0x000094d501007387 */ /* 0x0003e80000100800 */
[----:B------:R-:W-:Y:S03]  /*21080*/  STL [R1+0x90], R41 ;  /* 0x0000902901007387 */ /* 0x000fe60000100800 */
[----:B--2---:R-:W2:Y:S01]  /*21090*/  LDC R218, c[0x0][0x240] ;  /* 0x00009000ffda7b82 */ /* 0x004ea20000000800 */
[----:B------:R-:W-:Y:S04]  /*210a0*/  STL [R1+0x8c], R39 ;  /* 0x00008c2701007387 */ /* 0x000fe80000100800 */
[----:B------:R3:W-:Y:S03]  /*210b0*/  STL [R1+0x88], R37 ;  /* 0x0000882501007387 */ /* 0x0007e60000100800 */
[----:B-1----:R-:W1:Y:S01]  /*210c0*/  LDC R213, c[0x0][0x240] ;  /* 0x00009000ffd57b82 */ /* 0x002e620000000800 */
[----:B------:R-:W-:Y:S04]  /*210d0*/  STL [R1+0x84], R35 ;  /* 0x0000842301007387 */ /* 0x000fe80000100800 */
[----:B------:R-:W-:Y:S03]  /*210e0*/  STL [R1+0x74], R33 ;  /* 0x0000742101007387 */ /* 0x000fe60000100800 */
[----:B------:R-:W2:Y:S01]  /*210f0*/  LDC R216, c[0x0][0x240] ;  /* 0x00009000ffd87b82 */ /* 0x000ea20000000800 */
[----:B------:R-:W-:Y:S04]  /*21100*/  STL [R1+0x68], R31 ;  /* 0x0000681f01007387 */ /* 0x000fe80000100800 */
[----:B------:R-:W-:Y:S03]  /*21110*/  STL [R1+0x64], R29 ;  /* 0x0000641d01007387 */ /* 0x000fe60000100800 */
[----:B---3--:R-:W3:Y:S01]  /*21120*/  LDC R37, c[0x0][0x240] ;  /* 0x00009000ff257b82 */ /* 0x008ee20000000800 */
[----:B------:R-:W-:Y:S04]  /*21130*/  STL [R1+0x60], R27 ;  /* 0x0000601b01007387 */ /* 0x000fe80000100800 */
[----:B------:R4:W-:Y:S03]  /*21140*/  STL [R1+0x5c], R25 ;  /* 0x00005c1901007387 */ /* 0x0009e60000100800 */
[----:B------:R-:W1:Y:S01]  /*21150*/  LDC R18, c[0x0][0x240] ;  /* 0x00009000ff127b82 */ /* 0x000e620000000800 */
[----:B------:R-:W-:Y:S04]  /*21160*/  STL [R1+0x58], R23 ;  /* 0x0000581701007387 */ /* 0x000fe80000100800 */
[----:B------:R4:W-:Y:S01]  /*21170*/  STL [R1+0x54], R21 ;  /* 0x0000541501007387 */ /* 0x0009e20000100800 */
[----:B------:R-:W-:-:S02]  /*21180*/  IMAD R78, R78, R22, RZ ;  /* 0x000000164e4e7224 */ /* 0x000fc400078e02ff */
[----:B----4-:R-:W4:Y:S01]  /*21190*/  LDC R25, c[0x0][0x240] ;  /* 0x00009000ff197b82 */ /* 0x010f220000000800 */
[----:B------:R2:W-:Y:S04]  /*211a0*/  STL [R1+0x50], R19 ;  /* 0x0000501301007387 */ /* 0x0005e80000100800 */
[----:B------:R2:W-:Y:S03]  /*211b0*/  STL [R1+0x4c], R16 ;  /* 0x00004c1001007387 */ /* 0x0005e60000100800 */
[----:B------:R-:W3:Y:S01]  /*211c0*/  LDC R21, c[0x0][0x240] ;  /* 0x00009000ff157b82 */ /* 0x000ee20000000800 */
[----:B------:R-:W-:Y:S04]  /*211d0*/  STL [R1+0x48], R13 ;  /* 0x0000480d01007387 */ /* 0x000fe80000100800 */
[----:B------:R2:W-:Y:S03]  /*211e0*/  STL [R1+0x44], R6 ;  /* 0x0000440601007387 */ /* 0x0005e60000100800 */
[----:B------:R-:W1:Y:S01]  /*211f0*/  LDC R23, c[0x0][0x240] ;  /* 0x00009000ff177b82 */ /* 0x000e620000000800 */
[----:B------:R-:W4:Y:S04]  /*21200*/  LDL.LU R41, [R1+0x40] ;  /* 0x0000400001297983 */ /* 0x000f280000300800 */
[----:B------:R-:W4:Y:S01]  /*21210*/  LDL.LU R38, [R1+0x3c] ;  /* 0x00003c0001267983 */ /* 0x000f220000300800 */
[----:B--2---:R-:W-:Y:S01]  /*21220*/  MOV R19, R8 ;  /* 0x0000000800137202 */ /* 0x004fe20000000f00 */
[----:B------:R-:W-:Y:S01]  /*21230*/  IMAD.MOV.U32 R16, RZ, RZ, R10 ;  /* 0x000000ffff107224 */ /* 0x000fe200078e000a */
[----:B------:R-:W2:Y:S01]  /*21240*/  LDC R6, c[0x0][0x240] ;  /* 0x00009000ff067b82 */ /* 0x000ea20000000800 */
[----:B------:R-:W2:Y:S04]  /*21250*/  LDL.LU R33, [R1+0x38] ;  /* 0x0000380001217983 */ /* 0x000ea80000300800 */
[----:B------:R-:W2:Y:S01]  /*21260*/  LDL.LU R34, [R1+0x34] ;  /* 0x0000340001227983 */ /* 0x000ea20000300800 */
[----:B---3--:R-:W-:-:S02]  /*21270*/  IMAD R77, R77, R21, RZ ;  /* 0x000000154d4d7224 */ /* 0x008fc400078e02ff */
[----:B------:R-:W3:Y:S01]  /*21280*/  LDC R13, c[0x0][0x240] ;  /* 0x00009000ff0d7b82 */ /* 0x000ee20000000800 */
[----:B------:R-:W3:Y:S04]  /*21290*/  LDL.LU R27, [R1+0x30] ;  /* 0x00003000011b7983 */ /* 0x000ee80000300800 */
[----:B------:R-:W3:Y:S03]  /*212a0*/  LDL.LU R39, [R1+0x2c] ;  /* 0x00002c0001277983 */ /* 0x000ee60000300800 */
[----:B------:R-:W2:Y:S01]  /*212b0*/  LDC R21, c[0x0][0x240] ;  /* 0x00009000ff157b82 */ /* 0x000ea20000000800 */
[----:B------:R-:W3:Y:S04]  /*212c0*/  LDL.LU R8, [R1+0x28] ;  /* 0x0000280001087983 */ /* 0x000ee80000300800 */
[----:B------:R-:W3:Y:S01]  /*212d0*/  LDL.LU R29, [R1+0x24] ;  /* 0x00002400011d7983 */ /* 0x000ee20000300800 */
[----:B------:R-:W-:-:S02]  /*212e0*/  IMAD R76, R76, R20, RZ ;  /* 0x000000144c4c7224 */ /* 0x000fc400078e02ff */
[----:B----4-:R-:W-:Y:S01]  /*212f0*/  IMAD R81, R81, R25, RZ ;  /* 0x0000001951517224 */ /* 0x010fe200078e02ff */
[----:B------:R-:W4:Y:S01]  /*21300*/  LDL.LU R10, [R1+0x20] ;  /* 0x00002000010a7983 */ /* 0x000f220000300800 */
[----:B------:R-:W2:Y:S03]  /*21310*/  LDC R22, c[0x0][0x240] ;  /* 0x00009000ff167b82 */ /* 0x000ea60000000800 */
[----:B------:R-:W4:Y:S04]  /*21320*/  LDL.LU R28, [R1+0x1c] ;  /* 0x00001c00011c7983 */ /* 0x000f280000300800 */
[----:B------:R-:W4:Y:S01]  /*21330*/  LDL.LU R35, [R1+0x18] ;  /* 0x0000180001237983 */ /* 0x000f220000300800 */
[----:B------:R-:W-:Y:S01]  /*21340*/  IMAD R80, R80, R24, RZ ;  /* 0x0000001850507224 */ /* 0x000fe200078e02ff */
[----:B------:R-:W2:Y:S02]  /*21350*/  LDC R25, c[0x0][0x240] ;  /* 0x00009000ff197b82 */ /* 0x000ea40000000800 */
[----:B------:R-:W4:Y:S01]  /*21360*/  LDL.LU R14, [R1+0x14] ;  /* 0x00001400010e7983 */ /* 0x000f220000300800 */
[----:B-1----:R-:W-:-:S05]  /*21370*/  IMAD R79, R79, R23, RZ ;  /* 0x000000174f4f7224 */ /* 0x002fca00078e02ff */
[----:B------:R-:W1:Y:S08]  /*21380*/  LDC R20, c[0x0][0x240] ;  /* 0x00009000ff147b82 */ /* 0x000e700000000800 */
[----:B------:R-:W1:Y:S08]  /*21390*/  LDC R24, c[0x0][0x240] ;  /* 0x00009000ff187b82 */ /* 0x000e700000000800 */
[----:B------:R-:W1:Y:S01]  /*213a0*/  LDC R23, c[0x0][0x240] ;  /* 0x00009000ff177b82 */ /* 0x000e620000000800 */
[----:B--2---:R-:W-:-:S02]  /*213b0*/  IMAD R75, R75, R6, RZ ;  /* 0x000000064b4b7224 */ /* 0x004fc400078e02ff */
[----:B------:R-:W-:Y:S02]  /*213c0*/  IMAD R82, R82, R26, RZ ;  /* 0x0000001a52527224 */ /* 0x000fe400078e02ff */
[----:B------:R-:W-:-:S03]  /*213d0*/  IMAD R83, R83, R30, RZ ;  /* 0x0000001e53537224 */ /* 0x000fc600078e02ff */
[----:B------:R-:W2:Y:S01]  /*213e0*/  LDC R6, c[0x0][0x240] ;  /* 0x00009000ff067b82 */ /* 0x000ea20000000800 */
[----:B------:R-:W-:-:S07]  /*213f0*/  IMAD R87, R87, R21, RZ ;  /* 0x0000001557577224 */ /* 0x000fce00078e02ff */
[----:B------:R-:W2:Y:S01]  /*21400*/  LDC R26, c[0x0][0x240] ;  /* 0x00009000ff1a7b82 */ /* 0x000ea20000000800 */
[----:B------:R-:W-:-:S07]  /*21410*/  IMAD R84, R84, R18, RZ ;  /* 0x0000001254547224 */ /* 0x000fce00078e02ff */
[----:B------:R-:W2:Y:S01]  /*21420*/  LDC R30, c[0x0][0x240] ;  /* 0x00009000ff1e7b82 */ /* 0x000ea20000000800 */
[----:B------:R-:W-:-:S07]  /*21430*/  IMAD R88, R88, R22, RZ ;  /* 0x0000001658587224 */ /* 0x000fce00078e02ff */
[----:B------:R-:W2:Y:S01]  /*21440*/  LDC R21, c[0x0][0x240] ;  /* 0x00009000ff157b82 */ /* 0x000ea20000000800 */
[----:B------:R-:W-:Y:S02]  /*21450*/  IMAD R91, R91, R25, RZ ;  /* 0x000000195b5b7224 */ /* 0x000fe400078e02ff */
[----:B-1----:R-:W-:-:S05]  /*21460*/  IMAD R86, R86, R20, RZ ;  /* 0x0000001456567224 */ /* 0x002fca00078e02ff */
[----:B------:R-:W1:Y:S01]  /*21470*/  LDC R18, c[0x0][0x240] ;  /* 0x00009000ff127b82 */ /* 0x000e620000000800 */
[----:B------:R-:W-:Y:S02]  /*21480*/  IMAD.MOV.U32 R17, RZ, RZ, R15 ;  /* 0x000000ffff117224 */ /* 0x000fe400078e000f */
[----:B------:R-:W-:-:S05]  /*21490*/  IMAD R90, R90, R24, RZ ;  /* 0x000000185a5a7224 */ /* 0x000fca00078e02ff */
[----:B------:R-:W4:Y:S01]  /*214a0*/  LDC R36, c[0x0][0x240] ;  /* 0x00009000ff247b82 */ /* 0x000f220000000800 */
[----:B------:R-:W-:-:S07]  /*214b0*/  IMAD R89, R89, R23, RZ ;  /* 0x0000001759597224 */ /* 0x000fce00078e02ff */
[----:B------:R-:W1:Y:S08]  /*214c0*/  LDC R22, c[0x0][0x240] ;  /* 0x00009000ff167b82 */ /* 0x000e700000000800 */
[----:B------:R-:W1:Y:S08]  /*214d0*/  LDC R25, c[0x0][0x240] ;  /* 0x00009000ff197b82 */ /* 0x000e700000000800 */
[----:B------:R-:W1:Y:S08]  /*214e0*/  LDC R20, c[0x0][0x240] ;  /* 0x00009000ff147b82 */ /* 0x000e700000000800 */
        /* <DEDUP_REMOVED lines=9> */
[----:B-1----:R-:W-:-:S07]  /*21580*/  IMAD R108, R108, R18, RZ ;  /* 0x000000126c6c7224 */ /* 0x002fce00078e02ff */
[----:B------:R-:W1:Y:S01]  /*21590*/  LDC R30, c[0x0][0x240] ;  /* 0x00009000ff1e7b82 */ /* 0x000e620000000800 */
[----:B------:R-:W-:-:S07]  /*215a0*/  IMAD R112, R112, R22, RZ ;  /* 0x0000001670707224 */ /* 0x000fce00078e02ff */
[----:B------:R-:W4:Y:S01]  /*215b0*/  LDC R21, c[0x0][0x240] ;  /* 0x00009000ff157b82 */ /* 0x000f220000000800 */
[----:B------:R-:W-:Y:S02]  /*215c0*/  IMAD R115, R115, R25, RZ ;  /* 0x0000001973737224 */ /* 0x000fe400078e02ff */
[----:B------:R-:W-:-:S05]  /*215d0*/  IMAD R110, R110, R20, RZ ;  /* 0x000000146e6e7224 */ /* 0x000fca00078e02ff */
[----:B------:R-:W4:Y:S01]  /*215e0*/  LDC R18, c[0x0][0x240] ;  /* 0x00009000ff127b82 */ /* 0x000f220000000800 */
[----:B------:R-:W-:Y:S02]  /*215f0*/  IMAD R15, R4, R15, RZ ;  /* 0x0000000f040f7224 */ /* 0x000fe400078e02ff */
[----:B------:R-:W-:Y:S02]  /*21600*/  IMAD R114, R114, R24, RZ ;  /* 0x0000001872727224 */ /* 0x000fe400078e02ff */
[----:B------:R-:W-:-:S03]  /*21610*/  IMAD R113, R113, R23, RZ ;  /* 0x0000001771717224 */ /* 0x000fc600078e02ff */
[----:B------:R-:W4:Y:S08]  /*21620*/  LDC R22, c[0x0][0x240] ;  /* 0x00009000ff167b82 */ /* 0x000f300000000800 */
[----:B------:R-:W4:Y:S08]  /*21630*/  LDC R25, c[0x0][0x240] ;  /* 0x00009000ff197b82 */ /* 0x000f300000000800 */
[----:B------:R-:W4:Y:S08]  /*21640*/  LDC R20, c[0x0][0x240] ;  /* 0x00009000ff147b82 */ /* 0x000f300000000800 */
[----:B------:R-:W4:Y:S08]  /*21650*/  LDC R24, c[0x0][0x240] ;  /* 0x00009000ff187b82 */ /* 0x000f300000000800 */
[----:B------:R-:W4:Y:S01]  /*21660*/  LDC R23, c[0x0][0x240] ;  /* 0x00009000ff177b82 */ /* 0x000f220000000800 */
[----:B--2---:R-:W-:-:S02]  /*21670*/  IMAD R109, R109, R6, RZ ;  /* 0x000000066d6d7224 */ /* 0x004fc400078e02ff */
[----:B------:R-:W-:Y:S02]  /*21680*/  IMAD R116, R116, R26, RZ ;  /* 0x0000001a74747224 */ /* 0x000fe400078e02ff */
[----:B-1----:R-:W-:-:S03]  /*21690*/  IMAD R117, R117, R30, RZ ;  /* 0x0000001e75757224 */ /* 0x002fc600078e02ff */
[----:B------:R-:W1:Y:S08]  /*216a0*/  LDC R6, c[0x0][0x240] ;  /* 0x00009000ff067b82 */ /* 0x000e700000000800 */
[----:B------:R-:W2:Y:S08]  /*216b0*/  LDC R215, c[0x0][0x240] ;  /* 0x00009000ffd77b82 */ /* 0x000eb00000000800 */
[----:B------:R-:W2:Y:S01]  /*216c0*/  LDC R31, c[0x0][0x240] ;  /* 0x00009000ff1f7b82 */ /* 0x000ea20000000800 */
[----:B---3--:R-:W-:-:S07]  /*216d0*/  IMAD R8, R8, R233, RZ ;  /* 0x000000e908087224 */ /* 0x008fce00078e02ff */
[----:B------:R-:W3:Y:S01]  /*216e0*/  LDC R26, c[0x0][0x240] ;  /* 0x00009000ff1a7b82 */ /* 0x000ee20000000800 */
[----:B----4-:R-:W-:-:S07]  /*216f0*/  IMAD R10, R10, R37, RZ ;  /* 0x000000250a0a7224 */ /* 0x010fce00078e02ff */
[----:B------:R-:W4:Y:S08]  /*21700*/  LDC R233, c[0x0][0x240] ;  /* 0x00009000ffe97b82 */ /* 0x000f300000000800 */
[----:B------:R-:W1:Y:S01]  /*21710*/  LDC R37, c[0x0][0x240] ;  /* 0x00009000ff257b82 */ /* 0x000e620000000800 */
[----:B------:R-:W-:Y:S02]  /*21720*/  IMAD R29, R29, R238, RZ ;  /* 0x000000ee1d1d7224 */ /* 0x000fe400078e02ff */
[----:B------:R-:W-:-:S05]  /*21730*/  IMAD R38, R38, R213, RZ ;  /* 0x000000d526267224 */ /* 0x000fca00078e02ff */
[----:B------:R-:W2:Y:S01]  /*21740*/  LDC R238, c[0x0][0x240] ;  /* 0x00009000ffee7b82 */ /* 0x000ea20000000800 */
[----:B------:R-:W-:Y:S02]  /*21750*/  IMAD R27, R27, R218, RZ ;  /* 0x000000da1b1b7224 */ /* 0x000fe400078e02ff */
[----:B------:R-:W-:Y:S02]  /*21760*/  IMAD R34, R34, R216, RZ ;  /* 0x000000d822227224 */ /* 0x000fe400078e02ff */
[----:B------:R-:W-:-:S03]  /*21770*/  IMAD R14, R14, R32, RZ ;  /* 0x000000200e0e7224 */ /* 0x000fc600078e02ff */
[----:B------:R-:W3:Y:S01]  /*21780*/  LDC R213, c[0x0][0x240] ;  /* 0x00009000ffd57b82 */ /* 0x000ee20000000800 */
[----:B----4-:R-:W-:Y:S02]  /*21790*/  IMAD R101, R101, R233, RZ ;  /* 0x000000e965657224 */ /* 0x010fe400078e02ff */
[----:B-1----:R-:W-:-:S05]  /*217a0*/  IMAD R98, R98, R37, RZ ;  /* 0x0000002562627224 */ /* 0x002fca00078e02ff */
[----:B------:R-:W1:Y:S01]  /*217b0*/  LDC R218, c[0x0][0x240] ;  /* 0x00009000ffda7b82 */ /* 0x000e620000000800 */
[----:B------:R-:W-:-:S07]  /*217c0*/  IMAD R40, R41, R211, RZ ;  /* 0x000000d329287224 */ /* 0x000fce00078e02ff */
[----:B------:R-:W4:Y:S01]  /*217d0*/  LDC R37, c[0x0][0x240] ;  /* 0x00009000ff257b82 */ /* 0x000f220000000800 */
[----:B------:R-:W-:-:S07]  /*217e0*/  IMAD R13, R35, R13, RZ ;  /* 0x0000000d230d7224 */ /* 0x000fce00078e02ff */
[----:B------:R-:W1:Y:S08]  /*217f0*/  LDC R216, c[0x0][0x240] ;  /* 0x00009000ffd87b82 */ /* 0x000e700000000800 */
[----:B------:R-:W1:Y:S08]  /*21800*/  LDC R32, c[0x0][0x240] ;  /* 0x00009000ff207b82 */ /* 0x000e700000000800 */
[----:B------:R-:W1:Y:S08]  /*21810*/  LDC R233, c[0x0][0x240] ;  /* 0x00009000ffe97b82 */ /* 0x000e700000000800 */
[----:B------:R-:W1:Y:S08]  /*21820*/  LDC R211, c[0x0][0x240] ;  /* 0x00009000ffd37b82 */ /* 0x000e700000000800 */
[----:B------:R-:W1:Y:S01]  /*21830*/  LDC R35, c[0x0][0x240] ;  /* 0x00009000ff237b82 */ /* 0x000e620000000800 */
[----:B--2---:R-:W-:-:S02]  /*21840*/  IMAD R100, R100, R238, RZ ;  /* 0x000000ee64647224 */ /* 0x004fc400078e02ff */
[----:B----4-:R-:W-:-:S05]  /*21850*/  IMAD R122, R122, R37, RZ ;  /* 0x000000257a7a7224 */ /* 0x010fca00078e02ff */
[----:B------:R-:W2:Y:S01]  /*21860*/  LDC R238, c[0x0][0x240] ;  /* 0x00009000ffee7b82 */ /* 0x000ea20000000800 */
[----:B---3--:R-:W-:Y:S01]  /*21870*/  IMAD R106, R106, R213, RZ ;  /* 0x000000d56a6a7224 */ /* 0x008fe200078e02ff */
[----:B------:R3:W-:Y:S01]  /*21880*/  STL [R1+0x40], R40 ;  /* 0x0000402801007387 */ /* 0x0007e20000100800 */
[----:B-1----:R-:W-:Y:S02]  /*21890*/  IMAD R103, R103, R218, RZ ;  /* 0x000000da67677224 */ /* 0x002fe400078e02ff */
[----:B------:R-:W-:Y:S01]  /*218a0*/  IMAD R104, R104, R216, RZ ;  /* 0x000000d868687224 */ /* 0x000fe200078e02ff */
[----:B------:R-:W4:Y:S02]  /*218b0*/  LDL.LU R4, [R1+0x2ec8] ;  /* 0x002ec80001047983 */ /* 0x000f240000300800 */
[----:B------:R-:W1:Y:S01]  /*218c0*/  LDC R37, c[0x0][0x240] ;  /* 0x00009000ff257b82 */ /* 0x000e620000000800 */
[----:B------:R-:W-:Y:S02]  /*218d0*/  IMAD R95, R95, R32, RZ ;  /* 0x000000205f5f7224 */ /* 0x000fe400078e02ff */
[----:B------:R-:W-:-:S05]  /*218e0*/  IMAD R125, R125, R233, RZ ;  /* 0x000000e97d7d7224 */ /* 0x000fca00078e02ff */
[----:B------:R-:W1:Y:S01]  /*218f0*/  LDC R213, c[0x0][0x240] ;  /* 0x00009000ffd57b82 */ /* 0x000e620000000800 */
[----:B------:R-:W-:-:S07]  /*21900*/  IMAD R107, R107, R211, RZ ;  /* 0x000000d36b6b7224 */ /* 0x000fce00078e02ff */
[----:B------:R-:W1:Y:S01]  /*21910*/  LDC R218, c[0x0][0x240] ;  /* 0x00009000ffda7b82 */ /* 0x000e620000000800 */
[----:B------:R-:W-:-:S07]  /*21920*/  IMAD R96, R96, R35, RZ ;  /* 0x0000002360607224 */ /* 0x000fce00078e02ff */
[----:B---3--:R-:W3:Y:S01]  /*21930*/  LDC R40, c[0x0][0x240] ;  /* 0x00009000ff287b82 */ /* 0x008ee20000000800 */
[----:B------:R-:W-:-:S07]  /*21940*/  IMAD R28, R28, R36, RZ ;  /* 0x000000241c1c7224 */ /* 0x000fce00078e02ff */
[----:B------:R-:W3:Y:S08]  /*21950*/  LDC R216, c[0x0][0x240] ;  /* 0x00009000ffd87b82 */ /* 0x000ef00000000800 */
[----:B------:R-:W3:Y:S08]  /*21960*/  LDC R32, c[0x0][0x240] ;  /* 0x00009000ff207b82 */ /* 0x000ef00000000800 */
[----:B------:R-:W3:Y:S08]  /*21970*/  LDC R233, c[0x0][0x240] ;  /* 0x00009000ffe97b82 */ /* 0x000ef00000000800 */
[----:B------:R-:W3:Y:S08]  /*21980*/  LDC R211, c[0x0][0x240] ;  /* 0x00009000ffd37b82 */ /* 0x000ef00000000800 */
[----:B------:R-:W3:Y:S01]  /*21990*/  LDC R35, c[0x0][0x240] ;  /* 0x00009000ff237b82 */ /* 0x000ee20000000800 */
[----:B------:R-:W-:Y:S07]  /*219a0*/  STL [R1+0x2e18], R83 ;  /* 0x002e185301007387 */ /* 0x000fee0000100800 */
[----:B------:R-:W3:Y:S01]  /*219b0*/  LDC R36, c[0x0][0x240] ;  /* 0x00009000ff247b82 */ /* 0x000ee20000000800 */
[----:B------:R-:W-:Y:S01]  /*219c0*/  STL [R1+0x2e1c], R82 ;  /* 0x002e1c5201007387 */ /* 0x000fe20000100800 */
[----:B--2---:R-:W-:-:S03]  /*219d0*/  IMAD R124, R124, R238, RZ ;  /* 0x000000ee7c7c7224 */ /* 0x004fc600078e02ff */
[----:B------:R-:W-:Y:S03]  /*219e0*/  STL [R1+0x2e20], R81 ;  /* 0x002e205101007387 */ /* 0x000fe60000100800 */
[----:B------:R-:W2:Y:S01]  /*219f0*/  LDC R238, c[0x0][0x240] ;  /* 0x00009000ffee7b82 */ /* 0x000ea20000000800 */
[----:B------:R-:W-:Y:S04]  /*21a00*/  STL [R1+0x2e24], R80 ;  /* 0x002e245001007387 */ /* 0x000fe80000100800 */
[----:B------:R-:W-:Y:S01]  /*21a10*/  STL [R1+0x2e28], R79 ;  /* 0x002e284f01007387 */ /* 0x000fe20000100800 */
[----:B-1----:R-:W-:Y:S02]  /*21a20*/  IMAD R146, R146, R37, RZ ;  /* 0x0000002592927224 */ /* 0x002fe400078e02ff */
[----:B------:R-:W-:Y:S01]  /*21a30*/  IMAD R130, R130, R213, RZ ;  /* 0x000000d582827224 */ /* 0x000fe200078e02ff */
[----:B------:R-:W-:Y:S01]  /*21a40*/  STL [R1+0x2e2c], R78 ;  /* 0x002e2c4e01007387 */ /* 0x000fe20000100800 */
[----:B------:R-:W-:Y:S01]  /*21a50*/  IMAD R127, R127, R218, RZ ;  /* 0x000000da7f7f7224 */ /* 0x000fe200078e02ff */
[----:B------:R-:W1:Y:S02]  /*21a60*/  LDC R37, c[0x0][0x240] ;  /* 0x00009000ff257b82 */ /* 0x000e640000000800 */
[----:B------:R-:W-:Y:S01]  /*21a70*/  STL [R1+0x2e30], R77 ;  /* 0x002e304d01007387 */ /* 0x000fe20000100800 */
[----:B---3--:R-:W-:-:S03]  /*21a80*/  IMAD R99, R99, R40, RZ ;  /* 0x0000002863637224 */ /* 0x008fc600078e02ff */
[----:B------:R-:W-:Y:S01]  /*21a90*/  STL [R1+0x2e34], R76 ;  /* 0x002e344c01007387 */ /* 0x000fe20000100800 */
[----:B------:R-:W-:Y:S01]  /*21aa0*/  IMAD R128, R128, R216, RZ ;  /* 0x000000d880807224 */ /* 0x000fe200078e02ff */
[----:B------:R-:W3:Y:S02]  /*21ab0*/  LDC R213, c[0x0][0x240] ;  /* 0x00009000ffd57b82 */ /* 0x000ee40000000800 */
[----:B------:R-:W-:Y:S01]  /*21ac0*/  STL [R1+0x2e38], R84 ;  /* 0x002e385401007387 */ /* 0x000fe20000100800 */
[----:B------:R-:W-:-:S03]  /*21ad0*/  IMAD R119, R119, R32, RZ ;  /* 0x0000002077777224 */ /* 0x000fc600078e02ff */
[----:B------:R2:W-:Y:S02]  /*21ae0*/  STL [R1+0x2e3c], R75 ;  /* 0x002e3c4b01007387 */ /* 0x0005e40000100800 */
[----:B------:R-:W1:Y:S01]  /*21af0*/  LDC R218, c[0x0][0x240] ;  /* 0x00009000ffda7b82 */ /* 0x000e620000000800 */
[----:B------:R-:W-:Y:S02]  /*21b00*/  IMAD R149, R149, R233, RZ ;  /* 0x000000e995957224 */ /* 0x000fe400078e02ff */
[----:B------:R-:W-:-:S05]  /*21b10*/  IMAD R135, R135, R21, RZ ;  /* 0x0000001587877224 */ /* 0x000fca00078e02ff */
[----:B--2---:R-:W2:Y:S01]  /*21b20*/  LDC R75, c[0x0][0x240] ;  /* 0x00009000ff4b7b82 */ /* 0x004ea20000000800 */
[----:B------:R-:W-:Y:S02]  /*21b30*/  IMAD R131, R131, R211, RZ ;  /* 0x000000d383837224 */ /* 0x000fe400078e02ff */
[----:B------:R-:W-:-:S05]  /*21b40*/  IMAD R120, R120, R35, RZ ;  /* 0x0000002378787224 */ /* 0x000fca00078e02ff */
[----:B------:R-:W2:Y:S01]  /*21b50*/  LDC R40, c[0x0][0x240] ;  /* 0x00009000ff287b82 */ /* 0x000ea20000000800 */
[----:B------:R-:W-:-:S07]  /*21b60*/  IMAD R132, R132, R18, RZ ;  /* 0x0000001284847224 */ /* 0x000fce00078e02ff */
[----:B------:R-:W2:Y:S01]  /*21b70*/  LDC R216, c[0x0][0x240] ;  /* 0x00009000ffd87b82 */ /* 0x000ea20000000800 */
[----:B------:R-:W-:-:S07]  /*21b80*/  IMAD R97, R97, R36, RZ ;  /* 0x0000002461617224 */ /* 0x000fce00078e02ff */
[----:B------:R-:W2:Y:S08]  /*21b90*/  LDC R32, c[0x0][0x240] ;  /* 0x00009000ff207b82 */ /* 0x000eb00000000800 */
[----:B------:R-:W2:Y:S01]  /*21ba0*/  LDC R30, c[0x0][0x240] ;  /* 0x00009000ff1e7b82 */ /* 0x000ea20000000800 */
[----:B------:R-:W-:-:S07]  /*21bb0*/  IMAD R136, R136, R22, RZ ;  /* 0x0000001688887224 */ /* 0x000fce00078e02ff */
[----:B------:R-:W2:Y:S08]  /*21bc0*/  LDC R233, c[0x0][0x240] ;  /* 0x00009000ffe97b82 */ /* 0x000eb00000000800 */
[----:B------:R-:W2:Y:S01]  /*21bd0*/  LDC R21, c[0x0][0x240] ;  /* 0x00009000ff157b82 */ /* 0x000ea20000000800 */
[----:B------:R-:W-:-:S07]  /*21be0*/  IMAD R139, R139, R25, RZ ;  /* 0x000000198b8b7224 */ /* 0x000fce00078e02ff */
[----:B------:R-:W2:Y:S01]  /*21bf0*/  LDC R79, c[0x0][0x240] ;  /* 0x00009000ff4f7b82 */ /* 0x000ea20000000800 */
[----:B------:R-:W-:-:S07]  /*21c00*/  IMAD R134, R134, R20, RZ ;  /* 0x0000001486867224 */ /* 0x000fce00078e02ff */
[----:B------:R-:W2:Y:S01]  /*21c10*/  LDC R78, c[0x0][0x240] ;  /* 0x00009000ff4e7b82 */ /* 0x000ea20000000800 */
[----:B------:R-:W-:-:S07]  /*21c20*/  IMAD R138, R138, R24, RZ ;  /* 0x000000188a8a7224 */ /* 0x000fce00078e02ff */
[----:B------:R-:W2:Y:S01]  /*21c30*/  LDC R211, c[0x0][0x240] ;  /* 0x00009000ffd37b82 */ /* 0x000ea20000000800 */
[----:B------:R-:W-:-:S07]  /*21c40*/  IMAD R137, R137, R23, RZ ;  /* 0x0000001789897224 */ /* 0x000fce00078e02ff */
[----:B------:R-:W2:Y:S08]  /*21c50*/  LDC R35, c[0x0][0x240] ;  /* 0x00009000ff237b82 */ /* 0x000eb00000000800 */
[----:B------:R-:W4:Y:S01]  /*21c60*/  LDC R77, c[0x0][0x240] ;  /* 0x00009000ff4d7b82 */ /* 0x000f220000000800 */
[----:B------:R-:W-:Y:S07]  /*21c70*/  STL [R1+0x2e40], R107 ;  /* 0x002e406b01007387 */ /* 0x000fee0000100800 */
[----:B------:R-:W4:Y:S01]  /*21c80*/  LDC R18, c[0x0][0x240] ;  /* 0x00009000ff127b82 */ /* 0x000f220000000800 */
[----:B------:R-:W-:Y:S07]  /*21c90*/  STL [R1+0x2e44], R106 ;  /* 0x002e446a01007387 */ /* 0x000fee0000100800 */
[----:B------:R-:W4:Y:S01]  /*21ca0*/  LDC R36, c[0x0][0x240] ;  /* 0x00009000ff247b82 */ /* 0x000f220000000800 */
[----:B------:R-:W-:Y:S01]  /*21cb0*/  STL [R1+0x2e14], R139 ;  /* 0x002e148b01007387 */ /* 0x000fe20000100800 */
[----:B------:R-:W-:-:S06]  /*21cc0*/  IMAD R148, R148, R238, RZ ;  /* 0x000000ee94947224 */ /* 0x000fcc00078e02ff */
[----:B------:R-:W4:Y:S01]  /*21cd0*/  LDC R22, c[0x0][0x240] ;  /* 0x00009000ff167b82 */ /* 0x000f220000000800 */
[----:B------:R-:W-:Y:S07]  /*21ce0*/  STL [R1+0x2e10], R138 ;  /* 0x002e108a01007387 */ /* 0x000fee0000100800 */
[----:B------:R-:W4:Y:S01]  /*21cf0*/  LDC R20, c[0x0][0x240] ;  /* 0x00009000ff147b82 */ /* 0x000f220000000800 */
[----:B------:R-:W-:Y:S07]  /*21d00*/  STL [R1+0x2e0c], R137 ;  /* 0x002e0c8901007387 */ /* 0x000fee0000100800 */
[----:B------:R-:W4:Y:S01]  /*21d10*/  LDC R25, c[0x0][0x240] ;  /* 0x00009000ff197b82 */ /* 0x000f220000000800 */
[----:B------:R2:W-:Y:S01]  /*21d20*/  STL [R1+0x2e08], R136 ;  /* 0x002e088801007387 */ /* 0x0005e20000100800 */
[----:B------:R-:W-:-:S03]  /*21d30*/  IMAD R133, R133, R6, RZ ;  /* 0x0000000685857224 */ /* 0x000fc600078e02ff */
[----:B------:R-:W-:Y:S03]  /*21d40*/  STL [R1+0x2e04], R135 ;  /* 0x002e048701007387 */ /* 0x000fe60000100800 */
[----:B------:R-:W4:Y:S01]  /*21d50*/  LDC R238, c[0x0][0x240] ;  /* 0x00009000ffee7b82 */ /* 0x000f220000000800 */
[----:B------:R2:W-:Y:S01]  /*21d60*/  STL [R1+0x2e00], R134 ;  /* 0x002e008601007387 */ /* 0x0005e20000100800 */
[----:B---3--:R-:W-:Y:S02]  /*21d70*/  IMAD R154, R154, R213, RZ ;  /* 0x000000d59a9a7224 */ /* 0x008fe400078e02ff */
[----:B-1----:R-:W-:-:S04]  /*21d80*/  IMAD R151, R151, R218, RZ ;  /* 0x000000da97977224 */ /* 0x002fc800078e02ff */
[----:B------:R-:W1:Y:S01]  /*21d90*/  LDC R24, c[0x0][0x240] ;  /* 0x00009000ff187b82 */ /* 0x000e620000000800 */
[----:B--2---:R-:W-:Y:S02]  /*21da0*/  IMAD R136, R163, R75, RZ ;  /* 0x0000004ba3887224 */ /* 0x004fe400078e02ff */
[----:B------:R-:W-:Y:S02]  /*21db0*/  IMAD R134, R162, R37, RZ ;  /* 0x00000025a2867224 */ /* 0x000fe400078e02ff */
[----:B------:R-:W-:Y:S02]  /*21dc0*/  IMAD R123, R123, R40, RZ ;  /* 0x000000287b7b7224 */ /* 0x000fe400078e02ff */
[----:B------:R-:W-:Y:S01]  /*21dd0*/  IMAD R140, R140, R26, RZ ;  /* 0x0000001a8c8c7224 */ /* 0x000fe200078e02ff */
[----:B------:R-:W2:Y:S01]  /*21de0*/  LDC R6, c[0x0][0x240] ;  /* 0x00009000ff067b82 */ /* 0x000ea20000000800 */
[----:B------:R-:W-:Y:S02]  /*21df0*/  IMAD R152, R152, R216, RZ ;  /* 0x000000d898987224 */ /* 0x000fe400078e02ff */
[----:B------:R-:W-:-:S02]  /*21e00*/  IMAD R143, R143, R32, RZ ;  /* 0x000000208f8f7224 */ /* 0x000fc400078e02ff */
[----:B------:R-:W-:-:S03]  /*21e10*/  IMAD R141, R141, R30, RZ ;  /* 0x0000001e8d8d7224 */ /* 0x000fc600078e02ff */
[----:B------:R-:W3:Y:S01]  /*21e20*/  LDC R162, c[0x0][0x240] ;  /* 0x00009000ffa27b82 */ /* 0x000ee20000000800 */
[----:B------:R-:W-:Y:S02]  /*21e30*/  IMAD R30, R172, R233, RZ ;  /* 0x000000e9ac1e7224 */ /* 0x000fe400078e02ff */
[----:B------:R-:W-:-:S05]  /*21e40*/  IMAD R21, R165, R21, RZ ;  /* 0x00000015a5157224 */ /* 0x000fca00078e02ff */
[----:B------:R-:W3:Y:S01]  /*21e50*/  LDC R213, c[0x0][0x240] ;  /* 0x00009000ffd57b82 */ /* 0x000ee20000000800 */
[----:B------:R-:W-:Y:S02]  /*21e60*/  IMAD R233, R168, R79, RZ ;  /* 0x0000004fa8e97224 */ /* 0x000fe400078e02ff */
[----:B------:R-:W-:-:S05]  /*21e70*/  IMAD R81, R167, R78, RZ ;  /* 0x0000004ea7517224 */ /* 0x000fca00078e02ff */
[----:B------:R-:W3:Y:S01]  /*21e80*/  LDC R218, c[0x0][0x240] ;  /* 0x00009000ffda7b82 */ /* 0x000ee20000000800 */
[----:B------:R-:W-:-:S07]  /*21e90*/  IMAD R155, R155, R211, RZ ;  /* 0x000000d39b9b7224 */ /* 0x000fce00078e02ff */
[----:B------:R-:W3:Y:S01]  /*21ea0*/  LDC R163, c[0x0][0x240] ;  /* 0x00009000ffa37b82 */ /* 0x000ee20000000800 */
[----:B------:R-:W-:Y:S02]  /*21eb0*/  IMAD R144, R144, R35, RZ ;  /* 0x0000002390907224 */ /* 0x000fe400078e02ff */
[----:B----4-:R-:W-:-:S05]  /*21ec0*/  IMAD R77, R166, R77, RZ ;  /* 0x0000004da64d7224 */ /* 0x010fca00078e02ff */
[----:B------:R-:W4:Y:S01]  /*21ed0*/  LDC R40, c[0x0][0x240] ;  /* 0x00009000ff287b82 */ /* 0x000f220000000800 */
[----:B------:R-:W-:-:S07]  /*21ee0*/  IMAD R35, R156, R18, RZ ;  /* 0x000000129c237224 */ /* 0x000fce00078e02ff */
[----:B------:R-:W4:Y:S01]  /*21ef0*/  LDC R26, c[0x0][0x240] ;  /* 0x00009000ff1a7b82 */ /* 0x000f220000000800 */
[----:B------:R-:W-:-:S07]  /*21f00*/  IMAD R121, R121, R36, RZ ;  /* 0x0000002479797224 */ /* 0x000fce00078e02ff */
[----:B------:R-:W4:Y:S08]  /*21f10*/  LDC R216, c[0x0][0x240] ;  /* 0x00009000ffd87b82 */ /* 0x000f300000000800 */
[----:B------:R-:W4:Y:S01]  /*21f20*/  LDC R32, c[0x0][0x240] ;  /* 0x00009000ff207b82 */ /* 0x000f220000000800 */
[----:B------:R-:W-:Y:S07]  /*21f30*/  STL [R1+0x2dfc], R133 ;  /* 0x002dfc8501007387 */ /* 0x000fee0000100800 */
[----:B------:R-:W4:Y:S01]  /*21f40*/  LDC R165, c[0x0][0x240] ;  /* 0x00009000ffa57b82 */ /* 0x000f220000000800 */
[----:B------:R-:W-:Y:S01]  /*21f50*/  IMAD R22, R170, R22, RZ ;  /* 0x00000016aa167224 */ /* 0x000fe200078e02ff */
[----:B------:R1:W-:Y:S06]  /*21f60*/  STL [R1+0xca8], R77 ;  /* 0x000ca84d01007387 */ /* 0x0003ec0000100800 */
[----:B------:R-:W4:Y:S01]  /*21f70*/  LDC R168, c[0x0][0x240] ;  /* 0x00009000ffa87b82 */ /* 0x000f220000000800 */
[----:B------:R-:W-:-:S07]  /*21f80*/  IMAD R20, R169, R20, RZ ;  /* 0x00000014a9147224 */ /* 0x000fce00078e02ff */
[----:B------:R-:W4:Y:S01]  /*21f90*/  LDC R167, c[0x0][0x240] ;  /* 0x00009000ffa77b82 */ /* 0x000f220000000800 */
[----:B-1----:R-:W-:-:S07]  /*21fa0*/  IMAD R77, R158, R25, RZ ;  /* 0x000000199e4d7224 */ /* 0x002fce00078e02ff */
[----:B------:R-:W1:Y:S08]  /*21fb0*/  LDC R211, c[0x0][0x240] ;  /* 0x00009000ffd37b82 */ /* 0x000e700000000800 */
[----:B------:R-:W1:Y:S08]  /*21fc0*/  LDC R156, c[0x0][0x240] ;  /* 0x00009000ff9c7b82 */ /* 0x000e700000000800 */
[----:B------:R-:W1:Y:S01]  /*21fd0*/  LDC R36, c[0x0][0x240] ;  /* 0x00009000ff247b82 */ /* 0x000e620000000800 */
[----:B------:R-:W-:-:S07]  /*21fe0*/  IMAD R41, R171, R238, RZ ;  /* 0x000000eeab297224 */ /* 0x000fce00078e02ff */
[----:B------:R-:W1:Y:S01]  /*21ff0*/  LDC R170, c[0x0][0x240] ;  /* 0x00009000ffaa7b82 */ /* 0x000e620000000800 */
[----:B------:R-:W-:-:S07]  /*22000*/  IMAD R84, R180, R24, RZ ;  /* 0x00000018b4547224 */ /* 0x000fce00078e02ff */
[----:B------:R-:W1:Y:S08]  /*22010*/  LDC R158, c[0x0][0x240] ;  /* 0x00009000ff9e7b82 */ /* 0x000e700000000800 */
[----:B------:R-:W1:Y:S01]  /*22020*/  LDC R169, c[0x0][0x240] ;  /* 0x00009000ffa97b82 */ /* 0x000e620000000800 */
[----:B------:R-:W-:Y:S01]  /*22030*/  IMAD.MOV.U32 R24, RZ, RZ, R12 ;  /* 0x000000ffff187224 */ /* 0x000fe200078e000c */
[----:B------:R-:W-:Y:S01]  /*22040*/  MOV R12, R9 ;  /* 0x00000009000c7202 */ /* 0x000fe20000000f00 */
[----:B------:R-:W-:-:S05]  /*22050*/  IMAD.MOV.U32 R23, RZ, RZ, R19 ;  /* 0x000000ffff177224 */ /* 0x000fca00078e0013 */
[----:B------:R-:W1:Y:S01]  /*22060*/  LDC R171, c[0x0][0x240] ;  /* 0x00009000ffab7b82 */ /* 0x000e620000000800 */
[----:B--2---:R-:W-:Y:S02]  /*22070*/  IMAD R37, R157, R6, RZ ;  /* 0x000000069d257224 */ /* 0x004fe400078e02ff */
[----:B---3--:R-:W-:Y:S02]  /*22080*/  IMAD R9, R193, R162, RZ ;  /* 0x000000a2c1097224 */ /* 0x008fe400078e02ff */
[----:B------:R-:W-:-:S03]  /*22090*/  IMAD R19, R177, R213, RZ ;  /* 0x000000d5b1137224 */ /* 0x000fc600078e02ff */
[----:B------:R-:W2:Y:S01]  /*220a0*/  LDC R76, c[0x0][0x240] ;  /* 0x00009000ff4c7b82 */ /* 0x000ea20000000800 */
[----:B------:R-:W-:Y:S02]  /*220b0*/  IMAD R218, R174, R218, RZ ;  /* 0x000000daaeda7224 */ /* 0x000fe400078e02ff */
[----:B------:R-:W-:-:S05]  /*220c0*/  IMAD R6, R192, R163, RZ ;  /* 0x000000a3c0067224 */ /* 0x000fca00078e02ff */
[----:B------:R-:W3:Y:S01]  /*220d0*/  LDC R172, c[0x0][0x240] ;  /* 0x00009000ffac7b82 */ /* 0x000ee20000000800 */
[----:B----4-:R-:W-:Y:S02]  /*220e0*/  IMAD R147, R147, R40, RZ ;  /* 0x0000002893937224 */ /* 0x010fe400078e02ff */
[----:B------:R-:W-:Y:S01]  /*220f0*/  IMAD R213, R159, R26, RZ ;  /* 0x0000001a9fd57224 */ /* 0x000fe200078e02ff */
[----:B------:R-:W-:Y:S01]  /*22100*/  MOV R26, R17 ;  /* 0x00000011001a7202 */ /* 0x000fe20000000f00 */
[----:B------:R-:W-:Y:S02]  /*22110*/  IMAD R40, R175, R216, RZ ;  /* 0x000000d8af287224 */ /* 0x000fe400078e02ff */
[----:B------:R-:W-:Y:S01]  /*22120*/  IMAD R79, R160, R32, RZ ;  /* 0x00000020a04f7224 */ /* 0x000fe200078e02ff */
[----:B------:R-:W4:Y:S01]  /*22130*/  LDC R174, c[0x0][0x240] ;  /* 0x00009000ffae7b82 */ /* 0x000f220000000800 */
[----:B------:R-:W-:Y:S01]  /*22140*/  IMAD.MOV.U32 R32, RZ, RZ, R16 ;  /* 0x000000ffff207224 */ /* 0x000fe200078e0010 */
[----:B------:R-:W-:Y:S01]  /*22150*/  STL [R1+0xcec], R9 ;  /* 0x000cec0901007387 */ /* 0x000fe20000100800 */
[----:B------:R-:W-:-:S02]  /*22160*/  IMAD.MOV.U32 R17, RZ, RZ, R240 ;  /* 0x000000ffff117224 */ /* 0x000fc400078e00f0 */
[----:B------:R-:W-:Y:S01]  /*22170*/  IMAD.MOV.U32 R16, RZ, RZ, R242 ;  /* 0x000000ffff107224 */ /* 0x000fe200078e00f2 */
[----:B------:R1:W-:Y:S01]  /*22180*/  STL [R1+0xcf0], R6 ;  /* 0x000cf00601007387 */ /* 0x0003e20000100800 */
[----:B------:R-:W-:Y:S01]  /*22190*/  IMAD R240, R190, R165, RZ ;  /* 0x000000a5bef07224 */ /* 0x000fe200078e02ff */
[----:B------:R-:W4:Y:S01]  /*221a0*/  LDC R175, c[0x0][0x240] ;  /* 0x00009000ffaf7b82 */ /* 0x000f220000000800 */
[----:B------:R-:W-:Y:S02]  /*221b0*/  IMAD R242, R187, R168, RZ ;  /* 0x000000a8bbf27224 */ /* 0x000fe400078e02ff */
[----:B-1----:R-:W-:Y:S01]  /*221c0*/  IMAD R83, R178, R211, RZ ;  /* 0x000000d3b2537224 */ /* 0x002fe200078e02ff */
[----:B------:R-:W-:Y:S01]  /*221d0*/  STL [R1+0x2de4], R240 ;  /* 0x002de4f001007387 */ /* 0x000fe20000100800 */
[----:B------:R-:W-:Y:S02]  /*221e0*/  IMAD R18, R179, R156, RZ ;  /* 0x0000009cb3127224 */ /* 0x000fe400078e02ff */
[----:B------:R-:W-:Y:S01]  /*221f0*/  IMAD R6, R188, R167, RZ ;  /* 0x000000a7bc067224 */ /* 0x000fe200078e02ff */
[----:B------:R-:W1:Y:S01]  /*22200*/  LDC R177, c[0x0][0x240] ;  /* 0x00009000ffb17b82 */ /* 0x000e620000000800 */
[----:B------:R-:W-:Y:S01]  /*22210*/  IMAD R145, R145, R36, RZ ;  /* 0x0000002491917224 */ /* 0x000fe200078e02ff */
[----:B------:R-:W-:Y:S01]  /*22220*/  STL [R1+0x2de8], R242 ;  /* 0x002de8f201007387 */ /* 0x000fe20000100800 */
[----:B------:R-:W-:-:S05]  /*22230*/  IMAD.MOV.U32 R25, RZ, RZ, R23 ;  /* 0x000000ffff197224 */ /* 0x000fca00078e0017 */
[----:B------:R-:W4:Y:S01]  /*22240*/  LDC R178, c[0x0][0x240] ;  /* 0x00009000ffb27b82 */ /* 0x000f220000000800 */
[----:B------:R2:W-:Y:S01]  /*22250*/  STL [R1+0xd00], R6 ;  /* 0x000d000601007387 */ /* 0x0005e20000100800 */
[----:B------:R-:W-:Y:S02]  /*22260*/  IMAD R23, R197, R158, RZ ;  /* 0x0000009ec5177224 */ /* 0x000fe400078e02ff */
[----:B------:R-:W-:-:S04]  /*22270*/  IMAD R9, R186, R169, RZ ;  /* 0x000000a9ba097224 */ /* 0x000fc800078e02ff */
[----:B------:R-:W1:Y:S01]  /*22280*/  LDC R179, c[0x0][0x240] ;  /* 0x00009000ffb37b82 */ /* 0x000e620000000800 */
[----:B--2---:R-:W-:-:S07]  /*22290*/  IMAD R6, R185, R170, RZ ;  /* 0x000000aab9067224 */ /* 0x004fce00078e02ff */
[----:B------:R-:W2:Y:S01]  /*222a0*/  LDC R36, c[0x0][0x240] ;  /* 0x00009000ff247b82 */ /* 0x000ea20000000800 */
[----:B------:R3:W-:Y:S07]  /*222b0*/  STL [R1+0x2dec], R6 ;  /* 0x002dec0601007387 */ /* 0x0007ee0000100800 */
[----:B------:R-:W1:Y:S01]  /*222c0*/  LDC R158, c[0x0][0x240] ;  /* 0x00009000ff9e7b82 */ /* 0x000e620000000800 */
[----:B------:R3:W-:Y:S01]  /*222d0*/  STL [R1+0xd08], R9 ;  /* 0x000d080901007387 */ /* 0x0007e20000100800 */
[----:B------:R-:W-:-:S06]  /*222e0*/  IMAD R82, R164, R76, RZ ;  /* 0x0000004ca4527224 */ /* 0x000fcc00078e02ff */
[----:B------:R-:W1:Y:S01]  /*222f0*/  LDC R162, c[0x0][0x240] ;  /* 0x00009000ffa27b82 */ /* 0x000e620000000800 */
[----:B---3--:R-:W-:Y:S02]  /*22300*/  IMAD R6, R183, R172, RZ ;  /* 0x000000acb7067224 */ /* 0x008fe400078e02ff */
[----:B------:R-:W-:-:S05]  /*22310*/  IMAD R9, R184, R171, RZ ;  /* 0x000000abb8097224 */ /* 0x000fca00078e02ff */
[----:B------:R-:W3:Y:S01]  /*22320*/  LDC R164, c[0x0][0x240] ;  /* 0x00009000ffa47b82 */ /* 0x000ee20000000800 */
[----:B------:R2:W-:Y:S04]  /*22330*/  STL [R1+0xd10], R9 ;  /* 0x000d100901007387 */ /* 0x0005e80000100800 */
[----:B------:R2:W-:Y:S01]  /*22340*/  STL [R1+0xd14], R6 ;  /* 0x000d140601007387 */ /* 0x0005e20000100800 */
[----:B----4-:R-:W-:Y:S02]  /*22350*/  IMAD R240, R221, R178, RZ ;  /* 0x000000b2ddf07224 */ /* 0x010fe400078e02ff */
[----:B--2---:R-:W-:Y:S01]  /*22360*/  IMAD R133, R161, R36, RZ ;  /* 0x00000024a1857224 */ /* 0x004fe200078e02ff */
[----:B------:R-:W2:Y:S01]  /*22370*/  LDC R166, c[0x0][0x240] ;  /* 0x00009000ffa67b82 */ /* 0x000ea20000000800 */
[----:B------:R-:W-:-:S02]  /*22380*/  IMAD R9, R181, R174, RZ ;  /* 0x000000aeb5097224 */ /* 0x000fc400078e02ff */
[----:B------:R-:W-:-:S03]  /*22390*/  IMAD R6, R224, R175, RZ ;  /* 0x000000afe0067224 */ /* 0x000fc600078e02ff */
[----:B------:R1:W-:Y:S01]  /*223a0*/  STL [R1+0xd1c], R9 ;  /* 0x000d1c0901007387 */ /* 0x0003e20000100800 */
[----:B------:R-:W-:Y:S01]  /*223b0*/  IMAD.MOV.U32 R36, RZ, RZ, R32 ;  /* 0x000000ffff247224 */ /* 0x000fe200078e0020 */
[----:B------:R-:W4:Y:S02]  /*223c0*/  LDC R159, c[0x0][0x240] ;  /* 0x00009000ff9f7b82 */ /* 0x000f240000000800 */
[----:B------:R3:W-:Y:S01]  /*223d0*/  STL [R1+0xd20], R6 ;  /* 0x000d200601007387 */ /* 0x0007e20000100800 */
[----:B------:R-:W-:Y:S02]  /*223e0*/  IMAD.MOV.U32 R32, RZ, RZ, R25 ;  /* 0x000000ffff207224 */ /* 0x000fe400078e0019 */
[----:B-1----:R-:W-:-:S03]  /*223f0*/  IMAD R9, R222, R177, RZ ;  /* 0x000000b1de097224 */ /* 0x002fc600078e02ff */
[----:B------:R-:W1:Y:S01]  /*22400*/  LDC R161, c[0x0][0x240] ;  /* 0x00009000ffa17b82 */ /* 0x000e620000000800 */
[----:B---3--:R-:W-:Y:S01]  /*22410*/  IMAD R6, R225, R179, RZ ;  /* 0x000000b3e1067224 */ /* 0x008fe200078e02ff */
[----:B------:R-:W-:Y:S01]  /*22420*/  STL [R1+0x2df0], R9 ;  /* 0x002df00901007387 */ /* 0x000fe20000100800 */
[----:B------:R-:W-:Y:S02]  /*22430*/  IMAD.MOV.U32 R25, RZ, RZ, R243 ;  /* 0x000000ffff197224 */ /* 0x000fe400078e00f3 */
[----:B------:R-:W-:Y:S01]  /*22440*/  IMAD R243, R231, R158, RZ ;  /* 0x0000009ee7f37224 */ /* 0x000fe200078e02ff */
[----:B------:R-:W-:Y:S01]  /*22450*/  STL [R1+0x2df4], R240 ;  /* 0x002df4f001007387 */ /* 0x000fe20000100800 */
[----:B------:R-:W-:Y:S01]  /*22460*/  IMAD R135, R191, R164, RZ ;  /* 0x000000a4bf877224 */ /* 0x000fe200078e02ff */
[----:B------:R-:W3:Y:S02]  /*22470*/  LDC R157, c[0x0][0x240] ;  /* 0x00009000ff9d7b82 */ /* 0x000ee40000000800 */
[----:B------:R2:W-:Y:S04]  /*22480*/  STL [R1+0xd30], R6 ;  /* 0x000d300601007387 */ /* 0x0005e80000100800 */
[----:B------:R-:W-:Y:S01]  /*22490*/  STL [R1+0x2df8], R243 ;  /* 0x002df8f301007387 */ /* 0x000fe20000100800 */
[----:B------:R-:W-:Y:S01]  /*224a0*/  IMAD R39, R39, R219, RZ ;  /* 0x000000db27277224 */ /* 0x000fe200078e02ff */
[----:B------:R-:W3:Y:S01]  /*224b0*/  LDC R160, c[0x0][0x240] ;  /* 0x00009000ffa07b82 */ /* 0x000ee20000000800 */
[----:B--2---:R-:W-:-:S07]  /*224c0*/  IMAD R6, R227, R162, RZ ;  /* 0x000000a2e3067224 */ /* 0x004fce00078e02ff */
[----:B------:R-:W2:Y:S01]  /*224d0*/  LDC R219, c[0x0][0x240] ;  /* 0x00009000ffdb7b82 */ /* 0x000ea20000000800 */
[----:B------:R3:W-:Y:S04]  /*224e0*/  STL [R1+0xd4c], R6 ;  /* 0x000d4c0601007387 */ /* 0x0007e80000100800 */
[----:B------:R-:W3:Y:S01]  /*224f0*/  LDL.LU R186, [R1+0x6c] ;  /* 0x00006c0001ba7983 */ /* 0x000ee20000300800 */
[----:B------:R-:W-:Y:S02]  /*22500*/  IMAD R33, R33, R215, RZ ;  /* 0x000000d721217224 */ /* 0x000fe400078e02ff */
[----:B------:R-:W4:Y:S01]  /*22510*/  LDC R215, c[0x0][0x240] ;  /* 0x00009000ffd77b82 */ /* 0x000f220000000800 */
[----:B------:R-:W3:Y:S01]  /*22520*/  LDL.LU R191, [R1+0x70] ;  /* 0x0000700001bf7983 */ /* 0x000ee20000300800 */
[----:B------:R-:W-:-:S06]  /*22530*/  IMAD R11, R11, R31, RZ ;  /* 0x0000001f0b0b7224 */ /* 0x000fcc00078e02ff */
[----:B------:R-:W1:Y:S01]  /*22540*/  LDC R31, c[0x0][0x240] ;  /* 0x00009000ff1f7b82 */ /* 0x000e620000000800 */
[----:B--2---:R-:W-:-:S07]  /*22550*/  IMAD R102, R102, R219, RZ ;  /* 0x000000db66667224 */ /* 0x004fce00078e02ff */
[----:B------:R-:W2:Y:S08]  /*22560*/  LDC R164, c[0x0][0x240] ;  /* 0x00009000ffa47b82 */ /* 0x000eb00000000800 */
[----:B------:R-:W2:Y:S01]  /*22570*/  LDC R219, c[0x0][0x240] ;  /* 0x00009000ffdb7b82 */ /* 0x000ea20000000800 */
[----:B----4-:R-:W-:-:S07]  /*22580*/  IMAD R105, R105, R215, RZ ;  /* 0x000000d769697224 */ /* 0x010fce00078e02ff */
[----:B------:R-:W4:Y:S01]  /*22590*/  LDC R215, c[0x0][0x240] ;  /* 0x00009000ffd77b82 */ /* 0x000f220000000800 */
[----:B-1----:R-:W-:-:S07]  /*225a0*/  IMAD R94, R94, R31, RZ ;  /* 0x0000001f5e5e7224 */ /* 0x002fce00078e02ff */
        /* <DEDUP_REMOVED lines=10> */
[----:B------:R-:W1:Y:S01]  /*22650*/  LDC R219, c[0x0][0x240] ;  /* 0x00009000ffdb7b82 */ /* 0x000e620000000800 */
[----:B----4-:R-:W-:-:S07]  /*22660*/  IMAD R153, R153, R215, RZ ;  /* 0x000000d799997224 */ /* 0x010fce00078e02ff */
[----:B------:R-:W4:Y:S01]  /*22670*/  LDC R215, c[0x0][0x240] ;  /* 0x00009000ffd77b82 */ /* 0x000f220000000800 */
[----:B------:R-:W-:Y:S02]  /*22680*/  IMAD R78, R189, R166, RZ ;  /* 0x000000a6bd4e7224 */ /* 0x000fe400078e02ff */
[----:B------:R-:W-:-:S05]  /*22690*/  IMAD R139, R196, R159, RZ ;  /* 0x0000009fc48b7224 */ /* 0x000fca00078e02ff */
[----:B------:R-:W2:Y:S01]  /*226a0*/  LDC R166, c[0x0][0x240] ;  /* 0x00009000ffa67b82 */ /* 0x000ea20000000800 */
[----:B------:R-:W-:Y:S02]  /*226b0*/  IMAD R194, R194, R161, RZ ;  /* 0x000000a1c2c27224 */ /* 0x000fe400078e02ff */
[----:B-1----:R-:W-:-:S05]  /*226c0*/  IMAD R219, R173, R219, RZ ;  /* 0x000000dbaddb7224 */ /* 0x002fca00078e02ff */
[----:B------:R-:W1:Y:S08]  /*226d0*/  LDC R159, c[0x0][0x240] ;  /* 0x00009000ff9f7b82 */ /* 0x000e700000000800 */
[----:B------:R-:W1:Y:S01]  /*226e0*/  LDC R173, c[0x0][0x240] ;  /* 0x00009000ffad7b82 */ /* 0x000e620000000800 */
[----:B---3--:R-:W-:Y:S02]  /*226f0*/  IMAD R106, R198, R157, RZ ;  /* 0x0000009dc66a7224 */ /* 0x008fe400078e02ff */
[----:B------:R-:W-:-:S05]  /*22700*/  IMAD R80, R195, R160, RZ ;  /* 0x000000a0c3507224 */ /* 0x000fca00078e02ff */
[----:B------:R-:W3:Y:S01]  /*22710*/  LDC R161, c[0x0][0x240] ;  /* 0x00009000ffa17b82 */ /* 0x000ee20000000800 */
[----:B------:R-:W-:Y:S02]  /*22720*/  IMAD R142, R142, R31, RZ ;  /* 0x0000001f8e8e7224 */ /* 0x000fe400078e02ff */
[----:B----4-:R-:W-:-:S05]  /*22730*/  IMAD R31, R176, R215, RZ ;  /* 0x000000d7b01f7224 */ /* 0x010fca00078e02ff */
[----:B------:R-:W4:Y:S08]  /*22740*/  LDC R168, c[0x0][0x240] ;  /* 0x00009000ffa87b82 */ /* 0x000f300000000800 */
[----:B------:R-:W4:Y:S08]  /*22750*/  LDC R157, c[0x0][0x240] ;  /* 0x00009000ff9d7b82 */ /* 0x000f300000000800 */
[----:B------:R-:W4:Y:S08]  /*22760*/  LDC R160, c[0x0][0x240] ;  /* 0x00009000ffa07b82 */ /* 0x000f300000000800 */
[----:B------:R-:W4:Y:S08]  /*22770*/  LDC R156, c[0x0][0x240] ;  /* 0x00009000ff9c7b82 */ /* 0x000f300000000800 */
[----:B------:R-:W4:Y:S08]  /*22780*/  LDC R176, c[0x0][0x240] ;  /* 0x00009000ffb07b82 */ /* 0x000f300000000800 */
[----:B------:R-:W4:Y:S01]  /*22790*/  LDC R163, c[0x0][0x240] ;  /* 0x00009000ffa37b82 */ /* 0x000f220000000800 */
[----:B------:R-:W-:Y:S01]  /*227a0*/  MOV R215, R16 ;  /* 0x0000001000d77202 */ /* 0x000fe20000000f00 */
[----:B--2---:R-:W-:Y:S01]  /*227b0*/  IMAD R9, R236, R166, RZ ;  /* 0x000000a6ec097224 */ /* 0x004fe200078e02ff */
[----:B------:R-:W-:-:S05]  /*227c0*/  LEA R236, P6, R209, R4, 0x2 ;  /* 0x00000004d1ec7211 */ /* 0x000fca00078c10ff */
[----:B------:R-:W2:Y:S01]  /*227d0*/  LDC R178, c[0x0][0x240] ;  /* 0x00009000ffb27b82 */ /* 0x000ea20000000800 */
[----:B-1----:R-:W-:Y:S02]  /*227e0*/  IMAD R75, R182, R173, RZ ;  /* 0x000000adb64b7224 */ /* 0x002fe400078e02ff */
[----:B------:R-:W-:Y:S01]  /*227f0*/  IMAD.MOV.U32 R16, RZ, RZ, R241 ;  /* 0x000000ffff107224 */ /* 0x000fe200078e00f1 */
[----:B------:R-:W-:Y:S01]  /*22800*/  LEA R238, P4, R210, R4, 0x2 ;  /* 0x00000004d2ee7211 */ /* 0x000fe200078810ff */
[----:B------:R-:W-:Y:S01]  /*22810*/  IMAD R241, R234, R164, RZ ;  /* 0x000000a4eaf17224 */ /* 0x000fe200078e02ff */
[----:B------:R-:W-:Y:S01]  /*22820*/  LEA R234, P5, R208, R4, 0x2 ;  /* 0x00000004d0ea7211 */ /* 0x000fe200078a10ff */
[----:B------:R-:W-:Y:S01]  /*22830*/  IMAD R167, R237, R167, RZ ;  /* 0x000000a7eda77224 */ /* 0x000fe200078e02ff */
[----:B------:R-:W1:Y:S01]  /*22840*/  LDC R173, c[0x0][0x240] ;  /* 0x00009000ffad7b82 */ /* 0x000e620000000800 */
[----:B------:R-:W-:Y:S01]  /*22850*/  IMAD R159, R230, R159, RZ ;  /* 0x0000009fe69f7224 */ /* 0x000fe200078e02ff */
[----:B------:R-:W-:Y:S01]  /*22860*/  LEA.HI.X.SX32 R237, R209, R0, 0x2, P6 ;  /* 0x00000000d1ed7211 */ /* 0x000fe200030f16ff */
[----:B------:R-:W-:Y:S01]  /*22870*/  IMAD R6, R235, R165, RZ ;  /* 0x000000a5eb067224 */ /* 0x000fe200078e02ff */
[----:B------:R-:W-:Y:S01]  /*22880*/  LEA R230, P6, R217, R4, 0x2 ;  /* 0x00000004d9e67211 */ /* 0x000fe200078c10ff */
[----:B---3--:R-:W-:Y:S01]  /*22890*/  IMAD R243, R228, R161, RZ ;  /* 0x000000a1e4f37224 */ /* 0x008fe200078e02ff */
[----:B------:R-:W-:-:S02]  /*228a0*/  LEA.HI.X.SX32 R235, R208, R0, 0x2, P5 ;  /* 0x00000000d0eb7211 */ /* 0x000fc400028f16ff */
[----:B------:R-:W3:Y:S01]  /*228b0*/  LDC R172, c[0x0][0x240] ;  /* 0x00009000ffac7b82 */ /* 0x000ee20000000800 */
[----:B------:R-:W-:Y:S01]  /*228c0*/  LEA R228, P5, R206, R4, 0x2 ;  /* 0x00000004cee47211 */ /* 0x000fe200078a10ff */
[----:B----4-:R-:W-:Y:S01]  /*228d0*/  IMAD R242, R239, R168, RZ ;  /* 0x000000a8eff27224 */ /* 0x010fe200078e02ff */
[----:B------:R-:W-:Y:S01]  /*228e0*/  MOV R211, R11 ;  /* 0x0000000b00d37202 */ /* 0x000fe20000000f00 */
[----:B------:R-:W-:Y:S01]  /*228f0*/  IMAD R138, R232, R157, RZ ;  /* 0x0000009de88a7224 */ /* 0x000fe200078e02ff */
[----:B------:R-:W-:Y:S01]  /*22900*/  LEA.HI.X.SX32 R231, R217, R0, 0x2, P6 ;  /* 0x00000000d9e77211 */ /* 0x000fe200030f16ff */
[----:B------:R-:W-:Y:S01]  /*22910*/  IMAD R11, R229, R160, RZ ;  /* 0x000000a0e50b7224 */ /* 0x000fe200078e02ff */
[----:B------:R-:W-:Y:S01]  /*22920*/  LEA.HI.X.SX32 R239, R210, R0, 0x2, P4 ;  /* 0x00000000d2ef7211 */ /* 0x000fe200020f16ff */
[----:B------:R-:W4:Y:S01]  /*22930*/  LDL.LU R182, [R1+0x78] ;  /* 0x0000780001b67983 */ /* 0x000f220000300800 */
[----:B------:R-:W-:Y:S01]  /*22940*/  LEA R224, P6, R202, R4, 0x2 ;  /* 0x00000004cae07211 */ /* 0x000fe200078c10ff */
[----:B------:R-:W-:Y:S01]  /*22950*/  IMAD R107, R199, R156, RZ ;  /* 0x0000009cc76b7224 */ /* 0x000fe200078e02ff */
[----:B------:R-:W-:Y:S01]  /*22960*/  LEA R232, P4, R207, R4, 0x2 ;  /* 0x00000004cfe87211 */ /* 0x000fe200078810ff */
[----:B------:R-:W-:Y:S01]  /*22970*/  IMAD.MOV.U32 R216, RZ, RZ, R13 ;  /* 0x000000ffffd87224 */ /* 0x000fe200078e000d */
[----:B------:R-:W-:Y:S01]  /*22980*/  LEA.HI.X.SX32 R229, R206, R0, 0x2, P5 ;  /* 0x00000000cee57211 */ /* 0x000fe200028f16ff */
[----:B------:R-:W4:Y:S01]  /*22990*/  LDL.LU R198, [R1+0x7c] ;  /* 0x00007c0001c67983 */ /* 0x000f220000300800 */
[----:B------:R-:W-:Y:S01]  /*229a0*/  LEA R222, P5, R201, R4, 0x2 ;  /* 0x00000004c9de7211 */ /* 0x000fe200078a10ff */
[----:B------:R-:W3:Y:S01]  /*229b0*/  LDC R175, c[0x0][0x240] ;  /* 0x00009000ffaf7b82 */ /* 0x000ee20000000800 */
[----:B------:R-:W-:Y:S01]  /*229c0*/  MOV R196, R233 ;  /* 0x000000e900c47202 */ /* 0x000fe20000000f00 */
[----:B------:R-:W4:Y:S01]  /*229d0*/  LDL.LU R199, [R1+0x80] ;  /* 0x0000800001c77983 */ /* 0x000f220000300800 */
[----:B------:R-:W-:Y:S01]  /*229e0*/  MOV R188, R218 ;  /* 0x000000da00bc7202 */ /* 0x000fe20000000f00 */
[----:B------:R-:W-:Y:S01]  /*229f0*/  IMAD R137, R223, R176, RZ ;  /* 0x000000b0df897224 */ /* 0x000fe200078e02ff */
[-C--:B------:R-:W-:Y:S01]  /*22a00*/  LEA.HI.X.SX32 R225, R202, R0.reuse, 0x2, P6 ;  /* 0x00000000cae17211 */ /* 0x080fe200030f16ff */
[----:B------:R-:W4:Y:S01]  /*22a10*/  LDL.LU R184, [R1+0x9c] ;  /* 0x00009c0001b87983 */ /* 0x000f220000300800 */
[----:B------:R-:W-:Y:S01]  /*22a20*/  IMAD R163, R226, R163, RZ ;  /* 0x000000a3e2a37224 */ /* 0x000fe200078e02ff */
[----:B------:R-:W3:Y:S01]  /*22a30*/  LDC R174, c[0x0][0x240] ;  /* 0x00009000ffae7b82 */ /* 0x000ee20000000800 */
[----:B------:R-:W-:Y:S01]  /*22a40*/  LEA.HI.X.SX32 R233, R207, R0, 0x2, P4 ;  /* 0x00000000cfe97211 */ /* 0x000fe200020f16ff */
[----:B------:R-:W4:Y:S01]  /*22a50*/  LDL.LU R195, [R1+0xa0] ;  /* 0x0000a00001c37983 */ /* 0x000f220000300800 */
[-C--:B------:R-:W-:Y:S01]  /*22a60*/  LEA R218, P6, R5, R4.reuse, 0x2 ;  /* 0x0000000405da7211 */ /* 0x080fe200078c10ff */
[----:B------:R-:W-:Y:S01]  /*22a70*/  IMAD.MOV.U32 R180, RZ, RZ, R213 ;  /* 0x000000ffffb47224 */ /* 0x000fe200078e00d5 */
[----:B------:R-:W-:Y:S01]  /*22a80*/  LEA R226, P4, R203, R4, 0x2 ;  /* 0x00000004cbe27211 */ /* 0x000fe200078810ff */
[----:B------:R-:W-:Y:S01]  /*22a90*/  IMAD.MOV.U32 R192, RZ, RZ, R216 ;  /* 0x000000ffffc07224 */ /* 0x000fe200078e00d8 */
[----:B------:R-:W4:Y:S01]  /*22aa0*/  LDL.LU R193, [R1+0xc0] ;  /* 0x0000c00001c17983 */ /* 0x000f220000300800 */
[----:B------:R-:W-:Y:S01]  /*22ab0*/  LEA.HI.X.SX32 R223, R201, R0, 0x2, P5 ;  /* 0x00000000c9df7211 */ /* 0x000fe200028f16ff */
[----:B------:R-:W-:Y:S01]  /*22ac0*/  IMAD.MOV.U32 R213, RZ, RZ, R33 ;  /* 0x000000ffffd57224 */ /* 0x000fe200078e0021 */
[----:B------:R-:W-:Y:S01]  /*22ad0*/  LEA R216, P5, R3, R4, 0x2 ;  /* 0x0000000403d87211 */ /* 0x000fe200078a10ff */
[----:B------:R-:W4:Y:S01]  /*22ae0*/  LDL.LU R185, [R1+0xf8] ;  /* 0x0000f80001b97983 */ /* 0x000f220000300800 */
[----:B------:R-:W3:Y:S01]  /*22af0*/  LDC R171, c[0x0][0x240] ;  /* 0x00009000ffab7b82 */ /* 0x000ee20000000800 */
[----:B------:R-:W-:Y:S01]  /*22b00*/  IMAD.MOV.U32 R189, RZ, RZ, R219 ;  /* 0x000000ffffbd7224 */ /* 0x000fe200078e00db */
[----:B------:R-:W-:Y:S01]  /*22b10*/  LEA.HI.X.SX32 R219, R5, R0, 0x2, P6 ;  /* 0x0000000005db7211 */ /* 0x000fe200030f16ff */
[----:B------:R-:W4:Y:S01]  /*22b20*/  LDL.LU R183, [R1+0xfc] ;  /* 0x0000fc0001b77983 */ /* 0x000f220000300800 */
[----:B--2---:R-:W-:Y:S01]  /*22b30*/  IMAD R164, R212, R178, RZ ;  /* 0x000000b2d4a47224 */ /* 0x004fe200078e02ff */
[----:B------:R-:W-:-:S02]  /*22b40*/  LEA.HI.X.SX32 R227, R203, R0, 0x2, P4 ;  /* 0x00000000cbe37211 */ /* 0x000fc400020f16ff */
[----:B------:R-:W-:Y:S01]  /*22b50*/  STL.64 [R1+0x2d80], R238 ;  /* 0x002d80ee01007387 */ /* 0x000fe20000100a00 */
[----:B------:R-:W2:Y:S01]  /*22b60*/  LDC R169, c[0x0][0x240] ;  /* 0x00009000ffa97b82 */ /* 0x000ea20000000800 */
[----:B------:R-:W-:Y:S01]  /*22b70*/  IMAD.MOV.U32 R187, RZ, RZ, R213 ;  /* 0x000000ffffbb7224 */ /* 0x000fe200078e00d5 */
[----:B------:R-:W-:Y:S01]  /*22b80*/  LEA.HI.X.SX32 R217, R3, R0, 0x2, P5 ;  /* 0x0000000003d97211 */ /* 0x000fe200028f16ff */
[----:B------:R-:W-:Y:S01]  /*22b90*/  STL.64 [R1+0x2d88], R236 ;  /* 0x002d88ec01007387 */ /* 0x000fe20000100a00 */
[----:B------:R-:W-:-:S03]  /*22ba0*/  IMAD.MOV.U32 R197, RZ, RZ, R180 ;  /* 0x000000ffffc57224 */ /* 0x000fc600078e00b4 */
[----:B------:R-:W-:Y:S01]  /*22bb0*/  STL.64 [R1+0x2d98], R234 ;  /* 0x002d98ea01007387 */ /* 0x000fe20000100a00 */
[----:B------:R-:W2:Y:S03]  /*22bc0*/  LDC R170, c[0x0][0x240] ;  /* 0x00009000ffaa7b82 */ /* 0x000ea60000000800 */
[----:B------:R2:W-:Y:S01]  /*22bd0*/  STL.64 [R1+0x2da0], R232 ;  /* 0x002da0e801007387 */ /* 0x0005e20000100a00 */
[----:B-1----:R-:W-:-:S03]  /*22be0*/  IMAD R246, R246, R173, RZ ;  /* 0x000000adf6f67224 */ /* 0x002fc600078e02ff */
[----:B------:R1:W-:Y:S01]  /*22bf0*/  STL.64 [R1+0x2da8], R230 ;  /* 0x002da8e601007387 */ /* 0x0003e20000100a00 */
[----:B------:R-:W-:Y:S01]  /*22c00*/  IMAD.MOV.U32 R180, RZ, RZ, R211 ;  /* 0x000000ffffb47224 */ /* 0x000fe200078e00d3 */
[----:B------:R-:W1:Y:S02]  /*22c10*/  LDC R156, c[0x0][0x240] ;  /* 0x00009000ff9c7b82 */ /* 0x000e640000000800 */
[----:B------:R-:W-:Y:S01]  /*22c20*/  STL.64 [R1+0x2db0], R228 ;  /* 0x002db0e401007387 */ /* 0x000fe20000100a00 */
[----:B---3--:R-:W-:-:S03]  /*22c30*/  IMAD R245, R245, R172, RZ ;  /* 0x000000acf5f57224 */ /* 0x008fc600078e02ff */
[----:B------:R3:W-:Y:S01]  /*22c40*/  STL.64 [R1+0x2db8], R226 ;  /* 0x002db8e201007387 */ /* 0x0007e20000100a00 */
[----:B------:R-:W-:Y:S01]  /*22c50*/  IMAD R248, R248, R175, RZ ;  /* 0x000000aff8f87224 */ /* 0x000fe200078e02ff */
[----:B------:R-:W3:Y:S02]  /*22c60*/  LDC R177, c[0x0][0x240] ;  /* 0x00009000ffb17b82 */ /* 0x000ee40000000800 */
[----:B------:R-:W4:Y:S01]  /*22c70*/  LDL.LU R173, [R1+0x120] ;  /* 0x0001200001ad7983 */ /* 0x000f220000300800 */
[----:B------:R-:W-:-:S05]  /*22c80*/  IMAD R247, R247, R174, RZ ;  /* 0x000000aef7f77224 */ /* 0x000fca00078e02ff */
[----:B------:R-:W3:Y:S01]  /*22c90*/  LDC R179, c[0x0][0x240] ;  /* 0x00009000ffb37b82 */ /* 0x000ee20000000800 */
[----:B------:R-:W-:-:S07]  /*22ca0*/  IMAD.MOV.U32 R190, RZ, RZ, R215 ;  /* 0x000000ffffbe7224 */ /* 0x000fce00078e00d7 */
[----:B------:R-:W4:Y:S01]  /*22cb0*/  LDC R176, c[0x0][0x240] ;  /* 0x00009000ffb07b82 */ /* 0x000f220000000800 */
[CC--:B------:R-:W-:Y:S02]  /*22cc0*/  LEA R212, P6, R186.reuse, R4.reuse, 0x2 ;  /* 0x00000004bad47211 */ /* 0x0c0fe400078c10ff */
[C---:B------:R-:W-:Y:S02]  /*22cd0*/  LEA R210, P5, R191.reuse, R4, 0x2 ;  /* 0x00000004bfd27211 */ /* 0x040fe400078a10ff */
[----:B------:R-:W-:Y:S01]  /*22ce0*/  LEA.HI.X.SX32 R213, R186, R0, 0x2, P6 ;  /* 0x00000000bad57211 */ /* 0x000fe200030f16ff */
[----:B------:R-:W-:Y:S01]  /*22cf0*/  IMAD.MOV.U32 R186, RZ, RZ, R187 ;  /* 0x000000ffffba7224 */ /* 0x000fe200078e00bb */
[----:B------:R-:W-:Y:S01]  /*22d00*/  MOV R187, R188 ;  /* 0x000000bc00bb7202 */ /* 0x000fe20000000f00 */
[----:B------:R-:W-:Y:S01]  /*22d10*/  IMAD.MOV.U32 R188, RZ, RZ, R189 ;  /* 0x000000ffffbc7224 */ /* 0x000fe200078e00bd */
[----:B------:R-:W-:Y:S02]  /*22d20*/  LEA.HI.X.SX32 R211, R191, R0, 0x2, P5 ;  /* 0x00000000bfd37211 */ /* 0x000fe400028f16ff */
[----:B------:R-:W4:Y:S04]  /*22d30*/  LDL.LU R191, [R1+0xc4] ;  /* 0x0000c40001bf7983 */ /* 0x000f280000300800 */
[----:B------:R-:W4:Y:S04]  /*22d40*/  LDL.LU R189, [R1+0xc8] ;  /* 0x0000c80001bd7983 */ /* 0x000f280000300800 */
[----:B------:R-:W4:Y:S01]  /*22d50*/  LDL.LU R172, [R1+0x13c] ;  /* 0x00013c0001ac7983 */ /* 0x000f220000300800 */
[----:B------:R-:W-:-:S03]  /*22d60*/  IMAD.MOV.U32 R157, RZ, RZ, R187 ;  /* 0x000000ffff9d7224 */ /* 0x000fc600078e00bb */
[----:B------:R-:W4:Y:S01]  /*22d70*/  LDL.LU R161, [R1+0xf4] ;  /* 0x0000f40001a17983 */ /* 0x000f220000300800 */
[----:B------:R-:W-:-:S03]  /*22d80*/  IMAD.MOV.U32 R187, RZ, RZ, R180 ;  /* 0x000000ffffbb7224 */ /* 0x000fc600078e00b4 */
[----:B------:R-:W4:Y:S01]  /*22d90*/  LDL.LU R180, [R1+0x100] ;  /* 0x0001000001b47983 */ /* 0x000f220000300800 */
[----:B------:R-:W-:-:S03]  /*22da0*/  IMAD R244, R244, R171, RZ ;  /* 0x000000abf4f47224 */ /* 0x000fc600078e02ff */
[----:B------:R-:W4:Y:S01]  /*22db0*/  LDL.LU R175, [R1+0x110] ;  /* 0x0001100001af7983 */ /* 0x000f220000300800 */
[----:B------:R-:W-:-:S03]  /*22dc0*/  IMAD.MOV.U32 R33, RZ, RZ, R7 ;  /* 0x000000ffff217224 */ /* 0x000fc600078e0007 */
[----:B------:R-:W4:Y:S01]  /*22dd0*/  LDL.LU R174, [R1+0x114] ;  /* 0x0001140001ae7983 */ /* 0x000f220000300800 */
[----:B--2---:R-:W-:Y:S02]  /*22de0*/  IMAD R13, R204, R169, RZ ;  /* 0x000000a9cc0d7224 */ /* 0x004fe400078e02ff */
[----:B------:R-:W-:Y:S01]  /*22df0*/  IMAD R7, R205, R170, RZ ;  /* 0x000000aacd077224 */ /* 0x000fe200078e02ff */
[----:B------:R-:W2:Y:S04]  /*22e00*/  LDL.LU R171, [R1+0x130] ;  /* 0x0001300001ab7983 */ /* 0x000ea80000300800 */
[----:B------:R-:W2:Y:S04]  /*22e10*/  LDL.LU R169, [R1+0x158] ;  /* 0x0001580001a97983 */ /* 0x000ea80000300800 */
[----:B------:R-:W2:Y:S04]  /*22e20*/  LDL.LU R170, [R1+0x134] ;  /* 0x0001340001aa7983 */ /* 0x000ea80000300800 */
[----:B------:R-:W2:Y:S04]  /*22e30*/  LDL.LU R233, [R1+0x15c] ;  /* 0x00015c0001e97983 */ /* 0x000ea80000300800 */
[----:B------:R-:W2:Y:S01]  /*22e40*/  LDL.LU R237, [R1+0x138] ;  /* 0x0001380001ed7983 */ /* 0x000ea20000300800 */
[----:B-1----:R-:W-:Y:S01]  /*22e50*/  IMAD R76, R220, R156, RZ ;  /* 0x0000009cdc4c7224 */ /* 0x002fe200078e02ff */
[----:B------:R-:W-:Y:S01]  /*22e60*/  LEA R220, P4, R200, R4, 0x2 ;  /* 0x00000004c8dc7211 */ /* 0x000fe200078810ff */
[----:B---3--:R-:W-:Y:S01]  /*22e70*/  IMAD R240, R250, R177, RZ ;  /* 0x000000b1faf07224 */ /* 0x008fe200078e02ff */
[----:B------:R-:W3:Y:S01]  /*22e80*/  LDL.LU R5, [R1+0x148] ;  /* 0x0001480001057983 */ /* 0x000ee20000300800 */
[----:B------:R-:W-:Y:S01]  /*22e90*/  IMAD R250, R214, R179, RZ ;  /* 0x000000b3d6fa7224 */ /* 0x000fe200078e02ff */
[----:B------:R-:W-:-:S02]  /*22ea0*/  LEA.HI.X.SX32 R221, R200, R0, 0x2, P4 ;  /* 0x00000000c8dd7211 */ /* 0x000fc400020f16ff */
[C---:B------:R-:W-:Y:S01]  /*22eb0*/  LEA R214, P4, R251.reuse, R4, 0x2 ;  /* 0x00000004fbd67211 */ /* 0x040fe200078810ff */
[----:B------:R-:W3:Y:S03]  /*22ec0*/  LDL.LU R231, [R1+0x14c] ;  /* 0x00014c0001e77983 */ /* 0x000ee60000300800 */
[----:B------:R-:W-:Y:S01]  /*22ed0*/  LEA.HI.X.SX32 R215, R251, R0, 0x2, P4 ;  /* 0x00000000fbd77211 */ /* 0x000fe200020f16ff */
[----:B------:R-:W3:Y:S04]  /*22ee0*/  LDL.LU R238, [R1+0x170] ;  /* 0x0001700001ee7983 */ /* 0x000ee80000300800 */
[----:B------:R-:W3:Y:S01]  /*22ef0*/  LDL.LU R230, [R1+0x174] ;  /* 0x0001740001e67983 */ /* 0x000ee20000300800 */
[----:B------:R-:W-:-:S03]  /*22f00*/  IMAD.MOV.U32 R160, RZ, RZ, R186 ;  /* 0x000000ffffa07224 */ /* 0x000fc600078e00ba */
[----:B------:R-:W3:Y:S01]  /*22f10*/  LDL.LU R232, [R1+0x154] ;  /* 0x0001540001e87983 */ /* 0x000ee20000300800 */
[----:B------:R-:W-:Y:S01]  /*22f20*/  MOV R158, R188 ;  /* 0x000000bc009e7202 */ /* 0x000fe20000000f00 */
[----:B------:R-:W-:Y:S02]  /*22f30*/  IMAD.MOV.U32 R181, RZ, RZ, R192 ;  /* 0x000000ffffb57224 */ /* 0x000fe400078e00c0 */
[----:B------:R-:W-:Y:S01]  /*22f40*/  IMAD.MOV.U32 R186, RZ, RZ, R194 ;  /* 0x000000ffffba7224 */ /* 0x000fe200078e00c2 */
[----:B------:R-:W-:Y:S01]  /*22f50*/  MOV R162, R158 ;  /* 0x0000009e00a27202 */ /* 0x000fe20000000f00 */
[----:B------:R-:W-:Y:S01]  /*22f60*/  IMAD.MOV.U32 R156, RZ, RZ, R190 ;  /* 0x000000ffff9c7224 */ /* 0x000fe200078e00be */
[----:B------:R-:W3:Y:S01]  /*22f70*/  LDL.LU R235, [R1+0x160] ;  /* 0x0001600001eb7983 */ /* 0x000ee20000300800 */
[----:B------:R-:W-:Y:S02]  /*22f80*/  IMAD.MOV.U32 R158, RZ, RZ, R186 ;  /* 0x000000ffff9e7224 */ /* 0x000fe400078e00ba */
[----:B------:R-:W-:Y:S01]  /*22f90*/  IMAD.MOV.U32 R168, RZ, RZ, R156 ;  /* 0x000000ffffa87224 */ /* 0x000fe200078e009c */
[----:B------:R-:W3:Y:S01]  /*22fa0*/  LDL.LU R239, [R1+0x18c] ;  /* 0x00018c0001ef7983 */ /* 0x000ee20000300800 */
[----:B------:R-:W-:-:S02]  /*22fb0*/  IMAD.MOV.U32 R165, RZ, RZ, R187 ;  /* 0x000000ffffa57224 */ /* 0x000fc400078e00bb */
[----:B------:R-:W-:Y:S01]  /*22fc0*/  IMAD.MOV.U32 R166, RZ, RZ, R181 ;  /* 0x000000ffffa67224 */ /* 0x000fe200078e00b5 */
[----:B------:R-:W3:Y:S01]  /*22fd0*/  LDL.LU R236, [R1+0x164] ;  /* 0x0001640001ec7983 */ /* 0x000ee20000300800 */
[-C--:B----4-:R-:W-:Y:S02]  /*22fe0*/  LEA R208, P4, R182, R4.reuse, 0x2 ;  /* 0x00000004b6d07211 */ /* 0x090fe400078810ff */
[CC--:B------:R-:W-:Y:S02]  /*22ff0*/  LEA R206, P6, R198.reuse, R4.reuse, 0x2 ;  /* 0x00000004c6ce7211 */ /* 0x0c0fe400078c10ff */
[C---:B------:R-:W-:Y:S02]  /*23000*/  LEA R204, P5, R199.reuse, R4, 0x2 ;  /* 0x00000004c7cc7211 */ /* 0x040fe400078a10ff */
[-C--:B------:R-:W-:Y:S02]  /*23010*/  LEA.HI.X.SX32 R207, R198, R0.reuse, 0x2, P6 ;  /* 0x00000000c6cf7211 */ /* 0x080fe400030f16ff */
[----:B------:R-:W-:-:S02]  /*23020*/  LEA.HI.X.SX32 R205, R199, R0, 0x2, P5 ;  /* 0x00000000c7cd7211 */ /* 0x000fc400028f16ff */
[----:B------:R-:W-:Y:S02]  /*23030*/  LEA R200, P6, R195, R4, 0x2 ;  /* 0x00000004c3c87211 */ /* 0x000fe400078c10ff */
[----:B------:R-:W-:Y:S02]  /*23040*/  LEA.HI.X.SX32 R209, R182, R0, 0x2, P4 ;  /* 0x00000000b6d17211 */ /* 0x000fe400020f16ff */
[-C--:B------:R-:W-:Y:S02]  /*23050*/  LEA R198, P5, R193, R4.reuse, 0x2 ;  /* 0x00000004c1c67211 */ /* 0x080fe400078a10ff */
[C---:B------:R-:W-:Y:S02]  /*23060*/  LEA R202, P4, R184.reuse, R4, 0x2 ;  /* 0x00000004b8ca7211 */ /* 0x040fe400078810ff */
[-C--:B------:R-:W-:Y:S02]  /*23070*/  LEA.HI.X.SX32 R201, R195, R0.reuse, 0x2, P6 ;  /* 0x00000000c3c97211 */ /* 0x080fe400030f16ff */
[-C--:B------:R-:W-:Y:S01]  /*23080*/  LEA.HI.X.SX32 R199, R193, R0.reuse, 0x2, P5 ;  /* 0x00000000c1c77211 */ /* 0x080fe200028f16ff */
[----:B------:R-:W-:Y:S01]  /*23090*/  IMAD.MOV.U32 R182, RZ, RZ, R196 ;  /* 0x000000ffffb67224 */ /* 0x000fe200078e00c4 */
[----:B------:R-:W-:-:S02]  /*230a0*/  LEA.HI.X.SX32 R203, R184, R0, 0x2, P4 ;  /* 0x00000000b8cb7211 */ /* 0x000fc400020f16ff */
[----:B------:R-:W-:Y:S01]  /*230b0*/  MOV R184, R197 ;  /* 0x000000c500b87202 */ /* 0x000fe20000000f00 */
[----:B------:R-:W-:Y:S01]  /*230c0*/  IMAD.MOV.U32 R156, RZ, RZ, R182 ;  /* 0x000000ffff9c7224 */ /* 0x000fe200078e00b6 */
[-C--:B------:R-:W-:Y:S02]  /*230d0*/  LEA R196, P4, R191, R4.reuse, 0x2 ;  /* 0x00000004bfc47211 */ /* 0x080fe400078810ff */
[----:B------:R-:W-:-:S04]  /*230e0*/  LEA R194, P6, R189, R4, 0x2 ;  /* 0x00000004bdc27211 */ /* 0x000fc800078c10ff */
[----:B------:R-:W-:Y:S02]  /*230f0*/  LEA.HI.X.SX32 R195, R189, R0, 0x2, P6 ;  /* 0x00000000bdc37211 */ /* 0x000fe400030f16ff */
[-C--:B------:R-:W-:Y:S02]  /*23100*/  LEA R192, P5, R161, R4.reuse, 0x2 ;  /* 0x00000004a1c07211 */ /* 0x080fe400078a10ff */
[----:B------:R-:W-:Y:S02]  /*23110*/  LEA R188, P6, R183, R4, 0x2 ;  /* 0x00000004b7bc7211 */ /* 0x000fe400078c10ff */
[----:B------:R-:W-:Y:S02]  /*23120*/  LEA.HI.X.SX32 R193, R161, R0, 0x2, P5 ;  /* 0x00000000a1c17211 */ /* 0x000fe400028f16ff */
[----:B------:R-:W-:Y:S02]  /*23130*/  LEA R186, P5, R180, R4, 0x2 ;  /* 0x00000004b4ba7211 */ /* 0x000fe400078a10ff */
[----:B------:R-:W-:-:S02]  /*23140*/  LEA.HI.X.SX32 R197, R191, R0, 0x2, P4 ;  /* 0x00000000bfc57211 */ /* 0x000fc400020f16ff */
[----:B------:R-:W-:Y:S02]  /*23150*/  LEA R190, P4, R185, R4, 0x2 ;  /* 0x00000004b9be7211 */ /* 0x000fe400078810ff */
[-C--:B------:R-:W-:Y:S02]  /*23160*/  LEA.HI.X.SX32 R189, R183, R0.reuse, 0x2, P6 ;  /* 0x00000000b7bd7211 */ /* 0x080fe400030f16ff */
[----:B------:R-:W-:Y:S02]  /*23170*/  LEA.HI.X.SX32 R187, R180, R0, 0x2, P5 ;  /* 0x00000000b4bb7211 */ /* 0x000fe400028f16ff */
[-C--:B------:R-:W-:Y:S02]  /*23180*/  LEA R182, P6, R174, R4.reuse, 0x2 ;  /* 0x00000004aeb67211 */ /* 0x080fe400078c10ff */
[----:B------:R-:W-:Y:S01]  /*23190*/  LEA R180, P5, R173, R4, 0x2 ;  /* 0x00000004adb47211 */ /* 0x000fe200078a10ff */
[----:B------:R-:W-:Y:S01]  /*231a0*/  IMAD.MOV.U32 R161, RZ, RZ, R160 ;  /* 0x000000ffffa17224 */ /* 0x000fe200078e00a0 */
[----:B------:R-:W-:-:S02]  /*231b0*/  MOV R160, R184 ;  /* 0x000000b800a07202 */ /* 0x000fc40000000f00 */
[----:B------:R-:W-:Y:S02]  /*231c0*/  LEA.HI.X.SX32 R191, R185, R0, 0x2, P4 ;  /* 0x00000000b9bf7211 */ /* 0x000fe400020f16ff */
[----:B------:R-:W-:Y:S02]  /*231d0*/  LEA R184, P4, R175, R4, 0x2 ;  /* 0x00000004afb87211 */ /* 0x000fe400078810ff */
[-C--:B------:R-:W-:Y:S02]  /*231e0*/  LEA.HI.X.SX32 R183, R174, R0.reuse, 0x2, P6 ;  /* 0x00000000aeb77211 */ /* 0x080fe400030f16ff */
[----:B------:R-:W-:Y:S02]  /*231f0*/  LEA.HI.X.SX32 R181, R173, R0, 0x2, P5 ;  /* 0x00000000adb57211 */ /* 0x000fe400028f16ff */
[----:B--2---:R-:W-:Y:S02]  /*23200*/  LEA R174, P5, R170, R4, 0x2 ;  /* 0x00000004aaae7211 */ /* 0x004fe400078a10ff */
[----:B------:R-:W-:-:S02]  /*23210*/  LEA.HI.X.SX32 R185, R175, R0, 0x2, P4 ;  /* 0x00000000afb97211 */ /* 0x000fc400020f16ff */
[----:B------:R-:W-:Y:S02]  /*23220*/  LEA.HI.X.SX32 R175, R170, R0, 0x2, P5 ;  /* 0x00000000aaaf7211 */ /* 0x000fe400028f16ff */
[----:B------:R-:W-:-:S04]  /*23230*/  LEA R226, P5, R237, R4, 0x2 ;  /* 0x00000004ede27211 */ /* 0x000fc800078a10ff */
[----:B------:R-:W-:Y:S02]  /*23240*/  LEA.HI.X.SX32 R227, R237, R0, 0x2, P5 ;  /* 0x00000000ede37211 */ /* 0x000fe400028f16ff */
[----:B------:R-:W2:Y:S01]  /*23250*/  LDL.LU R237, [R1+0x168] ;  /* 0x0001680001ed7983 */ /* 0x000ea20000300800 */
[C---:B------:R-:W-:Y:S01]  /*23260*/  LEA R178, P4, R172.reuse, R4, 0x2 ;  /* 0x00000004acb27211 */ /* 0x040fe200078810ff */
[----:B------:R-:W-:Y:S01]  /*23270*/  IMAD R249, R249, R176, RZ ;  /* 0x000000b0f9f97224 */ /* 0x000fe200078e02ff */
[C---:B------:R-:W-:Y:S01]  /*23280*/  LEA R176, P6, R171.reuse, R4, 0x2 ;  /* 0x00000004abb07211 */ /* 0x040fe200078c10ff */
[----:B------:R-:W4:Y:S01]  /*23290*/  LDL.LU R234, [R1+0x190] ;  /* 0x0001900001ea7983 */ /* 0x000f220000300800 */
[----:B------:R-:W-:Y:S02]  /*232a0*/  LEA.HI.X.SX32 R179, R172, R0, 0x2, P4 ;  /* 0x00000000acb37211 */ /* 0x000fe400020f16ff */
[----:B------:R-:W-:Y:S02]  /*232b0*/  LEA R172, P4, R2, R4, 0x2 ;  /* 0x0000000402ac7211 */ /* 0x000fe400078810ff */
[----:B------:R-:W-:Y:S01]  /*232c0*/  LEA.HI.X.SX32 R177, R171, R0, 0x2, P6 ;  /* 0x00000000abb17211 */ /* 0x000fe200030f16ff */
[----:B------:R1:W-:Y:S01]  /*232d0*/  STL.64 [R1+0xc68], R226 ;  /* 0x000c68e201007387 */ /* 0x0003e20000100a00 */
[----:B---3--:R-:W-:-:S02]  /*232e0*/  LEA R228, P6, R5, R4, 0x2 ;  /* 0x0000000405e47211 */ /* 0x008fc400078c10ff */
[----:B------:R-:W-:Y:S02]  /*232f0*/  LEA.HI.X.SX32 R173, R2, R0, 0x2, P4 ;  /* 0x0000000002ad7211 */ /* 0x000fe400020f16ff */
[----:B------:R-:W-:Y:S02]  /*23300*/  LEA R170, P4, R231, R4, 0x2 ;  /* 0x00000004e7aa7211 */ /* 0x000fe400078810ff */
[-C--:B------:R-:W-:Y:S02]  /*23310*/  LEA.HI.X.SX32 R229, R5, R0.reuse, 0x2, P6 ;  /* 0x0000000005e57211 */ /* 0x080fe400030f16ff */
[----:B------:R-:W-:Y:S02]  /*23320*/  LEA.HI.X.SX32 R171, R231, R0, 0x2, P4 ;  /* 0x00000000e7ab7211 */ /* 0x000fe400020f16ff */
[-C--:B-1----:R-:W-:Y:S02]  /*23330*/  LEA R226, P5, R232, R4.reuse, 0x2 ;  /* 0x00000004e8e27211 */ /* 0x082fe400078a10ff */
[----:B------:R-:W-:-:S02]  /*23340*/  LEA R2, P6, R169, R4, 0x2 ;  /* 0x00000004a9027211 */ /* 0x000fc400078c10ff */
[-C--:B------:R-:W-:Y:S01]  /*23350*/  LEA.HI.X.SX32 R227, R232, R0.reuse, 0x2, P5 ;  /* 0x00000000e8e37211 */ /* 0x080fe200028f16ff */
[----:B------:R1:W-:Y:S01]  /*23360*/  STL.64 [R1+0xc60], R228 ;  /* 0x000c60e401007387 */ /* 0x0003e20000100a00 */
[----:B------:R-:W-:-:S03]  /*23370*/  LEA.HI.X.SX32 R3, R169, R0, 0x2, P6 ;  /* 0x00000000a9037211 */ /* 0x000fc600030f16ff */
[----:B------:R3:W-:Y:S04]  /*23380*/  STL.64 [R1+0xc58], R170 ;  /* 0x000c58aa01007387 */ /* 0x0007e80000100a00 */
[----:B------:R3:W-:Y:S04]  /*23390*/  STL.64 [R1+0xc50], R226 ;  /* 0x000c50e201007387 */ /* 0x0007e80000100a00 */
[----:B------:R-:W4:Y:S04]  /*233a0*/  LDL.LU R231, [R1+0x178] ;  /* 0x0001780001e77983 */ /* 0x000f280000300800 */
[----:B------:R-:W4:Y:S04]  /*233b0*/  LDL.LU R169, [R1+0x1a8] ;  /* 0x0001a80001a97983 */ /* 0x000f280000300800 */
[----:B-1----:R-:W4:Y:S04]  /*233c0*/  LDL.LU R229, [R1+0x1b4] ;  /* 0x0001b40001e57983 */ /* 0x002f280000300800 */
[----:B------:R1:W-:Y:S04]  /*233d0*/  STL.64 [R1+0xc48], R2 ;  /* 0x000c480201007387 */ /* 0x0003e80000100a00 */
[----:B------:R-:W4:Y:S01]  /*233e0*/  LDL.LU R232, [R1+0x180] ;  /* 0x0001800001e87983 */ /* 0x000f220000300800 */
[----:B---3--:R-:W-:-:S04]  /*233f0*/  LEA R170, P4, R233, R4, 0x2 ;  /* 0x00000004e9aa7211 */ /* 0x008fc800078810ff */
[----:B------:R-:W-:Y:S02]  /*23400*/  LEA.HI.X.SX32 R171, R233, R0, 0x2, P4 ;  /* 0x00000000e9ab7211 */ /* 0x000fe400020f16ff */
[CC--:B------:R-:W-:Y:S02]  /*23410*/  LEA R226, P5, R235.reuse, R4.reuse, 0x2 ;  /* 0x00000004ebe27211 */ /* 0x0c0fe400078a10ff */
[C---:B-1----:R-:W-:Y:S01]  /*23420*/  LEA R2, P6, R236.reuse, R4, 0x2 ;  /* 0x00000004ec027211 */ /* 0x042fe200078c10ff */
[----:B------:R-:W-:Y:S01]  /*23430*/  STL.64 [R1+0xc40], R170 ;  /* 0x000c40aa01007387 */ /* 0x000fe20000100a00 */
[-C--:B------:R-:W-:Y:S02]  /*23440*/  LEA.HI.X.SX32 R227, R235, R0.reuse, 0x2, P5 ;  /* 0x00000000ebe37211 */ /* 0x080fe400028f16ff */
[----:B------:R-:W-:-:S03]  /*23450*/  LEA.HI.X.SX32 R3, R236, R0, 0x2, P6 ;  /* 0x00000000ec037211 */ /* 0x000fc600030f16ff */
[----:B------:R1:W-:Y:S04]  /*23460*/  STL.64 [R1+0xc38], R226 ;  /* 0x000c38e201007387 */ /* 0x0003e80000100a00 */
[----:B------:R3:W-:Y:S01]  /*23470*/  STL.64 [R1+0xc30], R2 ;  /* 0x000c300201007387 */ /* 0x0007e20000100a00 */
[----:B-1----:R-:W-:-:S04]  /*23480*/  LEA R226, P5, R238, R4, 0x2 ;  /* 0x00000004eee27211 */ /* 0x002fc800078a10ff */
[----:B------:R-:W-:Y:S02]  /*23490*/  LEA.HI.X.SX32 R227, R238, R0, 0x2, P5 ;  /* 0x00000000eee37211 */ /* 0x000fe400028f16ff */
[----:B--2---:R-:W-:-:S04]  /*234a0*/  LEA R170, P4, R237, R4, 0x2 ;  /* 0x00000004edaa7211 */ /* 0x004fc800078810ff */
[----:B------:R-:W-:-:S05]  /*234b0*/  LEA.HI.X.SX32 R171, R237, R0, 0x2, P4 ;  /* 0x00000000edab7211 */ /* 0x000fca00020f16ff */
[----:B------:R4:W-:Y:S04]  /*234c0*/  STL.64 [R1+0xc28], R170 ;  /* 0x000c28aa01007387 */ /* 0x0009e80000100a00 */
[----:B------:R-:W2:Y:S04]  /*234d0*/  LDL.LU R235, [R1+0x194] ;  /* 0x0001940001eb7983 */ /* 0x000ea80000300800 */
[----:B------:R-:W2:Y:S04]  /*234e0*/  LDL.LU R237, [R1+0x1c0] ;  /* 0x0001c00001ed7983 */ /* 0x000ea80000300800 */
[----:B------:R-:W2:Y:S04]  /*234f0*/  LDL.LU R236, [R1+0x198] ;  /* 0x0001980001ec7983 */ /* 0x000ea80000300800 */
[----:B------:R-:W2:Y:S01]  /*23500*/  LDL.LU R238, [R1+0x19c] ;  /* 0x00019c0001ee7983 */ /* 0x000ea20000300800 */
[----:B---3--:R-:W-:-:S03]  /*23510*/  LEA R2, P6, R230, R4, 0x2 ;  /* 0x00000004e6027211 */ /* 0x008fc600078c10ff */
[----:B------:R-:W3:Y:S01]  /*23520*/  LDL.LU R233, [R1+0x1c4] ;  /* 0x0001c40001e97983 */ /* 0x000ee20000300800 */
[----:B------:R-:W-:-:S03]  /*23530*/  LEA.HI.X.SX32 R3, R230, R0, 0x2, P6 ;  /* 0x00000000e6037211 */ /* 0x000fc600030f16ff */
[----:B------:R1:W-:Y:S01]  /*23540*/  STL.64 [R1+0xc20], R226 ;  /* 0x000c20e201007387 */ /* 0x0003e20000100a00 */
[----:B----4-:R-:W-:-:S03]  /*23550*/  LEA R170, P4, R231, R4, 0x2 ;  /* 0x00000004e7aa7211 */ /* 0x010fc600078810ff */
[----:B------:R4:W-:Y:S01]  /*23560*/  STL.64 [R1+0xc18], R2 ;  /* 0x000c180201007387 */ /* 0x0009e20000100a00 */
[----:B------:R-:W-:Y:S02]  /*23570*/  LEA.HI.X.SX32 R171, R231, R0, 0x2, P4 ;  /* 0x00000000e7ab7211 */ /* 0x000fe400020f16ff */
[CC--:B-1----:R-:W-:Y:S02]  /*23580*/  LEA R226, P5, R232.reuse, R4.reuse, 0x2 ;  /* 0x00000004e8e27211 */ /* 0x0c2fe400078a10ff */
[C---:B----4-:R-:W-:Y:S02]  /*23590*/  LEA R2, P6, R239.reuse, R4, 0x2 ;  /* 0x00000004ef027211 */ /* 0x050fe400078c10ff */
[-C--:B------:R-:W-:Y:S01]  /*235a0*/  LEA.HI.X.SX32 R227, R232, R0.reuse, 0x2, P5 ;  /* 0x00000000e8e37211 */ /* 0x080fe200028f16ff */
[----:B------:R1:W-:Y:S01]  /*235b0*/  STL.64 [R1+0xc10], R170 ;  /* 0x000c10aa01007387 */ /* 0x0003e20000100a00 */
[----:B------:R-:W-:-:S03]  /*235c0*/  LEA.HI.X.SX32 R3, R239, R0, 0x2, P6 ;  /* 0x00000000ef037211 */ /* 0x000fc600030f16ff */
[----:B------:R2:W-:Y:S04]  /*235d0*/  STL.64 [R1+0xc08], R226 ;  /* 0x000c08e201007387 */ /* 0x0005e80000100a00 */
[----:B------:R-:W4:Y:S04]  /*235e0*/  LDL.LU R231, [R1+0x1b8] ;  /* 0x0001b80001e77983 */ /* 0x000f280000300800 */
[----:B------:R-:W3:Y:S04]  /*235f0*/  LDL.LU R239, [R1+0x1e0] ;  /* 0x0001e00001ef7983 */ /* 0x000ee80000300800 */
[----:B------:R-:W3:Y:S04]  /*23600*/  LDL.LU R230, [R1+0x1e4] ;  /* 0x0001e40001e67983 */ /* 0x000ee80000300800 */
[----:B------:R2:W-:Y:S04]  /*23610*/  STL.64 [R1+0xc00], R2 ;  /* 0x000c000201007387 */ /* 0x0005e80000100a00 */
[----:B------:R-:W3:Y:S01]  /*23620*/  LDL.LU R232, [R1+0x1bc] ;  /* 0x0001bc0001e87983 */ /* 0x000ee20000300800 */
[----:B-1----:R-:W-:-:S04]  /*23630*/  LEA R170, P4, R234, R4, 0x2 ;  /* 0x00000004eaaa7211 */ /* 0x002fc800078810ff */
[----:B------:R-:W-:-:S05]  /*23640*/  LEA.HI.X.SX32 R171, R234, R0, 0x2, P4 ;  /* 0x00000000eaab7211 */ /* 0x000fca00020f16ff */
[----:B------:R1:W-:Y:S01]  /*23650*/  STL.64 [R1+0xbf8], R170 ;  /* 0x000bf8aa01007387 */ /* 0x0003e20000100a00 */
[----:B--2---:R-:W-:-:S04]  /*23660*/  LEA R226, P5, R235, R4, 0x2 ;  /* 0x00000004ebe27211 */ /* 0x004fc800078a10ff */
[----:B------:R-:W-:Y:S02]  /*23670*/  LEA.HI.X.SX32 R227, R235, R0, 0x2, P5 ;  /* 0x00000000ebe37211 */ /* 0x000fe400028f16ff */
[-C--:B------:R-:W-:Y:S02]  /*23680*/  LEA R2, P6, R236, R4.reuse, 0x2 ;  /* 0x00000004ec027211 */ /* 0x080fe400078c10ff */
[----:B-1----:R-:W-:Y:S02]  /*23690*/  LEA R170, P4, R238, R4, 0x2 ;  /* 0x00000004eeaa7211 */ /* 0x002fe400078810ff */
[-C--:B------:R-:W-:Y:S02]  /*236a0*/  LEA.HI.X.SX32 R3, R236, R0.reuse, 0x2, P6 ;  /* 0x00000000ec037211 */ /* 0x080fe400030f16ff */
[----:B------:R-:W-:Y:S01]  /*236b0*/  LEA.HI.X.SX32 R171, R238, R0, 0x2, P4 ;  /* 0x00000000eeab7211 */ /* 0x000fe200020f16ff */
[----:B------:R1:W-:Y:S04]  /*236c0*/  STL.64 [R1+0xbf0], R226 ;  /* 0x000bf0e201007387 */ /* 0x0003e80000100a00 */
[----:B------:R2:W-:Y:S04]  /*236d0*/  STL.64 [R1+0xbe8], R2 ;  /* 0x000be80201007387 */ /* 0x0005e80000100a00 */
[----:B------:R4:W-:Y:S01]  /*236e0*/  STL.64 [R1+0xbe0], R170 ;  /* 0x000be0aa01007387 */ /* 0x0009e20000100a00 */
[----:B-1----:R-:W-:-:S03]  /*236f0*/  LEA R226, P5, R169, R4, 0x2 ;  /* 0x00000004a9e27211 */ /* 0x002fc600078a10ff */
[----:B------:R-:W3:Y:S01]  /*23700*/  LDL.LU R235, [R1+0x1cc] ;  /* 0x0001cc0001eb7983 */ /* 0x000ee20000300800 */
[----:B------:R-:W-:-:S03]  /*23710*/  LEA.HI.X.SX32 R227, R169, R0, 0x2, P5 ;  /* 0x00000000a9e37211 */ /* 0x000fc600028f16ff */
[----:B------:R-:W3:Y:S04]  /*23720*/  LDL.LU R238, [R1+0x1f4] ;  /* 0x0001f40001ee7983 */ /* 0x000ee80000300800 */
[----:B------:R-:W3:Y:S04]  /*23730*/  LDL.LU R236, [R1+0x1d0] ;  /* 0x0001d00001ec7983 */ /* 0x000ee80000300800 */
[----:B------:R-:W3:Y:S01]  /*23740*/  LDL.LU R169, [R1+0x1d4] ;  /* 0x0001d40001a97983 */ /* 0x000ee20000300800 */
[----:B--2---:R-:W-:-:S03]  /*23750*/  LEA R2, P6, R229, R4, 0x2 ;  /* 0x00000004e5027211 */ /* 0x004fc600078c10ff */
[----:B------:R-:W2:Y:S01]  /*23760*/  LDL.LU R234, [R1+0x1f8] ;  /* 0x0001f80001ea7983 */ /* 0x000ea20000300800 */
[----:B------:R-:W-:-:S03]  /*23770*/  LEA.HI.X.SX32 R3, R229, R0, 0x2, P6 ;  /* 0x00000000e5037211 */ /* 0x000fc600030f16ff */
[----:B------:R3:W-:Y:S01]  /*23780*/  STL.64 [R1+0xbd8], R226 ;  /* 0x000bd8e201007387 */ /* 0x0007e20000100a00 */
[----:B----4-:R-:W-:-:S03]  /*23790*/  LEA R170, P4, R231, R4, 0x2 ;  /* 0x00000004e7aa7211 */ /* 0x010fc600078810ff */
[----:B------:R1:W-:Y:S01]  /*237a0*/  STL.64 [R1+0xbd0], R2 ;  /* 0x000bd00201007387 */ /* 0x0003e20000100a00 */
[----:B------:R-:W-:Y:S02]  /*237b0*/  LEA.HI.X.SX32 R171, R231, R0, 0x2, P4 ;  /* 0x00000000e7ab7211 */ /* 0x000fe400020f16ff */
[CC--:B---3--:R-:W-:Y:S02]  /*237c0*/  LEA R226, P5, R232.reuse, R4.reuse, 0x2 ;  /* 0x00000004e8e27211 */ /* 0x0c8fe400078a10ff */
[C---:B-1----:R-:W-:Y:S02]  /*237d0*/  LEA R2, P6, R237.reuse, R4, 0x2 ;  /* 0x00000004ed027211 */ /* 0x042fe400078c10ff */
[-C--:B------:R-:W-:Y:S01]  /*237e0*/  LEA.HI.X.SX32 R227, R232, R0.reuse, 0x2, P5 ;  /* 0x00000000e8e37211 */ /* 0x080fe200028f16ff */
[----:B------:R1:W-:Y:S01]  /*237f0*/  STL.64 [R1+0xbc8], R170 ;  /* 0x000bc8aa01007387 */ /* 0x0003e20000100a00 */
[----:B------:R-:W-:-:S03]  /*23800*/  LEA.HI.X.SX32 R3, R237, R0, 0x2, P6 ;  /* 0x00000000ed037211 */ /* 0x000fc600030f16ff */
[----:B------:R3:W-:Y:S04]  /*23810*/  STL.64 [R1+0xbc0], R226 ;  /* 0x000bc0e201007387 */ /* 0x0007e80000100a00 */
[----:B------:R-:W4:Y:S04]  /*23820*/  LDL.LU R231, [R1+0x1ec] ;  /* 0x0001ec0001e77983 */ /* 0x000f280000300800 */
[----:B------:R-:W2:Y:S04]  /*23830*/  LDL.LU R237, [R1+0x214] ;  /* 0x0002140001ed7983 */ /* 0x000ea80000300800 */
[----:B------:R-:W2:Y:S04]  /*23840*/  LDL.LU R229, [R1+0x218] ;  /* 0x0002180001e57983 */ /* 0x000ea80000300800 */
[----:B------:R3:W-:Y:S04]  /*23850*/  STL.64 [R1+0xbb8], R2 ;  /* 0x000bb80201007387 */ /* 0x0007e80000100a00 */
[----:B------:R-:W2:Y:S01]  /*23860*/  LDL.LU R232, [R1+0x1f0] ;  /* 0x0001f00001e87983 */ /* 0x000ea20000300800 */
[----:B-1----:R-:W-:-:S04]  /*23870*/  LEA R170, P4, R233, R4, 0x2 ;  /* 0x00000004e9aa7211 */ /* 0x002fc800078810ff */
[----:B------:R-:W-:-:S05]  /*23880*/  LEA.HI.X.SX32 R171, R233, R0, 0x2, P4 ;  /* 0x00000000e9ab7211 */ /* 0x000fca00020f16ff */
[----:B------:R1:W-:Y:S01]  /*23890*/  STL.64 [R1+0xbb0], R170 ;  /* 0x000bb0aa01007387 */ /* 0x0003e20000100a00 */
[----:B---3--:R-:W-:-:S04]  /*238a0*/  LEA R226, P5, R235, R4, 0x2 ;  /* 0x00000004ebe27211 */ /* 0x008fc800078a10ff */
[----:B------:R-:W-:Y:S02]  /*238b0*/  LEA.HI.X.SX32 R227, R235, R0, 0x2, P5 ;  /* 0x00000000ebe37211 */ /* 0x000fe400028f16ff */
[CC--:B------:R-:W-:Y:S02]  /*238c0*/  LEA R2, P6, R236.reuse, R4.reuse, 0x2 ;  /* 0x00000004ec027211 */ /* 0x0c0fe400078c10ff */
[C---:B-1----:R-:W-:Y:S02]  /*238d0*/  LEA R170, P4, R169.reuse, R4, 0x2 ;  /* 0x00000004a9aa7211 */ /* 0x042fe400078810ff */
[-C--:B------:R-:W-:Y:S02]  /*238e0*/  LEA.HI.X.SX32 R3, R236, R0.reuse, 0x2, P6 ;  /* 0x00000000ec037211 */ /* 0x080fe400030f16ff */
[----:B------:R-:W-:Y:S01]  /*238f0*/  LEA.HI.X.SX32 R171, R169, R0, 0x2, P4 ;  /* 0x00000000a9ab7211 */ /* 0x000fe200020f16ff */
[----:B------:R1:W-:Y:S04]  /*23900*/  STL.64 [R1+0xba8], R226 ;  /* 0x000ba8e201007387 */ /* 0x0003e80000100a00 */
[----:B------:R3:W-:Y:S04]  /*23910*/  STL.64 [R1+0xba0], R2 ;  /* 0x000ba00201007387 */ /* 0x0007e80000100a00 */
[----:B------:R4:W-:Y:S01]  /*23920*/  STL.64 [R1+0xb98], R170 ;  /* 0x000b98aa01007387 */ /* 0x0009e20000100a00 */
[----:B-1----:R-:W-:-:S03]  /*23930*/  LEA R226, P5, R239, R4, 0x2 ;  /* 0x00000004efe27211 */ /* 0x002fc600078a10ff */
[----:B------:R-:W2:Y:S01]  /*23940*/  LDL.LU R235, [R1+0x1fc] ;  /* 0x0001fc0001eb7983 */ /* 0x000ea20000300800 */
[----:B------:R-:W-:-:S03]  /*23950*/  LEA.HI.X.SX32 R227, R239, R0, 0x2, P5 ;  /* 0x00000000efe37211 */ /* 0x000fc600028f16ff */
        /* <DEDUP_REMOVED lines=10> */
[-C--:B--2---:R-:W-:Y:S02]  /*23a00*/  LEA R226, P5, R232, R4.reuse, 0x2 ;  /* 0x00000004e8e27211 */ /* 0x084fe400078a10ff */
[----:B-1----:R-:W-:Y:S02]  /*23a10*/  LEA R2, P6, R238, R4, 0x2 ;  /* 0x00000004ee027211 */ /* 0x002fe400078c10ff */
[-C--:B------:R-:W-:Y:S01]  /*23a20*/  LEA.HI.X.SX32 R227, R232, R0.reuse, 0x2, P5 ;  /* 0x00000000e8e37211 */ /* 0x080fe200028f16ff */
[----:B------:R1:W-:Y:S01]  /*23a30*/  STL.64 [R1+0xb78], R170 ;  /* 0x000b78aa01007387 */ /* 0x0003e20000100a00 */
[----:B------:R-:W-:-:S03]  /*23a40*/  LEA.HI.X.SX32 R3, R238, R0, 0x2, P6 ;  /* 0x00000000ee037211 */ /* 0x000fc600030f16ff */
[----:B------:R2:W-:Y:S04]  /*23a50*/  STL.64 [R1+0xb70], R226 ;  /* 0x000b70e201007387 */ /* 0x0005e80000100a00 */
[----:B------:R-:W4:Y:S04]  /*23a60*/  LDL.LU R231, [R1+0x21c] ;  /* 0x00021c0001e77983 */ /* 0x000f280000300800 */
[----:B------:R-:W3:Y:S04]  /*23a70*/  LDL.LU R238, [R1+0x24c] ;  /* 0x00024c0001ee7983 */ /* 0x000ee80000300800 */
[----:B------:R-:W3:Y:S04]  /*23a80*/  LDL.LU R230, [R1+0x254] ;  /* 0x0002540001e67983 */ /* 0x000ee80000300800 */
[----:B------:R2:W-:Y:S01]  /*23a90*/  STL.64 [R1+0xb68], R2 ;  /* 0x000b680201007387 */ /* 0x0005e20000100a00 */
[----:B-1----:R-:W-:-:S03]  /*23aa0*/  LEA R170, P4, R234, R4, 0x2 ;  /* 0x00000004eaaa7211 */ /* 0x002fc600078810ff */
[----:B------:R-:W3:Y:S01]  /*23ab0*/  LDL.LU R232, [R1+0x224] ;  /* 0x0002240001e87983 */ /* 0x000ee20000300800 */
[----:B------:R-:W-:-:S05]  /*23ac0*/  LEA.HI.X.SX32 R171, R234, R0, 0x2, P4 ;  /* 0x00000000eaab7211 */ /* 0x000fca00020f16ff */
[----:B------:R1:W-:Y:S01]  /*23ad0*/  STL.64 [R1+0xb60], R170 ;  /* 0x000b60aa01007387 */ /* 0x0003e20000100a00 */
[----:B--2---:R-:W-:-:S04]  /*23ae0*/  LEA R226, P5, R235, R4, 0x2 ;  /* 0x00000004ebe27211 */ /* 0x004fc800078a10ff */
        /* <DEDUP_REMOVED lines=29> */
[----:B------:R-:W2:Y:S01]  /*23cc0*/  LDL.LU R229, [R1+0x28c] ;  /* 0x00028c0001e57983 */ /* 0x000ea20000300800 */
[----:B-1----:R-:W-:-:S03]  /*23cd0*/  LEA R170, P4, R233, R4, 0x2 ;  /* 0x00000004e9aa7211 */ /* 0x002fc600078810ff */
[----:B------:R1:W-:Y:S04]  /*23ce0*/  STL.64 [R1+0xb20], R2 ;  /* 0x000b200201007387 */ /* 0x0003e80000100a00 */
[----:B------:R-:W2:Y:S01]  /*23cf0*/  LDL.LU R232, [R1+0x260] ;  /* 0x0002600001e87983 */ /* 0x000ea20000300800 */
[----:B------:R-:W-:-:S05]  /*23d00*/  LEA.HI.X.SX32 R171, R233, R0, 0x2, P4 ;  /* 0x00000000e9ab7211 */ /* 0x000fca00020f16ff */
[----:B------:R1:W-:Y:S01]  /*23d10*/  STL.64 [R1+0xb18], R170 ;  /* 0x000b18aa01007387 */ /* 0x0003e20000100a00 */
[----:B---3--:R-:W-:-:S04]  /*23d20*/  LEA R226, P5, R235, R4, 0x2 ;  /* 0x00000004ebe27211 */ /* 0x008fc800078a10ff */
[----:B------:R-:W-:Y:S02]  /*23d30*/  LEA.HI.X.SX32 R227, R235, R0, 0x2, P5 ;  /* 0x00000000ebe37211 */ /* 0x000fe400028f16ff */
[CC--:B-1----:R-:W-:Y:S02]  /*23d40*/  LEA R2, P6, R236.reuse, R4.reuse, 0x2 ;  /* 0x00000004ec027211 */ /* 0x0c2fe400078c10ff */
[C---:B------:R-:W-:Y:S02]  /*23d50*/  LEA R170, P4, R237.reuse, R4, 0x2 ;  /* 0x00000004edaa7211 */ /* 0x040fe400078810ff */
        /* <DEDUP_REMOVED lines=18> */
[CC--:B--2---:R-:W-:Y:S02]  /*23e80*/  LEA R226, P5, R232.reuse, R4.reuse, 0x2 ;  /* 0x00000004e8e27211 */ /* 0x0c4fe400078a10ff */
[C---:B-1----:R-:W-:Y:S02]  /*23e90*/  LEA R2, P6, R239.reuse, R4, 0x2 ;  /* 0x00000004ef027211 */ /* 0x042fe400078c10ff */
[-C--:B------:R-:W-:Y:S01]  /*23ea0*/  LEA.HI.X.SX32 R227, R232, R0.reuse, 0x2, P5 ;  /* 0x00000000e8e37211 */ /* 0x080fe200028f16ff */
[----:B------:R1:W-:Y:S01]  /*23eb0*/  STL.64 [R1+0xae8], R170 ;  /* 0x000ae8aa01007387 */ /* 0x0003e20000100a00 */
[----:B------:R-:W-:-:S03]  /*23ec0*/  LEA.HI.X.SX32 R3, R239, R0, 0x2, P6 ;  /* 0x00000000ef037211 */ /* 0x000fc600030f16ff */
[----:B------:R2:W-:Y:S04]  /*23ed0*/  STL.64 [R1+0xae0], R226 ;  /* 0x000ae0e201007387 */ /* 0x0005e80000100a00 */
[----:B------:R-:W4:Y:S04]  /*23ee0*/  LDL.LU R231, [R1+0x290] ;  /* 0x0002900001e77983 */ /* 0x000f280000300800 */
[----:B------:R-:W3:Y:S01]  /*23ef0*/  LDL.LU R239, [R1+0x2bc] ;  /* 0x0002bc0001ef7983 */ /* 0x000ee20000300800 */
[----:B-1----:R-:W-:-:S03]  /*23f00*/  LEA R170, P4, R234, R4, 0x2 ;  /* 0x00000004eaaa7211 */ /* 0x002fc600078810ff */
[----:B------:R-:W3:Y:S04]  /*23f10*/  LDL.LU R230, [R1+0x2c0] ;  /* 0x0002c00001e67983 */ /* 0x000ee80000300800 */
[----:B------:R1:W-:Y:S04]  /*23f20*/  STL.64 [R1+0xad8], R2 ;  /* 0x000ad80201007387 */ /* 0x0003e80000100a00 */
[----:B------:R-:W3:Y:S01]  /*23f30*/  LDL.LU R232, [R1+0x294] ;  /* 0x0002940001e87983 */ /* 0x000ee20000300800 */
[----:B------:R-:W-:-:S05]  /*23f40*/  LEA.HI.X.SX32 R171, R234, R0, 0x2, P4 ;  /* 0x00000000eaab7211 */ /* 0x000fca00020f16ff */
[----:B------:R1:W-:Y:S01]  /*23f50*/  STL.64 [R1+0xad0], R170 ;  /* 0x000ad0aa01007387 */ /* 0x0003e20000100a00 */
[----:B--2---:R-:W-:-:S04]  /*23f60*/  LEA R226, P5, R235, R4, 0x2 ;  /* 0x00000004ebe27211 */ /* 0x004fc800078a10ff */
[----:B------:R-:W-:Y:S02]  /*23f70*/  LEA.HI.X.SX32 R227, R235, R0, 0x2, P5 ;  /* 0x00000000ebe37211 */ /* 0x000fe400028f16ff */
[-C--:B-1----:R-:W-:Y:S02]  /*23f80*/  LEA R2, P6, R236, R4.reuse, 0x2 ;  /* 0x00000004ec027211 */ /* 0x082fe400078c10ff */
[----:B------:R-:W-:Y:S02]  /*23f90*/  LEA R170, P4, R238, R4, 0x2 ;  /* 0x00000004eeaa7211 */ /* 0x000fe400078810ff */
        /* <DEDUP_REMOVED lines=25> */
[----:B------:R-:W2:Y:S01]  /*24130*/  LDL.LU R237, [R1+0x2f0] ;  /* 0x0002f00001ed7983 */ /* 0x000ea20000300800 */
[----:B-1----:R-:W-:-:S03]  /*24140*/  LEA R170, P4, R233, R4, 0x2 ;  /* 0x00000004e9aa7211 */ /* 0x002fc600078810ff */
[----:B------:R-:W2:Y:S04]  /*24150*/  LDL.LU R229, [R1+0x2f8] ;  /* 0x0002f80001e57983 */ /* 0x000ea80000300800 */
        /* <DEDUP_REMOVED lines=21> */
[----:B------:R-:W-:Y:S02]  /*242b0*/  LEA.HI.X.SX32 R3, R230, R0, 0x2, P6 ;  /* 0x00000000e6037211 */ /* 0x000fe400030f16ff */
[C---:B----4-:R-:W-:Y:S01]  /*242c0*/  LEA R170, P4, R231.reuse, R4, 0x2 ;  /* 0x00000004e7aa7211 */ /* 0x050fe200078810ff */
[----:B------:R2:W-:Y:S03]  /*242d0*/  STL.64 [R1+0xa68], R226 ;  /* 0x000a68e201007387 */ /* 0x0005e60000100a00 */
[----:B------:R-:W-:Y:S01]  /*242e0*/  LEA.HI.X.SX32 R171, R231, R0, 0x2, P4 ;  /* 0x00000000e7ab7211 */ /* 0x000fe200020f16ff */
[----:B------:R1:W-:Y:S01]  /*242f0*/  STL.64 [R1+0xa60], R2 ;  /* 0x000a600201007387 */ /* 0x0003e20000100a00 */
[-C--:B--2---:R-:W-:Y:S02]  /*24300*/  LEA R226, P5, R232, R4.reuse, 0x2 ;  /* 0x00000004e8e27211 */ /* 0x084fe400078a10ff */
[----:B-1----:R-:W-:-:S02]  /*24310*/  LEA R2, P6, R238, R4, 0x2 ;  /* 0x00000004ee027211 */ /* 0x002fc400078c10ff */
        /* <DEDUP_REMOVED lines=8> */
[----:B------:R1:W-:Y:S01]  /*243a0*/  STL.64 [R1+0xa48], R2 ;  /* 0x000a480201007387 */ /* 0x0003e20000100a00 */
[----:B------:R-:W-:-:S03]  /*243b0*/  LEA.HI.X.SX32 R171, R234, R0, 0x2, P4 ;  /* 0x00000000eaab7211 */ /* 0x000fc600020f16ff */
[----:B------:R-:W3:Y:S04]  /*243c0*/  LDL.LU R232, [R1+0x304] ;  /* 0x0003040001e87983 */ /* 0x000ee80000300800 */
[----:B------:R1:W-:Y:S01]  /*243d0*/  STL.64 [R1+0xa40], R170 ;  /* 0x000a40aa01007387 */ /* 0x0003e20000100a00 */
[----:B--2---:R-:W-:-:S04]  /*243e0*/  LEA R226, P5, R235, R4, 0x2 ;  /* 0x00000004ebe27211 */ /* 0x004fc800078a10ff */
        /* <DEDUP_REMOVED lines=16> */
[----:B------:R-:W-:Y:S02]  /*244f0*/  LEA.HI.X.SX32 R3, R229, R0, 0x2, P6 ;  /* 0x00000000e5037211 */ /* 0x000fe400030f16ff */
[C---:B----4-:R-:W-:Y:S01]  /*24500*/  LEA R170, P4, R231.reuse, R4, 0x2 ;  /* 0x00000004e7aa7211 */ /* 0x050fe200078810ff */
[----:B------:R3:W-:Y:S03]  /*24510*/  STL.64 [R1+0xa20], R226 ;  /* 0x000a20e201007387 */ /* 0x0007e60000100a00 */
[----:B------:R-:W-:Y:S01]  /*24520*/  LEA.HI.X.SX32 R171, R231, R0, 0x2, P4 ;  /* 0x00000000e7ab7211 */ /* 0x000fe200020f16ff */
[----:B------:R1:W-:Y:S01]  /*24530*/  STL.64 [R1+0xa18], R2 ;  /* 0x000a180201007387 */ /* 0x0003e20000100a00 */
[-C--:B---3--:R-:W-:Y:S02]  /*24540*/  LEA R226, P5, R232, R4.reuse, 0x2 ;  /* 0x00000004e8e27211 */ /* 0x088fe400078a10ff */
[----:B-1----:R-:W-:-:S02]  /*24550*/  LEA R2, P6, R169, R4, 0x2 ;  /* 0x00000004a9027211 */ /* 0x002fc400078c10ff */
[-C--:B------:R-:W-:Y:S01]  /*24560*/  LEA.HI.X.SX32 R227, R232, R0.reuse, 0x2, P5 ;  /* 0x00000000e8e37211 */ /* 0x080fe200028f16ff */
[----:B------:R1:W-:Y:S01]  /*24570*/  STL.64 [R1+0xa10], R170 ;  /* 0x000a10aa01007387 */ /* 0x0003e20000100a00 */
[----:B------:R-:W-:-:S03]  /*24580*/  LEA.HI.X.SX32 R3, R169, R0, 0x2, P6 ;  /* 0x00000000a9037211 */ /* 0x000fc600030f16ff */
[----:B------:R3:W-:Y:S04]  /*24590*/  STL.64 [R1+0xa08], R226 ;  /* 0x000a08e201007387 */ /* 0x0007e80000100a00 */
[----:B------:R-:W4:Y:S04]  /*245a0*/  LDL.LU R231, [R1+0x33c] ;  /* 0x00033c0001e77983 */ /* 0x000f280000300800 */
[----:B------:R-:W2:Y:S01]  /*245b0*/  LDL.LU R169, [R1+0x35c] ;  /* 0x00035c0001a97983 */ /* 0x000ea20000300800 */
[----:B-1----:R-:W-:-:S03]  /*245c0*/  LEA R170, P4, R233, R4, 0x2 ;  /* 0x00000004e9aa7211 */ /* 0x002fc600078810ff */
[----:B------:R-:W2:Y:S01]  /*245d0*/  LDL.LU R229, [R1+0x364] ;  /* 0x0003640001e57983 */ /* 0x000ea20000300800 */
[----:B------:R-:W-:-:S03]  /*245e0*/  LEA.HI.X.SX32 R171, R233, R0, 0x2, P4 ;  /* 0x00000000e9ab7211 */ /* 0x000fc600020f16ff */
[----:B------:R1:W-:Y:S04]  /*245f0*/  STL.64 [R1+0xa00], R2 ;  /* 0x000a000201007387 */ /* 0x0003e80000100a00 */
[----:B------:R-:W2:Y:S04]  /*24600*/  LDL.LU R232, [R1+0x344] ;  /* 0x0003440001e87983 */ /* 0x000ea80000300800 */
        /* <DEDUP_REMOVED lines=29> */
[----:B------:R-:W4:Y:S01]  /*247e0*/  LDL.LU R231, [R1+0x36c] ;  /* 0x00036c0001e77983 */ /* 0x000f220000300800 */
[----:B-1----:R-:W-:-:S03]  /*247f0*/  LEA R170, P4, R234, R4, 0x2 ;  /* 0x00000004eaaa7211 */ /* 0x002fc600078810ff */
[----:B------:R-:W3:Y:S04]  /*24800*/  LDL.LU R239, [R1+0x39c] ;  /* 0x00039c0001ef7983 */ /* 0x000ee80000300800 */
[----:B------:R-:W3:Y:S01]  /*24810*/  LDL.LU R230, [R1+0x3a8] ;  /* 0x0003a80001e67983 */ /* 0x000ee20000300800 */
[----:B------:R-:W-:-:S03]  /*24820*/  LEA.HI.X.SX32 R171, R234, R0, 0x2, P4 ;  /* 0x00000000eaab7211 */ /* 0x000fc600020f16ff */
[----:B------:R1:W-:Y:S04]  /*24830*/  STL.64 [R1+0x9b8], R2 ;  /* 0x0009b80201007387 */ /* 0x0003e80000100a00 */
[----:B------:R-:W3:Y:S04]  /*24840*/  LDL.LU R232, [R1+0x370] ;  /* 0x0003700001e87983 */ /* 0x000ee80000300800 */
        /* <DEDUP_REMOVED lines=29> */
[----:B------:R-:W4:Y:S01]  /*24a20*/  LDL.LU R231, [R1+0x3ac] ;  /* 0x0003ac0001e77983 */ /* 0x000f220000300800 */
[----:B-1----:R-:W-:-:S03]  /*24a30*/  LEA R170, P4, R233, R4, 0x2 ;  /* 0x00000004e9aa7211 */ /* 0x002fc600078810ff */
[----:B------:R-:W2:Y:S04]  /*24a40*/  LDL.LU R237, [R1+0x3d0] ;  /* 0x0003d00001ed7983 */ /* 0x000ea80000300800 */
        /* <DEDUP_REMOVED lines=11> */
[----:B------:R1:W-:Y:S01]  /*24b00*/  STL.64 [R1+0x960], R226 ;  /* 0x000960e201007387 */ /* 0x0003e20000100a00 */
[----:B------:R-:W-:Y:S01]  /*24b10*/  IMAD.MOV.U32 R169, RZ, RZ, R168 ;  /* 0x000000ffffa97224 */ /* 0x000fe200078e00a8 */
[----:B------:R-:W-:-:S02]  /*24b20*/  MOV R168, R166 ;  /* 0x000000a600a87202 */ /* 0x000fc40000000f00 */
[----:B------:R3:W-:Y:S01]  /*24b30*/  STL.64 [R1+0x958], R2 ;  /* 0x0009580201007387 */ /* 0x0007e20000100a00 */
[----:B------:R-:W-:-:S03]  /*24b40*/  IMAD.MOV.U32 R166, RZ, RZ, R36 ;  /* 0x000000ffffa67224 */ /* 0x000fc600078e0024 */
        /* <DEDUP_REMOVED lines=22> */
[----:B------:R-:W3:Y:S01]  /*24cb0*/  LDL.LU R238, [R1+0x40c] ;  /* 0x00040c0001ee7983 */ /* 0x000ee20000300800 */
[----:B------:R-:W-:-:S03]  /*24cc0*/  LEA.HI.X.SX32 R171, R234, R0, 0x2, P4 ;  /* 0x00000000eaab7211 */ /* 0x000fc600020f16ff */
[----:B------:R-:W3:Y:S04]  /*24cd0*/  LDL.LU R230, [R1+0x410] ;  /* 0x0004100001e67983 */ /* 0x000ee80000300800 */
[----:B------:R1:W-:Y:S04]  /*24ce0*/  STL.64 [R1+0x928], R2 ;  /* 0x0009280201007387 */ /* 0x0003e80000100a00 */
        /* <DEDUP_REMOVED lines=19> */
[----:B----4-:R-:W-:Y:S02]  /*24e20*/  LEA R170, P4, R231, R4, 0x2 ;  /* 0x00000004e7aa7211 */ /* 0x010fe400078810ff */
[-C--:B------:R-:W-:Y:S01]  /*24e30*/  LEA.HI.X.SX32 R3, R229, R0.reuse, 0x2, P6 ;  /* 0x00000000e5037211 */ /* 0x080fe200030f16ff */
[----:B------:R3:W-:Y:S01]  /*24e40*/  STL.64 [R1+0x900], R226 ;  /* 0x000900e201007387 */ /* 0x0007e20000100a00 */
[----:B------:R-:W-:-:S03]  /*24e50*/  LEA.HI.X.SX32 R171, R231, R0, 0x2, P4 ;  /* 0x00000000e7ab7211 */ /* 0x000fc600020f16ff */
[----:B------:R1:W-:Y:S01]  /*24e60*/  STL.64 [R1+0x8f8], R2 ;  /* 0x0008f80201007387 */ /* 0x0003e20000100a00 */
[-C--:B---3--:R-:W-:Y:S02]  /*24e70*/  LEA R226, P5, R232, R4.reuse, 0x2 ;  /* 0x00000004e8e27211 */ /* 0x088fe400078a10ff */
[----:B-1----:R-:W-:Y:S02]  /*24e80*/  LEA R2, P6, R36, R4, 0x2 ;  /* 0x0000000424027211 */ /* 0x002fe400078c10ff */
[-C--:B------:R-:W-:Y:S01]  /*24e90*/  LEA.HI.X.SX32 R227, R232, R0.reuse, 0x2, P5 ;  /* 0x00000000e8e37211 */ /* 0x080fe200028f16ff */
[----:B------:R1:W-:Y:S01]  /*24ea0*/  STL.64 [R1+0x8f0], R170 ;  /* 0x0008f0aa01007387 */ /* 0x0003e20000100a00 */
[----:B------:R-:W-:-:S03]  /*24eb0*/  LEA.HI.X.SX32 R3, R36, R0, 0x2, P6 ;  /* 0x0000000024037211 */ /* 0x000fc600030f16ff */
[----:B------:R3:W-:Y:S04]  /*24ec0*/  STL.64 [R1+0x8e8], R226 ;  /* 0x0008e8e201007387 */ /* 0x0007e80000100a00 */
[----:B------:R-:W4:Y:S01]  /*24ed0*/  LDL.LU R231, [R1+0x414] ;  /* 0x0004140001e77983 */ /* 0x000f220000300800 */
[----:B-1----:R-:W-:-:S03]  /*24ee0*/  LEA R170, P4, R233, R4, 0x2 ;  /* 0x00000004e9aa7211 */ /* 0x002fc600078810ff */
[----:B------:R-:W2:Y:S01]  /*24ef0*/  LDL.LU R36, [R1+0x434] ;  /* 0x0004340001247983 */ /* 0x000ea20000300800 */
[----:B------:R-:W-:-:S03]  /*24f00*/  LEA.HI.X.SX32 R171, R233, R0, 0x2, P4 ;  /* 0x00000000e9ab7211 */ /* 0x000fc600020f16ff */
[----:B------:R-:W2:Y:S04]  /*24f10*/  LDL.LU R229, [R1+0x438] ;  /* 0x0004380001e57983 */ /* 0x000ea80000300800 */
[----:B------:R1:W-:Y:S04]  /*24f20*/  STL.64 [R1+0x8e0], R2 ;  /* 0x0008e00201007387 */ /* 0x0003e80000100a00 */
[----:B------:R-:W2:Y:S04]  /*24f30*/  LDL.LU R233, [R1+0x41c] ;  /* 0x00041c0001e97983 */ /* 0x000ea80000300800 */
[----:B------:R1:W-:Y:S01]  /*24f40*/  STL.64 [R1+0x8d8], R170 ;  /* 0x0008d8aa01007387 */ /* 0x0003e20000100a00 */
[----:B---3--:R-:W-:-:S04]  /*24f50*/  LEA R226, P5, R234, R4, 0x2 ;  /* 0x00000004eae27211 */ /* 0x008fc800078a10ff */
        /* <DEDUP_REMOVED lines=16> */
[C---:B----4-:R-:W-:Y:S02]  /*25060*/  LEA R170, P4, R231.reuse, R4, 0x2 ;  /* 0x00000004e7aa7211 */ /* 0x050fe400078810ff */
[-C--:B------:R-:W-:Y:S01]  /*25070*/  LEA.HI.X.SX32 R3, R230, R0.reuse, 0x2, P6 ;  /* 0x00000000e6037211 */ /* 0x080fe200030f16ff */
[----:B------:R2:W-:Y:S01]  /*25080*/  STL.64 [R1+0x8b8], R226 ;  /* 0x0008b8e201007387 */ /* 0x0005e20000100a00 */
[----:B------:R-:W-:-:S03]  /*25090*/  LEA.HI.X.SX32 R171, R231, R0, 0x2, P4 ;  /* 0x00000000e7ab7211 */ /* 0x000fc600020f16ff */
[----:B------:R1:W-:Y:S04]  /*250a0*/  STL.64 [R1+0x8b0], R2 ;  /* 0x0008b00201007387 */ /* 0x0003e80000100a00 */
[----:B------:R4:W-:Y:S01]  /*250b0*/  STL.64 [R1+0x8a8], R170 ;  /* 0x0008a8aa01007387 */ /* 0x0009e20000100a00 */
[-C--:B--2---:R-:W-:Y:S02]  /*250c0*/  LEA R226, P5, R233, R4.reuse, 0x2 ;  /* 0x00000004e9e27211 */ /* 0x084fe400078a10ff */
[----:B-1----:R-:W-:Y:S02]  /*250d0*/  LEA R2, P6, R239, R4, 0x2 ;  /* 0x00000004ef027211 */ /* 0x002fe400078c10ff */
[----:B------:R-:W-:Y:S02]  /*250e0*/  LEA.HI.X.SX32 R227, R233, R0, 0x2, P5 ;  /* 0x00000000e9e37211 */ /* 0x000fe400028f16ff */
[----:B----4-:R-:W-:-:S02]  /*250f0*/  LEA R170, P4, R236, R4, 0x2 ;  /* 0x00000004ecaa7211 */ /* 0x010fc400078810ff */
[-C--:B------:R-:W-:Y:S01]  /*25100*/  LEA.HI.X.SX32 R3, R239, R0.reuse, 0x2, P6 ;  /* 0x00000000ef037211 */ /* 0x080fe200030f16ff */
[----:B------:R1:W-:Y:S01]  /*25110*/  STL.64 [R1+0x8a0], R226 ;  /* 0x0008a0e201007387 */ /* 0x0003e20000100a00 */
[----:B------:R-:W-:-:S03]  /*25120*/  LEA.HI.X.SX32 R171, R236, R0, 0x2, P4 ;  /* 0x00000000ecab7211 */ /* 0x000fc600020f16ff */
[----:B------:R-:W2:Y:S04]  /*25130*/  LDL.LU R231, [R1+0x418] ;  /* 0x0004180001e77983 */ /* 0x000ea80000300800 */
[----:B------:R-:W4:Y:S04]  /*25140*/  LDL.LU R239, [R1+0x3c8] ;  /* 0x0003c80001ef7983 */ /* 0x000f280000300800 */
[----:B------:R-:W4:Y:S04]  /*25150*/  LDL.LU R233, [R1+0x3b8] ;  /* 0x0003b80001e97983 */ /* 0x000f280000300800 */
[----:B------:R1:W-:Y:S04]  /*25160*/  STL.64 [R1+0x898], R2 ;  /* 0x0008980201007387 */ /* 0x0003e80000100a00 */
[----:B------:R-:W3:Y:S04]  /*25170*/  LDL.LU R236, [R1+0x408] ;  /* 0x0004080001ec7983 */ /* 0x000ee80000300800 */
[----:B------:R1:W-:Y:S02]  /*25180*/  STL.64 [R1+0x890], R170 ;  /* 0x000890aa01007387 */ /* 0x0003e40000100a00 */
[----:B-1----:R-:W-:-:S04]  /*25190*/  LEA R226, P5, R235, R4, 0x2 ;  /* 0x00000004ebe27211 */ /* 0x002fc800078a10ff */
[----:B------:R-:W-:Y:S02]  /*251a0*/  LEA.HI.X.SX32 R227, R235, R0, 0x2, P5 ;  /* 0x00000000ebe37211 */ /* 0x000fe400028f16ff */
[CC--:B------:R-:W-:Y:S02]  /*251b0*/  LEA R2, P6, R237.reuse, R4.reuse, 0x2 ;  /* 0x00000004ed027211 */ /* 0x0c0fe400078c10ff */
[C---:B------:R-:W-:Y:S02]  /*251c0*/  LEA R170, P4, R238.reuse, R4, 0x2 ;  /* 0x00000004eeaa7211 */ /* 0x040fe400078810ff */
[-C--:B------:R-:W-:Y:S02]  /*251d0*/  LEA.HI.X.SX32 R3, R237, R0.reuse, 0x2, P6 ;  /* 0x00000000ed037211 */ /* 0x080fe400030f16ff */
[----:B------:R-:W-:Y:S01]  /*251e0*/  LEA.HI.X.SX32 R171, R238, R0, 0x2, P4 ;  /* 0x00000000eeab7211 */ /* 0x000fe200020f16ff */
[----:B------:R1:W-:Y:S04]  /*251f0*/  STL.64 [R1+0x888], R226 ;  /* 0x000888e201007387 */ /* 0x0003e80000100a00 */
[----:B------:R1:W-:Y:S04]  /*25200*/  STL.64 [R1+0x880], R2 ;  /* 0x0008800201007387 */ /* 0x0003e80000100a00 */
[----:B------:R2:W-:Y:S04]  /*25210*/  STL.64 [R1+0x878], R170 ;  /* 0x000878aa01007387 */ /* 0x0005e80000100a00 */
[----:B------:R-:W4:Y:S04]  /*25220*/  LDL.LU R235, [R1+0x3ec] ;  /* 0x0003ec0001eb7983 */ /* 0x000f280000300800 */
[----:B------:R-:W4:Y:S04]  /*25230*/  LDL.LU R237, [R1+0x394] ;  /* 0x0003940001ed7983 */ /* 0x000f280000300800 */
[----:B------:R-:W4:Y:S04]  /*25240*/  LDL.LU R230, [R1+0x3e8] ;  /* 0x0003e80001e67983 */ /* 0x000f280000300800 */
[----:B------:R-:W4:Y:S01]  /*25250*/  LDL.LU R238, [R1+0x3dc] ;  /* 0x0003dc0001ee7983 */ /* 0x000f220000300800 */
[----:B-1----:R-:W-:-:S02]  /*25260*/  LEA R226, P5, R36, R4, 0x2 ;  /* 0x0000000424e27211 */ /* 0x002fc400078a10ff */
[----:B------:R-:W-:Y:S02]  /*25270*/  LEA R2, P6, R229, R4, 0x2 ;  /* 0x00000004e5027211 */ /* 0x000fe400078c10ff */
[----:B------:R-:W-:Y:S02]  /*25280*/  LEA.HI.X.SX32 R227, R36, R0, 0x2, P5 ;  /* 0x0000000024e37211 */ /* 0x000fe400028f16ff */
[----:B--2---:R-:W-:Y:S01]  /*25290*/  LEA R170, P4, R231, R4, 0x2 ;  /* 0x00000004e7aa7211 */ /* 0x004fe200078810ff */
[----:B------:R-:W2:Y:S01]  /*252a0*/  LDL.LU R36, [R1+0x380] ;  /* 0x0003800001247983 */ /* 0x000ea20000300800 */
[-C--:B------:R-:W-:Y:S02]  /*252b0*/  LEA.HI.X.SX32 R3, R229, R0.reuse, 0x2, P6 ;  /* 0x00000000e5037211 */ /* 0x080fe400030f16ff */
[----:B------:R-:W-:Y:S01]  /*252c0*/  LEA.HI.X.SX32 R171, R231, R0, 0x2, P4 ;  /* 0x00000000e7ab7211 */ /* 0x000fe200020f16ff */
[----:B------:R3:W-:Y:S04]  /*252d0*/  STL.64 [R1+0x870], R226 ;  /* 0x000870e201007387 */ /* 0x0007e80000100a00 */
[----:B------:R1:W-:Y:S01]  /*252e0*/  STL.64 [R1+0x868], R2 ;  /* 0x0008680201007387 */ /* 0x0003e20000100a00 */
[----:B---3--:R-:W-:-:S03]  /*252f0*/  LEA R226, P5, R236, R4, 0x2 ;  /* 0x00000004ece27211 */ /* 0x008fc600078a10ff */
[----:B------:R3:W-:Y:S01]  /*25300*/  STL.64 [R1+0x860], R170 ;  /* 0x000860aa01007387 */ /* 0x0007e20000100a00 */
[----:B-1----:R-:W-:Y:S02]  /*25310*/  LEA R2, P6, R232, R4, 0x2 ;  /* 0x00000004e8027211 */ /* 0x002fe400078c10ff */
[-C--:B------:R-:W-:Y:S02]  /*25320*/  LEA.HI.X.SX32 R227, R236, R0.reuse, 0x2, P5 ;  /* 0x00000000ece37211 */ /* 0x080fe400028f16ff */
[----:B------:R-:W-:Y:S02]  /*25330*/  LEA.HI.X.SX32 R3, R232, R0, 0x2, P6 ;  /* 0x00000000e8037211 */ /* 0x000fe400030f16ff */
[C---:B---3--:R-:W-:Y:S01]  /*25340*/  LEA R170, P4, R234.reuse, R4, 0x2 ;  /* 0x00000004eaaa7211 */ /* 0x048fe200078810ff */
[----:B------:R4:W-:Y:S03]  /*25350*/  STL.64 [R1+0x858], R226 ;  /* 0x000858e201007387 */ /* 0x0009e60000100a00 */
[----:B------:R-:W-:Y:S01]  /*25360*/  LEA.HI.X.SX32 R171, R234, R0, 0x2, P4 ;  /* 0x00000000eaab7211 */ /* 0x000fe200020f16ff */
[----:B------:R-:W3:Y:S04]  /*25370*/  LDL.LU R236, [R1+0x374] ;  /* 0x0003740001ec7983 */ /* 0x000ee80000300800 */
[----:B------:R-:W2:Y:S04]  /*25380*/  LDL.LU R231, [R1+0x3a4] ;  /* 0x0003a40001e77983 */ /* 0x000ea80000300800 */
[----:B------:R-:W3:Y:S04]  /*25390*/  LDL.LU R5, [R1+0x368] ;  /* 0x0003680001057983 */ /* 0x000ee80000300800 */
[----:B------:R1:W-:Y:S04]  /*253a0*/  STL.64 [R1+0x850], R2 ;  /* 0x0008500201007387 */ /* 0x0003e80000100a00 */
[----:B------:R-:W3:Y:S04]  /*253b0*/  LDL.LU R232, [R1+0x3a0] ;  /* 0x0003a00001e87983 */ /* 0x000ee80000300800 */
[----:B------:R1:W-:Y:S01]  /*253c0*/  STL.64 [R1+0x848], R170 ;  /* 0x000848aa01007387 */ /* 0x0003e20000100a00 */
[----:B----4-:R-:W-:-:S04]  /*253d0*/  LEA R226, P5, R235, R4, 0x2 ;  /* 0x00000004ebe27211 */ /* 0x010fc800078a10ff */
[----:B------:R-:W-:Y:S02]  /*253e0*/  LEA.HI.X.SX32 R227, R235, R0, 0x2, P5 ;  /* 0x00000000ebe37211 */ /* 0x000fe400028f16ff */
[-C--:B-1----:R-:W-:Y:S02]  /*253f0*/  LEA R2, P6, R230, R4.reuse, 0x2 ;  /* 0x00000004e6027211 */ /* 0x082fe400078c10ff */
[----:B------:R-:W-:Y:S02]  /*25400*/  LEA R170, P4, R238, R4, 0x2 ;  /* 0x00000004eeaa7211 */ /* 0x000fe400078810ff */
[-C--:B------:R-:W-:Y:S02]  /*25410*/  LEA.HI.X.SX32 R3, R230, R0.reuse, 0x2, P6 ;  /* 0x00000000e6037211 */ /* 0x080fe400030f16ff */
[----:B------:R-:W-:Y:S01]  /*25420*/  LEA.HI.X.SX32 R171, R238, R0, 0x2, P4 ;  /* 0x00000000eeab7211 */ /* 0x000fe200020f16ff */
[----:B------:R1:W-:Y:S01]  /*25430*/  STL.64 [R1+0x840], R226 ;  /* 0x000840e201007387 */ /* 0x0003e20000100a00 */
[----:B------:R-:W-:-:S03]  /*25440*/  LEA R234, P5, R239, R4, 0x2 ;  /* 0x00000004efea7211 */ /* 0x000fc600078a10ff */
[----:B------:R-:W-:Y:S01]  /*25450*/  STL.64 [R1+0x838], R2 ;  /* 0x0008380201007387 */ /* 0x000fe20000100a00 */
[----:B------:R-:W-:-:S03]  /*25460*/  LEA.HI.X.SX32 R235, R239, R0, 0x2, P5 ;  /* 0x00000000efeb7211 */ /* 0x000fc600028f16ff */
[----:B------:R4:W-:Y:S04]  /*25470*/  STL.64 [R1+0x830], R170 ;  /* 0x000830aa01007387 */ /* 0x0009e80000100a00 */
[----:B------:R-:W3:Y:S04]  /*25480*/  LDL.LU R238, [R1+0x37c] ;  /* 0x00037c0001ee7983 */ /* 0x000ee80000300800 */
[----:B-1----:R-:W3:Y:S04]  /*25490*/  LDL.LU R226, [R1+0x330] ;  /* 0x0003300001e27983 */ /* 0x002ee80000300800 */
[----:B------:R-:W3:Y:S04]  /*254a0*/  LDL.LU R229, [R1+0x32c] ;  /* 0x00032c0001e57983 */ /* 0x000ee80000300800 */
[----:B------:R-:W3:Y:S01]  /*254b0*/  LDL.LU R239, [R1+0x378] ;  /* 0x0003780001ef7983 */ /* 0x000ee20000300800 */
[----:B----4-:R-:W-:Y:S01]  /*254c0*/  IMAD.MOV.U32 R171, RZ, RZ, R169 ;  /* 0x000000ffffab7224 */ /* 0x010fe200078e00a9 */
[----:B------:R-:W-:Y:S01]  /*254d0*/  MOV R169, R166 ;  /* 0x000000a600a97202 */ /* 0x000fe20000000f00 */
[----:B------:R-:W-:Y:S01]  /*254e0*/  IMAD.MOV.U32 R166, RZ, RZ, R157 ;  /* 0x000000ffffa67224 */ /* 0x000fe200078e009d */
[----:B------:R-:W-:-:S02]  /*254f0*/  LEA R2, P6, R233, R4, 0x2 ;  /* 0x00000004e9027211 */ /* 0x000fc400078c10ff */
[----:B------:R-:W-:Y:S01]  /*25500*/  MOV R157, R40 ;  /* 0x00000028009d7202 */ /* 0x000fe20000000f00 */
[----:B------:R-:W-:Y:S01]  /*25510*/  IMAD.MOV.U32 R170, RZ, RZ, R168 ;  /* 0x000000ffffaa7224 */ /* 0x000fe200078e00a8 */
[----:B------:R-:W-:Y:S01]  /*25520*/  LEA.HI.X.SX32 R3, R233, R0, 0x2, P6 ;  /* 0x00000000e9037211 */ /* 0x000fe200030f16ff */
[----:B------:R-:W-:Y:S01]  /*25530*/  IMAD.MOV.U32 R168, RZ, RZ, R165 ;  /* 0x000000ffffa87224 */ /* 0x000fe200078e00a5 */
[----:B------:R3:W-:Y:S01]  /*25540*/  STL.64 [R1+0x828], R234 ;  /* 0x000828ea01007387 */ /* 0x0007e20000100a00 */
[----:B------:R-:W-:-:S03]  /*25550*/  IMAD.MOV.U32 R165, RZ, RZ, R41 ;  /* 0x000000ffffa57224 */ /* 0x000fc600078e0029 */
[----:B------:R-:W4:Y:S01]  /*25560*/  LDL.LU R233, [R1+0x318] ;  /* 0x0003180001e97983 */ /* 0x000f220000300800 */
[----:B--2---:R-:W-:-:S03]  /*25570*/  LEA R40, P4, R231, R4, 0x2 ;  /* 0x00000004e7287211 */ /* 0x004fc600078810ff */
[----:B------:R1:W-:Y:S01]  /*25580*/  STL.64 [R1+0x820], R2 ;  /* 0x0008200201007387 */ /* 0x0003e20000100a00 */
[----:B------:R-:W-:-:S03]  /*25590*/  LEA.HI.X.SX32 R41, R231, R0, 0x2, P4 ;  /* 0x00000000e7297211 */ /* 0x000fc600020f16ff */
[----:B------:R-:W2:Y:S01]  /*255a0*/  LDL.LU R231, [R1+0x30c] ;  /* 0x00030c0001e77983 */ /* 0x000ea20000300800 */
[----:B---3--:R-:W-:-:S03]  /*255b0*/  LEA R234, P5, R232, R4, 0x2 ;  /* 0x00000004e8ea7211 */ /* 0x008fc600078a10ff */
[----:B------:R3:W-:Y:S01]  /*255c0*/  STL.64 [R1+0x818], R40 ;  /* 0x0008182801007387 */ /* 0x0007e20000100a00 */
[C---:B-1----:R-:W-:Y:S02]  /*255d0*/  LEA R2, P6, R237.reuse, R4, 0x2 ;  /* 0x00000004ed027211 */ /* 0x042fe400078c10ff */
[-C--:B------:R-:W-:Y:S02]  /*255e0*/  LEA.HI.X.SX32 R235, R232, R0.reuse, 0x2, P5 ;  /* 0x00000000e8eb7211 */ /* 0x080fe400028f16ff */
[----:B------:R-:W-:-:S03]  /*255f0*/  LEA.HI.X.SX32 R3, R237, R0, 0x2, P6 ;  /* 0x00000000ed037211 */ /* 0x000fc600030f16ff */
[----:B------:R-:W-:Y:S01]  /*25600*/  STL.64 [R1+0x810], R234 ;  /* 0x000810ea01007387 */ /* 0x000fe20000100a00 */
[----:B---3--:R-:W-:-:S03]  /*25610*/  LEA R40, P4, R36, R4, 0x2 ;  /* 0x0000000424287211 */ /* 0x008fc600078810ff */
[----:B------:R-:W3:Y:S01]  /*25620*/  LDL.LU R237, [R1+0x360] ;  /* 0x0003600001ed7983 */ /* 0x000ee20000300800 */
[----:B------:R-:W-:-:S03]  /*25630*/  LEA.HI.X.SX32 R41, R36, R0, 0x2, P4 ;  /* 0x0000000024297211 */ /* 0x000fc600020f16ff */
[----:B------:R-:W-:Y:S04]  /*25640*/  STL.64 [R1+0x808], R2 ;  /* 0x0008080201007387 */ /* 0x000fe80000100a00 */
[----:B------:R-:W2:Y:S04]  /*25650*/  LDL.LU R36, [R1+0x2fc] ;  /* 0x0002fc0001247983 */ /* 0x000ea80000300800 */
[----:B------:R1:W-:Y:S02]  /*25660*/  STL.64 [R1+0x800], R40 ;  /* 0x0008002801007387 */ /* 0x0003e40000100a00 */
[----:B-1----:R-:W-:-:S04]  /*25670*/  LEA R40, P4, R236, R4, 0x2 ;  /* 0x00000004ec287211 */ /* 0x002fc800078810ff */
[----:B------:R-:W-:Y:S02]  /*25680*/  LEA.HI.X.SX32 R41, R236, R0, 0x2, P4 ;  /* 0x00000000ec297211 */ /* 0x000fe400020f16ff */
[----:B------:R-:W-:-:S04]  /*25690*/  LEA R234, P5, R238, R4, 0x2 ;  /* 0x00000004eeea7211 */ /* 0x000fc800078a10ff */
[----:B------:R-:W-:Y:S02]  /*256a0*/  LEA.HI.X.SX32 R235, R238, R0, 0x2, P5 ;  /* 0x00000000eeeb7211 */ /* 0x000fe400028f16ff */
[----:B------:R-:W4:Y:S04]  /*256b0*/  LDL.LU R238, [R1+0x340] ;  /* 0x0003400001ee7983 */ /* 0x000f280000300800 */
[----:B------:R-:W2:Y:S01]  /*256c0*/  LDL.LU R228, [R1+0x2ec] ;  /* 0x0002ec0001e47983 */ /* 0x000ea20000300800 */
[----:B------:R-:W-:-:S04]  /*256d0*/  LEA R2, P6, R239, R4, 0x2 ;  /* 0x00000004ef027211 */ /* 0x000fc800078c10ff */
[----:B------:R-:W-:Y:S01]  /*256e0*/  LEA.HI.X.SX32 R3, R239, R0, 0x2, P6 ;  /* 0x00000000ef037211 */ /* 0x000fe200030f16ff */
[----:B------:R-:W-:Y:S02]  /*256f0*/  IMAD.MOV.U32 R239, RZ, RZ, R171 ;  /* 0x000000ffffef7224 */ /* 0x000fe400078e00ab */
[----:B------:R-:W-:Y:S02]  /*25700*/  IMAD.MOV.U32 R171, RZ, RZ, R170 ;  /* 0x000000ffffab7224 */ /* 0x000fe400078e00aa */
[----:B------:R-:W-:Y:S01]  /*25710*/  IMAD.MOV.U32 R170, RZ, RZ, R169 ;  /* 0x000000ffffaa7224 */ /* 0x000fe200078e00a9 */
[----:B------:R-:W-:Y:S01]  /*25720*/  MOV R169, R168 ;  /* 0x000000a800a97202 */ /* 0x000fe20000000f00 */
[----:B------:R1:W-:Y:S01]  /*25730*/  STL.64 [R1+0x7f8], R234 ;  /* 0x0007f8ea01007387 */ /* 0x0003e20000100a00 */
[----:B------:R-:W-:Y:S02]  /*25740*/  IMAD.MOV.U32 R168, RZ, RZ, R166 ;  /* 0x000000ffffa87224 */ /* 0x000fe400078e00a6 */
[----:B------:R-:W-:Y:S01]  /*25750*/  IMAD.MOV.U32 R166, RZ, RZ, R162 ;  /* 0x000000ffffa67224 */ /* 0x000fe200078e00a2 */
[----:B------:R3:W-:Y:S01]  /*25760*/  STL.64 [R1+0x7f0], R2 ;  /* 0x0007f00201007387 */ /* 0x0007e20000100a00 */
[----:B------:R-:W-:Y:S01]  /*25770*/  IMAD.MOV.U32 R162, RZ, RZ, R161 ;  /* 0x000000ffffa27224 */ /* 0x000fe200078e00a1 */
[----:B------:R-:W-:-:S02]  /*25780*/  MOV R161, R33 ;  /* 0x0000002100a17202 */ /* 0x000fc40000000f00 */
[----:B------:R-:W2:Y:S04]  /*25790*/  LDL.LU R232, [R1+0x328] ;  /* 0x0003280001e87983 */ /* 0x000ea80000300800 */
[----:B------:R-:W2:Y:S04]  /*257a0*/  LDL.LU R230, [R1+0x2d4] ;  /* 0x0002d40001e67983 */ /* 0x000ea80000300800 */
[----:B------:R-:W2:Y:S04]  /*257b0*/  LDL.LU R33, [R1+0x2c8] ;  /* 0x0002c80001217983 */ /* 0x000ea80000300800 */
[----:B------:R-:W2:Y:S01]  /*257c0*/  LDL.LU R236, [R1+0x31c] ;  /* 0x00031c0001ec7983 */ /* 0x000ea20000300800 */
[----:B-1----:R-:W-:-:S03]  /*257d0*/  LEA R234, P5, R5, R4, 0x2 ;  /* 0x0000000405ea7211 */ /* 0x002fc600078a10ff */
[----:B------:R-:W2:Y:S01]  /*257e0*/  LDL.LU R227, [R1+0x2b4] ;  /* 0x0002b40001e37983 */ /* 0x000ea20000300800 */
[----:B------:R-:W-:-:S03]  /*257f0*/  LEA.HI.X.SX32 R235, R5, R0, 0x2, P5 ;  /* 0x0000000005eb7211 */ /* 0x000fc600028f16ff */
[----:B------:R-:W-:Y:S01]  /*25800*/  STL.64 [R1+0x7e8], R40 ;  /* 0x0007e82801007387 */ /* 0x000fe20000100a00 */
[----:B---3--:R-:W-:-:S03]  /*25810*/  LEA R2, P6, R237, R4, 0x2 ;  /* 0x00000004ed027211 */ /* 0x008fc600078c10ff */
[----:B------:R1:W-:Y:S01]  /*25820*/  STL.64 [R1+0x7e0], R234 ;  /* 0x0007e0ea01007387 */ /* 0x0003e20000100a00 */
[----:B------:R-:W-:Y:S01]  /*25830*/  LEA.HI.X.SX32 R3, R237, R0, 0x2, P6 ;  /* 0x00000000ed037211 */ /* 0x000fe200030f16ff */
[----:B------:R-:W-:Y:S02]  /*25840*/  IMAD.MOV.U32 R237, RZ, RZ, R170 ;  /* 0x000000ffffed7224 */ /* 0x000fe400078e00aa */
[----:B------:R-:W-:Y:S01]  /*25850*/  IMAD.MOV.U32 R170, RZ, RZ, R168 ;  /* 0x000000ffffaa7224 */ /* 0x000fe200078e00a8 */
[C---:B-1----:R-:W-:Y:S01]  /*25860*/  LEA R234, P5, R226.reuse, R4, 0x2 ;  /* 0x00000004e2ea7211 */ /* 0x042fe200078a10ff */
[----:B------:R1:W-:Y:S01]  /*25870*/  STL.64 [R1+0x7d8], R2 ;  /* 0x0007d80201007387 */ /* 0x0003e20000100a00 */
[----:B------:R-:W-:Y:S02]  /*25880*/  IMAD.MOV.U32 R168, RZ, RZ, R166 ;  /* 0x000000ffffa87224 */ /* 0x000fe400078e00a6 */
[----:B------:R-:W-:Y:S02]  /*25890*/  LEA.HI.X.SX32 R235, R226, R0, 0x2, P5 ;  /* 0x00000000e2eb7211 */ /* 0x000fe400028f16ff */
[----:B------:R-:W-:Y:S01]  /*258a0*/  MOV R166, R162 ;  /* 0x000000a200a67202 */ /* 0x000fe20000000f00 */
[----:B------:R-:W-:Y:S01]  /*258b0*/  IMAD.MOV.U32 R162, RZ, RZ, R34 ;  /* 0x000000ffffa27224 */ /* 0x000fe200078e0022 */
[----:B-1----:R-:W-:-:S04]  /*258c0*/  LEA R2, P6, R229, R4, 0x2 ;  /* 0x00000004e5027211 */ /* 0x002fc800078c10ff */
[----:B------:R-:W-:Y:S02]  /*258d0*/  LEA.HI.X.SX32 R3, R229, R0, 0x2, P6 ;  /* 0x00000000e5037211 */ /* 0x000fe400030f16ff */
[----:B----4-:R-:W-:-:S04]  /*258e0*/  LEA R40, P4, R238, R4, 0x2 ;  /* 0x00000004ee287211 */ /* 0x010fc800078810ff */
[----:B------:R-:W-:Y:S01]  /*258f0*/  LEA.HI.X.SX32 R41, R238, R0, 0x2, P4 ;  /* 0x00000000ee297211 */ /* 0x000fe200020f16ff */
[----:B------:R-:W-:-:S04]  /*25900*/  IMAD.MOV.U32 R238, RZ, RZ, R161 ;  /* 0x000000ffffee7224 */ /* 0x000fc800078e00a1 */
[----:B------:R1:W-:Y:S01]  /*25910*/  STL.64 [R1+0x7d0], R40 ;  /* 0x0007d02801007387 */ /* 0x0003e20000100a00 */
[----:B------:R-:W-:-:S03]  /*25920*/  IMAD.MOV.U32 R161, RZ, RZ, R35 ;  /* 0x000000ffffa17224 */ /* 0x000fc600078e0023 */
[----:B-1----:R-:W3:Y:S01]  /*25930*/  LDL.LU.64 R40, [R1+0x2ec0] ;  /* 0x002ec00001287983 */ /* 0x002ee20000300a00 */
[----:B--2---:R-:W-:-:S03]  /*25940*/  LEA R34, P4, R232, R4, 0x2 ;  /* 0x00000004e8227211 */ /* 0x004fc600078810ff */
[----:B------:R1:W-:Y:S01]  /*25950*/  STL.64 [R1+0x7c8], R234 ;  /* 0x0007c8ea01007387 */ /* 0x0003e20000100a00 */
[----:B------:R-:W-:-:S03]  /*25960*/  LEA.HI.X.SX32 R35, R232, R0, 0x2, P4 ;  /* 0x00000000e8237211 */ /* 0x000fc600020f16ff */
[----:B------:R-:W2:Y:S01]  /*25970*/  LDL.LU R5, [R1+0x2a4] ;  /* 0x0002a40001057983 */ /* 0x000ea20000300800 */
[----:B-1----:R-:W-:-:S03]  /*25980*/  LEA R234, P5, R236, R4, 0x2 ;  /* 0x00000004ecea7211 */ /* 0x002fc600078a10ff */
[----:B------:R1:W-:Y:S01]  /*25990*/  STL.64 [R1+0x7c0], R2 ;  /* 0x0007c00201007387 */ /* 0x0003e20000100a00 */
[----:B------:R-:W-:-:S03]  /*259a0*/  LEA.HI.X.SX32 R235, R236, R0, 0x2, P5 ;  /* 0x00000000eceb7211 */ /* 0x000fc600028f16ff */
[----:B------:R-:W-:Y:S04]  /*259b0*/  STL.64 [R1+0x7b8], R34 ;  /* 0x0007b82201007387 */ /* 0x000fe80000100a00 */
[----:B------:R4:W-:Y:S01]  /*259c0*/  STL.64 [R1+0x7b0], R234 ;  /* 0x0007b0ea01007387 */ /* 0x0009e20000100a00 */
[----:B-1----:R-:W-:-:S03]  /*259d0*/  LEA R2, P6, R233, R4, 0x2 ;  /* 0x00000004e9027211 */ /* 0x002fc600078c10ff */
[----:B------:R-:W3:Y:S01]  /*259e0*/  LDL.LU R226, [R1+0x2f4] ;  /* 0x0002f40001e27983 */ /* 0x000ee20000300800 */
[----:B------:R-:W-:Y:S01]  /*259f0*/  LEA.HI.X.SX32 R3, R233, R0, 0x2, P6 ;  /* 0x00000000e9037211 */ /* 0x000fe200030f16ff */
[----:B----4-:R-:W-:Y:S02]  /*25a00*/  IMAD.MOV.U32 R235, RZ, RZ, R238 ;  /* 0x000000ffffeb7224 */ /* 0x010fe400078e00ee */
[----:B------:R-:W-:Y:S02]  /*25a10*/  IMAD.MOV.U32 R238, RZ, RZ, R162 ;  /* 0x000000ffffee7224 */ /* 0x000fe400078e00a2 */
[----:B------:R-:W-:Y:S02]  /*25a20*/  IMAD.MOV.U32 R162, RZ, RZ, R37 ;  /* 0x000000ffffa27224 */ /* 0x000fe400078e0025 */
[----:B------:R-:W-:Y:S02]  /*25a30*/  IMAD.MOV.U32 R37, RZ, RZ, R32 ;  /* 0x000000ffff257224 */ /* 0x000fe400078e0020 */
[----:B------:R-:W4:Y:S04]  /*25a40*/  LDL.LU R32, [R1+0x284] ;  /* 0x0002840001207983 */ /* 0x000f280000300800 */
[----:B------:R-:W4:Y:S04]  /*25a50*/  LDL.LU R232, [R1+0x278] ;  /* 0x0002780001e87983 */ /* 0x000f280000300800 */
[----:B------:R-:W4:Y:S04]  /*25a60*/  LDL.LU R229, [R1+0x270] ;  /* 0x0002700001e57983 */ /* 0x000f280000300800 */
[----:B------:R-:W-:Y:S04]  /*25a70*/  STL.64 [R1+0x7a8], R2 ;  /* 0x0007a80201007387 */ /* 0x000fe80000100a00 */
[----:B------:R-:W2:Y:S01]  /*25a80*/  LDL.LU R233, [R1+0x2cc] ;  /* 0x0002cc0001e97983 */ /* 0x000ea20000300800 */
[----:B------:R-:W-:-:S02]  /*25a90*/  LEA R34, P4, R231, R4, 0x2 ;  /* 0x00000004e7227211 */ /* 0x000fc400078810ff */
[----:B------:R-:W-:Y:S02]  /*25aa0*/  MOV R236, R38 ;  /* 0x0000002600ec7202 */ /* 0x000fe40000000f00 */
[C---:B------:R-:W-:Y:S02]  /*25ab0*/  LEA R38, P5, R36.reuse, R4, 0x2 ;  /* 0x0000000424267211 */ /* 0x040fe400078a10ff */
[----:B------:R-:W-:Y:S01]  /*25ac0*/  MOV R234, R237 ;  /* 0x000000ed00ea7202 */ /* 0x000fe20000000f00 */
[----:B------:R-:W-:Y:S01]  /*25ad0*/  IMAD.MOV.U32 R237, RZ, RZ, R39 ;  /* 0x000000ffffed7224 */ /* 0x000fe200078e0027 */
[-C--:B------:R-:W-:Y:S02]  /*25ae0*/  LEA.HI.X.SX32 R35, R231, R0.reuse, 0x2, P4 ;  /* 0x00000000e7237211 */ /* 0x080fe400020f16ff */
[----:B------:R-:W-:-:S03]  /*25af0*/  LEA.HI.X.SX32 R39, R36, R0, 0x2, P5 ;  /* 0x0000000024277211 */ /* 0x000fc600028f16ff */
[----:B------:R1:W-:Y:S01]  /*25b00*/  STL.64 [R1+0x7a0], R34 ;  /* 0x0007a02201007387 */ /* 0x0003e20000100a00 */
[----:B------:R-:W-:-:S03]  /*25b10*/  LEA R36, P5, R230, R4, 0x2 ;  /* 0x00000004e6247211 */ /* 0x000fc600078a10ff */
[----:B------:R1:W-:Y:S01]  /*25b20*/  STL.64 [R1+0x798], R38 ;  /* 0x0007982601007387 */ /* 0x0003e20000100a00 */
[----:B------:R-:W-:Y:S01]  /*25b30*/  IMAD.MOV.U32 R231, RZ, RZ, R37 ;  /* 0x000000ffffe77224 */ /* 0x000fe200078e0025 */
[----:B------:R-:W-:Y:S02]  /*25b40*/  LEA.HI.X.SX32 R37, R230, R0, 0x2, P5 ;  /* 0x00000000e6257211 */ /* 0x000fe400028f16ff */
[C---:B-1----:R-:W-:Y:S01]  /*25b50*/  LEA R34, P4, R228.reuse, R4, 0x2 ;  /* 0x00000004e4227211 */ /* 0x042fe200078810ff */
[----:B------:R-:W4:Y:S03]  /*25b60*/  LDL.LU.64 R38, [R1+0x2eb8] ;  /* 0x002eb80001267983 */ /* 0x000f260000300a00 */
[----:B------:R-:W-:Y:S02]  /*25b70*/  LEA.HI.X.SX32 R35, R228, R0, 0x2, P4 ;  /* 0x00000000e4237211 */ /* 0x000fe400020f16ff */
[----:B---3--:R-:W-:-:S04]  /*25b80*/  LEA R2, P6, R226, R4, 0x2 ;  /* 0x00000004e2027211 */ /* 0x008fc800078c10ff */
[----:B------:R-:W-:-:S05]  /*25b90*/  LEA.HI.X.SX32 R3, R226, R0, 0x2, P6 ;  /* 0x00000000e2037211 */ /* 0x000fca00030f16ff */
[----:B------:R-:W-:Y:S04]  /*25ba0*/  STL.64 [R1+0x790], R2 ;  /* 0x0007900201007387 */ /* 0x000fe80000100a00 */
[----:B------:R-:W-:Y:S04]  /*25bb0*/  STL.64 [R1+0x788], R34 ;  /* 0x0007882201007387 */ /* 0x000fe80000100a00 */
[----:B------:R1:W-:Y:S04]  /*25bc0*/  STL.64 [R1+0x780], R36 ;  /* 0x0007802401007387 */ /* 0x0003e80000100a00 */
[----:B-1----:R-:W3:Y:S01]  /*25bd0*/  LDL.LU.64 R36, [R1+0x2eb0] ;  /* 0x002eb00001247983 */ /* 0x002ee20000300a00 */
[----:B--2---:R-:W-:-:S04]  /*25be0*/  LEA R2, P6, R233, R4, 0x2 ;  /* 0x00000004e9027211 */ /* 0x004fc800078c10ff */
[----:B------:R-:W-:-:S05]  /*25bf0*/  LEA.HI.X.SX32 R3, R233, R0, 0x2, P6 ;  /* 0x00000000e9037211 */ /* 0x000fca00030f16ff */
[----:B------:R1:W-:Y:S04]  /*25c00*/  STL.64 [R1+0x778], R2 ;  /* 0x0007780201007387 */ /* 0x0003e80000100a00 */
[----:B------:R-:W2:Y:S04]  /*25c10*/  LDL.LU R226, [R1+0x298] ;  /* 0x0002980001e27983 */ /* 0x000ea80000300800 */
[----:B------:R-:W3:Y:S01]  /*25c20*/  LDL.LU R233, [R1+0x288] ;  /* 0x0002880001e97983 */ /* 0x000ee20000300800 */
[----:B------:R-:W-:Y:S02]  /*25c30*/  MOV R35, R231 ;  /* 0x000000e700237202 */ /* 0x000fe40000000f00 */
[-C--:B------:R-:W-:Y:S01]  /*25c40*/  LEA R34, P4, R33, R4.reuse, 0x2 ;  /* 0x0000000421227211 */ /* 0x080fe200078810ff */
[----:B------:R-:W3:Y:S01]  /*25c50*/  LDL.LU R228, [R1+0x238] ;  /* 0x0002380001e47983 */ /* 0x000ee20000300800 */
[----:B-1----:R-:W-:Y:S01]  /*25c60*/  LEA R2, P6, R35, R4, 0x2 ;  /* 0x0000000423027211 */ /* 0x002fe200078c10ff */
[----:B------:R-:W-:Y:S01]  /*25c70*/  IMAD.MOV.U32 R3, RZ, RZ, R35 ;  /* 0x000000ffff037224 */ /* 0x000fe200078e0023 */
[----:B------:R-:W-:Y:S01]  /*25c80*/  LEA.HI.X.SX32 R35, R33, R0, 0x2, P4 ;  /* 0x0000000021237211 */ /* 0x000fe200020f16ff */
[----:B------:R-:W3:Y:S01]  /*25c90*/  LDL.LU R251, [R1+0x234] ;  /* 0x0002340001fb7983 */ /* 0x000ee20000300800 */
[----:B------:R-:W-:Y:S01]  /*25ca0*/  LEA R230, P5, R227, R4, 0x2 ;  /* 0x00000004e3e67211 */ /* 0x000fe200078a10ff */
[----:B------:R-:W-:-:S02]  /*25cb0*/  IMAD.MOV.U32 R33, RZ, RZ, R26 ;  /* 0x000000ffff217224 */ /* 0x000fc400078e001a */
[----:B------:R-:W3:Y:S01]  /*25cc0*/  LDL.LU R26, [R1+0x20c] ;  /* 0x00020c00011a7983 */ /* 0x000ee20000300800 */
[----:B------:R-:W-:-:S03]  /*25cd0*/  LEA.HI.X.SX32 R231, R227, R0, 0x2, P5 ;  /* 0x00000000e3e77211 */ /* 0x000fc600028f16ff */
[----:B------:R1:W-:Y:S01]  /*25ce0*/  STL.64 [R1+0x770], R34 ;  /* 0x0007702201007387 */ /* 0x0003e20000100a00 */
[----:B------:R-:W-:-:S03]  /*25cf0*/  LEA.HI.X.SX32 R3, R3, R0, 0x2, P6 ;  /* 0x0000000003037211 */ /* 0x000fc600030f16ff */
[----:B------:R-:W-:Y:S04]  /*25d00*/  STL.64 [R1+0x768], R230 ;  /* 0x000768e601007387 */ /* 0x000fe80000100a00 */
[----:B------:R-:W3:Y:S01]  /*25d10*/  LDL.LU R227, [R1+0x208] ;  /* 0x0002080001e37983 */ /* 0x000ee20000300800 */
[----:B-1----:R-:W-:-:S03]  /*25d20*/  LEA R34, P4, R5, R4, 0x2 ;  /* 0x0000000405227211 */ /* 0x002fc600078810ff */
[----:B------:R-:W-:Y:S01]  /*25d30*/  STL.64 [R1+0x760], R2 ;  /* 0x0007600201007387 */ /* 0x000fe20000100a00 */
[----:B------:R-:W-:-:S05]  /*25d40*/  LEA.HI.X.SX32 R35, R5, R0, 0x2, P4 ;  /* 0x0000000005237211 */ /* 0x000fca00020f16ff */
[----:B------:R4:W-:Y:S02]  /*25d50*/  STL.64 [R1+0x758], R34 ;  /* 0x0007582201007387 */ /* 0x0009e40000100a00 */
[----:B----4-:R-:W-:-:S04]  /*25d60*/  LEA R34, P4, R32, R4, 0x2 ;  /* 0x0000000420227211 */ /* 0x010fc800078810ff */
[----:B------:R-:W-:Y:S02]  /*25d70*/  LEA.HI.X.SX32 R35, R32, R0, 0x2, P4 ;  /* 0x0000000020237211 */ /* 0x000fe400020f16ff */
[-C--:B------:R-:W-:Y:S02]  /*25d80*/  LEA R32, P4, R234, R4.reuse, 0x2 ;  /* 0x00000004ea207211 */ /* 0x080fe400078810ff */
[CC--:B--2---:R-:W-:Y:S02]  /*25d90*/  LEA R230, P5, R226.reuse, R4.reuse, 0x2 ;  /* 0x00000004e2e67211 */ /* 0x0c4fe400078a10ff */
[C---:B---3--:R-:W-:Y:S02]  /*25da0*/  LEA R2, P6, R233.reuse, R4, 0x2 ;  /* 0x00000004e9027211 */ /* 0x048fe400078c10ff */
[-C--:B------:R-:W-:Y:S02]  /*25db0*/  LEA.HI.X.SX32 R231, R226, R0.reuse, 0x2, P5 ;  /* 0x00000000e2e77211 */ /* 0x080fe400028f16ff */
[----:B------:R-:W-:-:S03]  /*25dc0*/  LEA.HI.X.SX32 R3, R233, R0, 0x2, P6 ;  /* 0x00000000e9037211 */ /* 0x000fc600030f16ff */
[----:B------:R1:W-:Y:S04]  /*25dd0*/  STL.64 [R1+0x750], R230 ;  /* 0x000750e601007387 */ /* 0x0003e80000100a00 */
[----:B------:R2:W-:Y:S04]  /*25de0*/  STL.64 [R1+0x748], R2 ;  /* 0x0007480201007387 */ /* 0x0005e80000100a00 */
[----:B------:R-:W3:Y:S01]  /*25df0*/  LDL.LU R5, [R1+0x1e8] ;  /* 0x0001e80001057983 */ /* 0x000ee20000300800 */
[----:B-1----:R-:W-:-:S03]  /*25e00*/  LEA R230, P5, R232, R4, 0x2 ;  /* 0x00000004e8e67211 */ /* 0x002fc600078a10ff */
[----:B------:R1:W-:Y:S01]  /*25e10*/  STL.64 [R1+0x740], R34 ;  /* 0x0007402201007387 */ /* 0x0003e20000100a00 */
[----:B------:R-:W-:Y:S01]  /*25e20*/  LEA.HI.X.SX32 R231, R232, R0, 0x2, P5 ;  /* 0x00000000e8e77211 */ /* 0x000fe200028f16ff */
[----:B--2---:R-:W-:Y:S01]  /*25e30*/  IMAD.MOV.U32 R3, RZ, RZ, R33 ;  /* 0x000000ffff037224 */ /* 0x004fe200078e0021 */
[----:B------:R-:W-:Y:S01]  /*25e40*/  LEA R2, P6, R229, R4, 0x2 ;  /* 0x00000004e5027211 */ /* 0x000fe200078c10ff */
[----:B------:R-:W-:Y:S01]  /*25e50*/  IMAD.MOV.U32 R33, RZ, RZ, R234 ;  /* 0x000000ffff217224 */ /* 0x000fe200078e00ea */
[----:B-1----:R-:W2:Y:S04]  /*25e60*/  LDL.LU.64 R34, [R1+0x2ea8] ;  /* 0x002ea80001227983 */ /* 0x002ea80000300a00 */
[----:B------:R-:W4:Y:S01]  /*25e70*/  LDL.LU R226, [R1+0x240] ;  /* 0x0002400001e27983 */ /* 0x000f220000300800 */
[----:B------:R-:W-:Y:S01]  /*25e80*/  MOV R233, R24 ;  /* 0x0000001800e97202 */ /* 0x000fe20000000f00 */
[----:B------:R-:W-:-:S02]  /*25e90*/  IMAD.MOV.U32 R234, RZ, RZ, R235 ;  /* 0x000000ffffea7224 */ /* 0x000fc400078e00eb */
[----:B------:R-:W2:Y:S01]  /*25ea0*/  LDL.LU R24, [R1+0x1c8] ;  /* 0x0001c80001187983 */ /* 0x000ea20000300800 */
[----:B------:R-:W-:Y:S01]  /*25eb0*/  IMAD.MOV.U32 R235, RZ, RZ, R239 ;  /* 0x000000ffffeb7224 */ /* 0x000fe200078e00ef */
[----:B------:R-:W-:Y:S01]  /*25ec0*/  MOV R239, R171 ;  /* 0x000000ab00ef7202 */ /* 0x000fe20000000f00 */
[----:B------:R-:W-:Y:S01]  /*25ed0*/  IMAD.MOV.U32 R171, RZ, RZ, R169 ;  /* 0x000000ffffab7224 */ /* 0x000fe200078e00a9 */
[----:B------:R1:W-:Y:S01]  /*25ee0*/  STL.64 [R1+0x738], R230 ;  /* 0x000738e601007387 */ /* 0x0003e20000100a00 */
[----:B------:R-:W-:-:S03]  /*25ef0*/  IMAD.MOV.U32 R169, RZ, RZ, R31 ;  /* 0x000000ffffa97224 */ /* 0x000fc600078e001f */
[----:B------:R-:W3:Y:S04]  /*25f00*/  LDL.LU R232, [R1+0x228] ;  /* 0x0002280001e87983 */ /* 0x000ee80000300800 */
[----:B------:R-:W2:Y:S01]  /*25f10*/  LDL.LU R31, [R1+0x1b0] ;  /* 0x0001b000011f7983 */ /* 0x000ea20000300800 */
[----:B-1----:R-:W-:Y:S01]  /*25f20*/  LEA R230, P5, R3, R4, 0x2 ;  /* 0x0000000403e67211 */ /* 0x002fe200078a10ff */
[----:B------:R-:W-:Y:S01]  /*25f30*/  IMAD.MOV.U32 R231, RZ, RZ, R3 ;  /* 0x000000ffffe77224 */ /* 0x000fe200078e0003 */
[-C--:B------:R-:W-:Y:S02]  /*25f40*/  LEA.HI.X.SX32 R3, R229, R0.reuse, 0x2, P6 ;  /* 0x00000000e5037211 */ /* 0x080fe400030f16ff */
[----:B------:R-:W-:Y:S02]  /*25f50*/  MOV R229, R233 ;  /* 0x000000e900e57202 */ /* 0x000fe40000000f00 */
[----:B------:R-:W2:Y:S01]  /*25f60*/  LDL.LU R233, [R1+0x220] ;  /* 0x0002200001e97983 */ /* 0x000ea20000300800 */
[----:B------:R-:W-:-:S03]  /*25f70*/  LEA.HI.X.SX32 R33, R33, R0, 0x2, P4 ;  /* 0x0000000021217211 */ /* 0x000fc600020f16ff */
[----:B------:R-:W-:Y:S01]  /*25f80*/  STL.64 [R1+0x730], R2 ;  /* 0x0007300201007387 */ /* 0x000fe20000100a00 */
[----:B------:R-:W-:-:S03]  /*25f90*/  LEA.HI.X.SX32 R231, R231, R0, 0x2, P5 ;  /* 0x00000000e7e77211 */ /* 0x000fc600028f16ff */
[----:B------:R1:W-:Y:S04]  /*25fa0*/  STL.64 [R1+0x728], R32 ;  /* 0x0007282001007387 */ /* 0x0003e80000100a00 */
[----:B------:R1:W-:Y:S02]  /*25fb0*/  STL.64 [R1+0x720], R230 ;  /* 0x000720e601007387 */ /* 0x0003e40000100a00 */
[CC--:B-1----:R-:W-:Y:S02]  /*25fc0*/  LEA R32, P4, R228.reuse, R4.reuse, 0x2 ;  /* 0x00000004e4207211 */ /* 0x0c2fe400078810ff */
[----:B------:R-:W-:Y:S02]  /*25fd0*/  LEA R230, P5, R251, R4, 0x2 ;  /* 0x00000004fbe67211 */ /* 0x000fe400078a10ff */
[----:B------:R-:W-:-:S02]  /*25fe0*/  LEA.HI.X.SX32 R33, R228, R0, 0x2, P4 ;  /* 0x00000000e4217211 */ /* 0x000fc400020f16ff */
[----:B------:R-:W-:Y:S02]  /*25ff0*/  LEA.HI.X.SX32 R231, R251, R0, 0x2, P5 ;  /* 0x00000000fbe77211 */ /* 0x000fe400028f16ff */
[----:B----4-:R-:W-:-:S04]  /*26000*/  LEA R2, P6, R226, R4, 0x2 ;  /* 0x00000004e2027211 */ /* 0x010fc800078c10ff */
[----:B------:R-:W-:-:S05]  /*26010*/  LEA.HI.X.SX32 R3, R226, R0, 0x2, P6 ;  /* 0x00000000e2037211 */ /* 0x000fca00030f16ff */
[----:B------:R3:W-:Y:S01]  /*26020*/  STL.64 [R1+0x718], R2 ;  /* 0x0007180201007387 */ /* 0x0007e20000100a00 */
[----:B------:R-:W-:-:S03]  /*26030*/  IMAD.MOV.U32 R226, RZ, RZ, R229 ;  /* 0x000000ffffe27224 */ /* 0x000fc600078e00e5 */
[----:B------:R1:W-:Y:S01]  /*26040*/  STL.64 [R1+0x710], R32 ;  /* 0x0007102001007387 */ /* 0x0003e20000100a00 */
[CC--:B---3--:R-:W-:Y:S02]  /*26050*/  LEA R2, P6, R232.reuse, R4.reuse, 0x2 ;  /* 0x00000004e8027211 */ /* 0x0c8fe400078c10ff */
[C---:B--2---:R-:W-:Y:S01]  /*26060*/  LEA R228, P4, R233.reuse, R4, 0x2 ;  /* 0x00000004e9e47211 */ /* 0x044fe200078810ff */
[----:B-1----:R-:W2:Y:S01]  /*26070*/  LDL.LU.64 R32, [R1+0x2ea0] ;  /* 0x002ea00001207983 */ /* 0x002ea20000300a00 */
[-C--:B------:R-:W-:Y:S02]  /*26080*/  LEA.HI.X.SX32 R3, R232, R0.reuse, 0x2, P6 ;  /* 0x00000000e8037211 */ /* 0x080fe400030f16ff */
[----:B------:R-:W-:Y:S01]  /*26090*/  LEA.HI.X.SX32 R229, R233, R0, 0x2, P4 ;  /* 0x00000000e9e57211 */ /* 0x000fe200020f16ff */
[----:B------:R1:W-:Y:S04]  /*260a0*/  STL.64 [R1+0x708], R230 ;  /* 0x000708e601007387 */ /* 0x0003e80000100a00 */
[----:B------:R-:W3:Y:S04]  /*260b0*/  LDL.LU R251, [R1+0x1a0] ;  /* 0x0001a00001fb7983 */ /* 0x000ee80000300800 */
[----:B------:R4:W-:Y:S04]  /*260c0*/  STL.64 [R1+0x700], R2 ;  /* 0x0007000201007387 */ /* 0x0009e80000100a00 */
[----:B------:R4:W-:Y:S04]  /*260d0*/  STL.64 [R1+0x6f8], R228 ;  /* 0x0006f8e401007387 */ /* 0x0009e80000100a00 */
[----:B------:R-:W2:Y:S04]  /*260e0*/  LDL.LU R232, [R1+0x1dc] ;  /* 0x0001dc0001e87983 */ /* 0x000ea80000300800 */
[----:B------:R-:W3:Y:S01]  /*260f0*/  LDL.LU R233, [R1+0x1d8] ;  /* 0x0001d80001e97983 */ /* 0x000ee20000300800 */
[----:B-1----:R-:W-:-:S02]  /*26100*/  LEA R230, P5, R26, R4, 0x2 ;  /* 0x000000041ae67211 */ /* 0x002fc400078a10ff */
[C---:B----4-:R-:W-:Y:S01]  /*26110*/  LEA R2, P6, R227.reuse, R4, 0x2 ;  /* 0x00000004e3027211 */ /* 0x050fe200078c10ff */
[----:B------:R-:W-:Y:S01]  /*26120*/  IMAD.MOV.U32 R229, RZ, RZ, R226 ;  /* 0x000000ffffe57224 */ /* 0x000fe200078e00e2 */
[----:B------:R-:W-:Y:S02]  /*26130*/  LEA.HI.X.SX32 R231, R26, R0, 0x2, P5 ;  /* 0x000000001ae77211 */ /* 0x000fe400028f16ff */
[----:B------:R-:W-:Y:S01]  /*26140*/  LEA R228, P4, R226, R4, 0x2 ;  /* 0x00000004e2e47211 */ /* 0x000fe200078810ff */
[----:B------:R-:W4:Y:S01]  /*26150*/  LDL.LU R26, [R1+0x16c] ;  /* 0x00016c00011a7983 */ /* 0x000f220000300800 */
[-C--:B------:R-:W-:Y:S02]  /*26160*/  LEA.HI.X.SX32 R3, R227, R0.reuse, 0x2, P6 ;  /* 0x00000000e3037211 */ /* 0x080fe400030f16ff */
[----:B------:R-:W-:Y:S01]  /*26170*/  LEA.HI.X.SX32 R229, R229, R0, 0x2, P4 ;  /* 0x00000000e5e57211 */ /* 0x000fe200020f16ff */
[----:B------:R-:W4:Y:S04]  /*26180*/  LDL.LU R226, [R1+0x150] ;  /* 0x0001500001e27983 */ /* 0x000f280000300800 */
[----:B------:R1:W-:Y:S04]  /*26190*/  STL.64 [R1+0x6f0], R230 ;  /* 0x0006f0e601007387 */ /* 0x0003e80000100a00 */
[----:B------:R-:W-:Y:S04]  /*261a0*/  STL.64 [R1+0x6e8], R2 ;  /* 0x0006e80201007387 */ /* 0x000fe80000100a00 */
[----:B------:R-:W4:Y:S01]  /*261b0*/  LDL.LU R227, [R1+0x144] ;  /* 0x0001440001e37983 */ /* 0x000f220000300800 */
[----:B-1----:R-:W-:-:S03]  /*261c0*/  LEA R230, P5, R5, R4, 0x2 ;  /* 0x0000000405e67211 */ /* 0x002fc600078a10ff */
[----:B------:R-:W-:Y:S01]  /*261d0*/  STL.64 [R1+0x6e0], R228 ;  /* 0x0006e0e401007387 */ /* 0x000fe20000100a00 */
[----:B------:R-:W-:-:S05]  /*261e0*/  LEA.HI.X.SX32 R231, R5, R0, 0x2, P5 ;  /* 0x0000000005e77211 */ /* 0x000fca00028f16ff */
[----:B------:R1:W-:Y:S02]  /*261f0*/  STL.64 [R1+0x6d8], R230 ;  /* 0x0006d8e601007387 */ /* 0x0003e40000100a00 */
[----:B-1----:R-:W-:Y:S02]  /*26200*/  IMAD.MOV.U32 R231, RZ, RZ, R25 ;  /* 0x000000ffffe77224 */ /* 0x002fe400078e0019 */
[----:B------:R-:W4:Y:S01]  /*26210*/  LDL.LU R25, [R1+0x12c] ;  /* 0x00012c0001197983 */ /* 0x000f220000300800 */
[CC--:B--2---:R-:W-:Y:S02]  /*26220*/  LEA R2, P6, R232.reuse, R4.reuse, 0x2 ;  /* 0x00000004e8027211 */ /* 0x0c4fe400078c10ff */
[C---:B---3--:R-:W-:Y:S02]  /*26230*/  LEA R228, P4, R233.reuse, R4, 0x2 ;  /* 0x00000004e9e47211 */ /* 0x048fe400078810ff */
[-C--:B------:R-:W-:Y:S02]  /*26240*/  LEA.HI.X.SX32 R3, R232, R0.reuse, 0x2, P6 ;  /* 0x00000000e8037211 */ /* 0x080fe400030f16ff */
[----:B------:R-:W-:-:S03]  /*26250*/  LEA.HI.X.SX32 R229, R233, R0, 0x2, P4 ;  /* 0x00000000e9e57211 */ /* 0x000fc600020f16ff */
[----:B------:R1:W-:Y:S04]  /*26260*/  STL.64 [R1+0x6d0], R2 ;  /* 0x0006d00201007387 */ /* 0x0003e80000100a00 */
[----:B------:R2:W-:Y:S04]  /*26270*/  STL.64 [R1+0x6c8], R228 ;  /* 0x0006c8e401007387 */ /* 0x0005e80000100a00 */
[----:B------:R-:W3:Y:S01]  /*26280*/  LDL.LU R5, [R1+0x188] ;  /* 0x0001880001057983 */ /* 0x000ee20000300800 */
[----:B-1----:R-:W-:Y:S01]  /*26290*/  MOV R3, R234 ;  /* 0x000000ea00037202 */ /* 0x002fe20000000f00 */
[----:B------:R-:W-:-:S02]  /*262a0*/  IMAD.MOV.U32 R234, RZ, RZ, R166 ;  /* 0x000000ffffea7224 */ /* 0x000fc400078e00a6 */
[----:B------:R-:W-:Y:S02]  /*262b0*/  IMAD.MOV.U32 R166, RZ, RZ, R30 ;  /* 0x000000ffffa67224 */ /* 0x000fe400078e001e */
[----:B------:R-:W4:Y:S04]  /*262c0*/  LDL.LU R30, [R1+0x184] ;  /* 0x00018400011e7983 */ /* 0x000f280000300800 */
[----:B------:R-:W4:Y:S01]  /*262d0*/  LDL.LU R232, [R1+0x17c] ;  /* 0x00017c0001e87983 */ /* 0x000f220000300800 */
[CC--:B------:R-:W-:Y:S01]  /*262e0*/  LEA R230, P5, R24.reuse, R4.reuse, 0x2 ;  /* 0x0000000418e67211 */ /* 0x0c0fe200078a10ff */
[----:B--2---:R-:W-:Y:S01]  /*262f0*/  IMAD.MOV.U32 R229, RZ, RZ, R231 ;  /* 0x000000ffffe57224 */ /* 0x004fe200078e00e7 */
[----:B------:R-:W-:Y:S01]  /*26300*/  LEA R228, P4, R231, R4, 0x2 ;  /* 0x00000004e7e47211 */ /* 0x000fe200078810ff */
[----:B------:R-:W-:Y:S01]  /*26310*/  IMAD.MOV.U32 R233, RZ, RZ, R235 ;  /* 0x000000ffffe97224 */ /* 0x000fe200078e00eb */
[----:B------:R-:W-:-:S02]  /*26320*/  LEA.HI.X.SX32 R231, R24, R0, 0x2, P5 ;  /* 0x0000000018e77211 */ /* 0x000fc400028f16ff */
[----:B------:R-:W-:Y:S02]  /*26330*/  MOV R235, R27 ;  /* 0x0000001b00eb7202 */ /* 0x000fe40000000f00 */
[----:B------:R-:W-:Y:S01]  /*26340*/  LEA R2, P6, R31, R4, 0x2 ;  /* 0x000000041f027211 */ /* 0x000fe200078c10ff */
[----:B------:R-:W2:Y:S04]  /*26350*/  LDL.LU R27, [R1+0x128] ;  /* 0x00012800011b7983 */ /* 0x000ea80000300800 */
[----:B------:R-:W2:Y:S04]  /*26360*/  LDL.LU R24, [R1+0x11c] ;  /* 0x00011c0001187983 */ /* 0x000ea80000300800 */
[----:B------:R1:W-:Y:S01]  /*26370*/  STL.64 [R1+0x6c0], R230 ;  /* 0x0006c0e601007387 */ /* 0x0003e20000100a00 */
[----:B------:R-:W-:-:S02]  /*26380*/  LEA.HI.X.SX32 R229, R229, R0, 0x2, P4 ;  /* 0x00000000e5e57211 */ /* 0x000fc400020f16ff */
[----:B-1----:R-:W-:Y:S01]  /*26390*/  LEA R230, P5, R3, R4, 0x2 ;  /* 0x0000000403e67211 */ /* 0x002fe200078a10ff */
[----:B------:R-:W-:Y:S01]  /*263a0*/  IMAD.MOV.U32 R231, RZ, RZ, R3 ;  /* 0x000000ffffe77224 */ /* 0x000fe200078e0003 */
[----:B------:R-:W-:Y:S01]  /*263b0*/  LEA.HI.X.SX32 R3, R31, R0, 0x2, P6 ;  /* 0x000000001f037211 */ /* 0x000fe200030f16ff */
[----:B------:R-:W-:-:S03]  /*263c0*/  IMAD.MOV.U32 R31, RZ, RZ, R12 ;  /* 0x000000ffff1f7224 */ /* 0x000fc600078e000c */
[----:B------:R-:W-:Y:S01]  /*263d0*/  LEA.HI.X.SX32 R231, R231, R0, 0x2, P5 ;  /* 0x00000000e7e77211 */ /* 0x000fe200028f16ff */
[----:B------:R1:W-:Y:S04]  /*263e0*/  STL.64 [R1+0x6b8], R2 ;  /* 0x0006b80201007387 */ /* 0x0003e80000100a00 */
[----:B------:R-:W2:Y:S04]  /*263f0*/  LDL.LU R12, [R1+0x118] ;  /* 0x00011800010c7983 */ /* 0x000ea80000300800 */
[----:B------:R3:W-:Y:S01]  /*26400*/  STL.64 [R1+0x6b0], R228 ;  /* 0x0006b0e401007387 */ /* 0x0007e20000100a00 */
[----:B-1----:R-:W-:-:S03]  /*26410*/  LEA R2, P6, R251, R4, 0x2 ;  /* 0x00000004fb027211 */ /* 0x002fc600078c10ff */
[----:B------:R4:W-:Y:S01]  /*26420*/  STL.64 [R1+0x6a8], R230 ;  /* 0x0006a8e601007387 */ /* 0x0009e20000100a00 */
[----:B------:R-:W-:-:S05]  /*26430*/  LEA.HI.X.SX32 R3, R251, R0, 0x2, P6 ;  /* 0x00000000fb037211 */ /* 0x000fca00030f16ff */
[----:B------:R1:W-:Y:S01]  /*26440*/  STL.64 [R1+0x6a0], R2 ;  /* 0x0006a00201007387 */ /* 0x0003e20000100a00 */
[----:B---3--:R-:W-:-:S04]  /*26450*/  LEA R228, P4, R5, R4, 0x2 ;  /* 0x0000000405e47211 */ /* 0x008fc800078810ff */
[----:B------:R-:W-:Y:S02]  /*26460*/  LEA.HI.X.SX32 R229, R5, R0, 0x2, P4 ;  /* 0x0000000005e57211 */ /* 0x000fe400020f16ff */
[-C--:B----4-:R-:W-:Y:S02]  /*26470*/  LEA R230, P5, R30, R4.reuse, 0x2 ;  /* 0x000000041ee67211 */ /* 0x090fe400078a10ff */
[----:B-1----:R-:W-:Y:S02]  /*26480*/  LEA R2, P6, R232, R4, 0x2 ;  /* 0x00000004e8027211 */ /* 0x002fe400078c10ff */
[-C--:B------:R-:W-:Y:S01]  /*26490*/  LEA.HI.X.SX32 R231, R30, R0.reuse, 0x2, P5 ;  /* 0x000000001ee77211 */ /* 0x080fe200028f16ff */
[----:B------:R1:W-:Y:S01]  /*264a0*/  STL.64 [R1+0x698], R228 ;  /* 0x000698e401007387 */ /* 0x0003e20000100a00 */
[----:B------:R-:W-:Y:S01]  /*264b0*/  LEA.HI.X.SX32 R3, R232, R0, 0x2, P6 ;  /* 0x00000000e8037211 */ /* 0x000fe200030f16ff */
[----:B------:R-:W-:Y:S02]  /*264c0*/  IMAD.MOV.U32 R232, RZ, RZ, R234 ;  /* 0x000000ffffe87224 */ /* 0x000fe400078e00ea */
[----:B------:R3:W-:Y:S01]  /*264d0*/  STL.64 [R1+0x690], R230 ;  /* 0x000690e601007387 */ /* 0x0007e20000100a00 */
[----:B------:R-:W-:Y:S01]  /*264e0*/  MOV R234, R236 ;  /* 0x000000ec00ea7202 */ /* 0x000fe20000000f00 */
[----:B------:R-:W-:Y:S01]  /*264f0*/  IMAD.MOV.U32 R236, RZ, RZ, R238 ;  /* 0x000000ffffec7224 */ /* 0x000fe200078e00ee */
[----:B------:R-:W-:Y:S01]  /*26500*/  MOV R238, R8 ;  /* 0x0000000800ee7202 */ /* 0x000fe20000000f00 */
[----:B------:R4:W-:Y:S01]  /*26510*/  STL.64 [R1+0x688], R2 ;  /* 0x0006880201007387 */ /* 0x0009e20000100a00 */
[----:B-1----:R-:W-:Y:S01]  /*26520*/  LEA R228, P4, R26, R4, 0x2 ;  /* 0x000000041ae47211 */ /* 0x002fe200078810ff */
[----:B---3--:R-:W-:-:S02]  /*26530*/  IMAD.MOV.U32 R230, RZ, RZ, R233 ;  /* 0x000000ffffe67224 */ /* 0x008fc400078e00e9 */
[----:B------:R-:W-:Y:S02]  /*26540*/  IMAD.MOV.U32 R233, RZ, RZ, R235 ;  /* 0x000000ffffe97224 */ /* 0x000fe400078e00eb */
[----:B------:R-:W-:Y:S02]  /*26550*/  IMAD.MOV.U32 R235, RZ, RZ, R237 ;  /* 0x000000ffffeb7224 */ /* 0x000fe400078e00ed */
[----:B------:R-:W-:Y:S01]  /*26560*/  IMAD.MOV.U32 R237, RZ, RZ, R10 ;  /* 0x000000ffffed7224 */ /* 0x000fe200078e000a */
[----:B------:R-:W-:Y:S01]  /*26570*/  LEA.HI.X.SX32 R229, R26, R0, 0x2, P4 ;  /* 0x000000001ae57211 */ /* 0x000fe200020f16ff */
[----:B------:R-:W3:Y:S04]  /*26580*/  LDL.LU R10, [R1+0x444] ;  /* 0x00044400010a7983 */ /* 0x000ee80000300800 */
[----:B------:R-:W3:Y:S01]  /*26590*/  LDL.LU R8, [R1+0x448] ;  /* 0x0004480001087983 */ /* 0x000ee20000300800 */
[----:B------:R-:W-:-:S03]  /*265a0*/  LEA R30, P5, R226, R4, 0x2 ;  /* 0x00000004e21e7211 */ /* 0x000fc600078a10ff */
[----:B------:R-:W3:Y:S01]  /*265b0*/  LDL.LU R26, [R1+0x124] ;  /* 0x00012400011a7983 */ /* 0x000ee20000300800 */
[----:B------:R-:W-:Y:S02]  /*265c0*/  MOV R231, R31 ;  /* 0x0000001f00e77202 */ /* 0x000fe40000000f00 */
[C---:B----4-:R-:W-:Y:S02]  /*265d0*/  LEA R2, P6, R227.reuse, R4, 0x2 ;  /* 0x00000004e3027211 */ /* 0x050fe400078c10ff */
[-C--:B------:R-:W-:Y:S01]  /*265e0*/  LEA.HI.X.SX32 R31, R226, R0.reuse, 0x2, P5 ;  /* 0x00000000e21f7211 */ /* 0x080fe200028f16ff */
[----:B------:R-:W-:Y:S01]  /*265f0*/  STL.64 [R1+0x680], R228 ;  /* 0x000680e401007387 */ /* 0x000fe20000100a00 */
[----:B------:R-:W-:-:S03]  /*26600*/  LEA.HI.X.SX32 R3, R227, R0, 0x2, P6 ;  /* 0x00000000e3037211 */ /* 0x000fc600030f16ff */
[----:B------:R-:W4:Y:S01]  /*26610*/  LDL.LU R251, [R1+0x450] ;  /* 0x0004500001fb7983 */ /* 0x000f220000300800 */
[----:B------:R-:W-:-:S03]  /*26620*/  MOV R227, R252 ;  /* 0x000000fc00e37202 */ /* 0x000fc60000000f00 */
[----:B------:R1:W-:Y:S04]  /*26630*/  STL.64 [R1+0x678], R30 ;  /* 0x0006781e01007387 */ /* 0x0003e80000100a00 */
[----:B-1----:R-:W4:Y:S04]  /*26640*/  LDL.LU.64 R30, [R1+0x2e98] ;  /* 0x002e9800011e7983 */ /* 0x002f280000300a00 */
[----:B------:R-:W4:Y:S04]  /*26650*/  LDL.LU R5, [R1+0x454] ;  /* 0x0004540001057983 */ /* 0x000f280000300800 */
[----:B------:R2:W-:Y:S04]  /*26660*/  STL.64 [R1+0x670], R2 ;  /* 0x0006700201007387 */ /* 0x0005e80000100a00 */
[----:B------:R-:W4:Y:S01]  /*26670*/  LDL.LU R252, [R1+0x10c] ;  /* 0x00010c0001fc7983 */ /* 0x000f220000300800 */
[----:B------:R-:W-:-:S02]  /*26680*/  IMAD.MOV.U32 R226, RZ, RZ, R230 ;  /* 0x000000ffffe27224 */ /* 0x000fc400078e00e6 */
[----:B------:R-:W-:Y:S02]  /*26690*/  IMAD.MOV.U32 R230, RZ, RZ, R232 ;  /* 0x000000ffffe67224 */ /* 0x000fe400078e00e8 */
[----:B------:R-:W-:Y:S01]  /*266a0*/  IMAD.MOV.U32 R232, RZ, RZ, R234 ;  /* 0x000000ffffe87224 */ /* 0x000fe200078e00ea */
[-C--:B------:R-:W-:Y:S01]  /*266b0*/  LEA R228, P4, R231, R4.reuse, 0x2 ;  /* 0x00000004e7e47211 */ /* 0x080fe200078810ff */
[----:B------:R-:W-:Y:S02]  /*266c0*/  IMAD.MOV.U32 R229, RZ, RZ, R231 ;  /* 0x000000ffffe57224 */ /* 0x000fe400078e00e7 */
[----:B------:R-:W-:Y:S02]  /*266d0*/  IMAD.MOV.U32 R234, RZ, RZ, R236 ;  /* 0x000000ffffea7224 */ /* 0x000fe400078e00ec */
[----:B------:R-:W-:Y:S01]  /*266e0*/  IMAD.MOV.U32 R236, RZ, RZ, R238 ;  /* 0x000000ffffec7224 */ /* 0x000fe200078e00ee */
[----:B------:R-:W-:Y:S01]  /*266f0*/  MOV R231, R233 ;  /* 0x000000e900e77202 */ /* 0x000fe20000000f00 */
[----:B------:R-:W-:Y:S01]  /*26700*/  IMAD.MOV.U32 R238, RZ, RZ, R28 ;  /* 0x000000ffffee7224 */ /* 0x000fe200078e001c */
[----:B------:R-:W-:Y:S01]  /*26710*/  LEA R28, P5, R25, R4, 0x2 ;  /* 0x00000004191c7211 */ /* 0x000fe200078a10ff */
[----:B------:R-:W-:Y:S01]  /*26720*/  IMAD.MOV.U32 R233, RZ, RZ, R235 ;  /* 0x000000ffffe97224 */ /* 0x000fe200078e00eb */
[----:B------:R-:W-:Y:S01]  /*26730*/  MOV R235, R237 ;  /* 0x000000ed00eb7202 */ /* 0x000fe20000000f00 */
[----:B------:R-:W-:Y:S01]  /*26740*/  IMAD.MOV.U32 R237, RZ, RZ, R29 ;  /* 0x000000ffffed7224 */ /* 0x000fe200078e001d */
[----:B------:R-:W-:-:S02]  /*26750*/  LEA.HI.X.SX32 R229, R229, R0, 0x2, P4 ;  /* 0x00000000e5e57211 */ /* 0x000fc400020f16ff */
[----:B--2---:R-:W-:Y:S02]  /*26760*/  LEA R2, P6, R27, R4, 0x2 ;  /* 0x000000041b027211 */ /* 0x004fe400078c10ff */
[-C--:B------:R-:W-:Y:S01]  /*26770*/  LEA.HI.X.SX32 R29, R25, R0.reuse, 0x2, P5 ;  /* 0x00000000191d7211 */ /* 0x080fe200028f16ff */
[----:B------:R1:W-:Y:S01]  /*26780*/  STL.64 [R1+0x668], R228 ;  /* 0x000668e401007387 */ /* 0x0003e20000100a00 */
[----:B------:R-:W-:-:S03]  /*26790*/  LEA.HI.X.SX32 R3, R27, R0, 0x2, P6 ;  /* 0x000000001b037211 */ /* 0x000fc600030f16ff */
[----:B------:R2:W-:Y:S01]  /*267a0*/  STL.64 [R1+0x660], R28 ;  /* 0x0006601c01007387 */ /* 0x0005e20000100a00 */
[----:B-1----:R-:W-:-:S03]  /*267b0*/  IMAD.MOV.U32 R229, RZ, RZ, R226 ;  /* 0x000000ffffe57224 */ /* 0x002fc600078e00e2 */
[----:B--2---:R-:W2:Y:S04]  /*267c0*/  LDL.LU.64 R28, [R1+0x2e90] ;  /* 0x002e9000011c7983 */ /* 0x004ea80000300a00 */
[----:B------:R-:W2:Y:S01]  /*267d0*/  LDL.LU R27, [R1+0x2e8c] ;  /* 0x002e8c00011b7983 */ /* 0x000ea20000300800 */
[----:B------:R-:W-:-:S03]  /*267e0*/  IMAD.MOV.U32 R226, RZ, RZ, R16 ;  /* 0x000000ffffe27224 */ /* 0x000fc600078e0010 */
[----:B------:R1:W-:Y:S01]  /*267f0*/  STL.64 [R1+0x658], R2 ;  /* 0x0006580201007387 */ /* 0x0003e20000100a00 */
[----:B------:R-:W-:Y:S01]  /*26800*/  LEA R16, P5, R24, R4, 0x2 ;  /* 0x0000000418107211 */ /* 0x000fe200078a10ff */
[----:B------:R-:W-:-:S03]  /*26810*/  IMAD.MOV.U32 R25, RZ, RZ, R17 ;  /* 0x000000ffff197224 */ /* 0x000fc600078e0011 */
[----:B------:R-:W-:Y:S02]  /*26820*/  LEA.HI.X.SX32 R17, R24, R0, 0x2, P5 ;  /* 0x0000000018117211 */ /* 0x000fe400028f16ff */
[----:B-1----:R-:W-:Y:S02]  /*26830*/  MOV R3, R229 ;  /* 0x000000e500037202 */ /* 0x002fe40000000f00 */
[-C--:B------:R-:W-:Y:S02]  /*26840*/  LEA R2, P6, R12, R4.reuse, 0x2 ;  /* 0x000000040c027211 */ /* 0x080fe400078c10ff */
[-C--:B------:R-:W-:Y:S02]  /*26850*/  LEA R24, P5, R3, R4.reuse, 0x2 ;  /* 0x0000000403187211 */ /* 0x080fe400078a10ff */
[----:B---3--:R-:W-:-:S04]  /*26860*/  LEA R228, P4, R26, R4, 0x2 ;  /* 0x000000041ae47211 */ /* 0x008fc800078810ff */
[----:B------:R-:W-:Y:S02]  /*26870*/  LEA.HI.X.SX32 R229, R26, R0, 0x2, P4 ;  /* 0x000000001ae57211 */ /* 0x000fe400020f16ff */
[----:B------:R-:W3:Y:S04]  /*26880*/  LDL.LU R26, [R1+0x2e88] ;  /* 0x002e8800011a7983 */ /* 0x000ee80000300800 */
[----:B------:R1:W-:Y:S04]  /*26890*/  STL.64 [R1+0x650], R228 ;  /* 0x000650e401007387 */ /* 0x0003e80000100a00 */
[----:B------:R1:W-:Y:S02]  /*268a0*/  STL.64 [R1+0x648], R16 ;  /* 0x0006481001007387 */ /* 0x0003e40000100a00 */
[----:B-1----:R-:W-:-:S02]  /*268b0*/  IMAD.MOV.U32 R229, RZ, RZ, R226 ;  /* 0x000000ffffe57224 */ /* 0x002fc400078e00e2 */
[----:B------:R-:W-:Y:S02]  /*268c0*/  IMAD.MOV.U32 R226, RZ, RZ, R25 ;  /* 0x000000ffffe27224 */ /* 0x000fe400078e0019 */
[----:B------:R-:W-:Y:S01]  /*268d0*/  IMAD.MOV.U32 R25, RZ, RZ, R3 ;  /* 0x000000ffff197224 */ /* 0x000fe200078e0003 */
[----:B------:R-:W-:Y:S01]  /*268e0*/  LEA.HI.X.SX32 R3, R12, R0, 0x2, P6 ;  /* 0x000000000c037211 */ /* 0x000fe200030f16ff */
[----:B------:R-:W2:Y:S04]  /*268f0*/  LDL.LU.64 R16, [R1+0x2e80] ;  /* 0x002e800001107983 */ /* 0x000ea80000300a00 */
[----:B------:R-:W3:Y:S04]  /*26900*/  LDL.LU R12, [R1+0x2e7c] ;  /* 0x002e7c00010c7983 */ /* 0x000ee80000300800 */
[----:B------:R1:W-:Y:S01]  /*26910*/  STL.64 [R1+0x640], R2 ;  /* 0x0006400201007387 */ /* 0x0003e20000100a00 */
[----:B----4-:R-:W-:-:S02]  /*26920*/  LEA R228, P4, R252, R4, 0x2 ;  /* 0x00000004fce47211 */ /* 0x010fc400078810ff */
[----:B-1----:R-:W-:Y:S02]  /*26930*/  LEA R2, P6, R229, R4, 0x2 ;  /* 0x00000004e5027211 */ /* 0x002fe400078c10ff */
[----:B------:R-:W-:Y:S02]  /*26940*/  MOV R3, R229 ;  /* 0x000000e500037202 */ /* 0x000fe40000000f00 */
[-C--:B------:R-:W-:Y:S02]  /*26950*/  LEA.HI.X.SX32 R229, R252, R0.reuse, 0x2, P4 ;  /* 0x00000000fce57211 */ /* 0x080fe400020f16ff */
[----:B------:R-:W4:Y:S01]  /*26960*/  LDL.LU R252, [R1+0x2e78] ;  /* 0x002e780001fc7983 */ /* 0x000f220000300800 */
[----:B------:R-:W-:-:S03]  /*26970*/  LEA.HI.X.SX32 R25, R25, R0, 0x2, P5 ;  /* 0x0000000019197211 */ /* 0x000fc600028f16ff */
[----:B------:R1:W-:Y:S01]  /*26980*/  STL.64 [R1+0x638], R228 ;  /* 0x000638e401007387 */ /* 0x0003e20000100a00 */
[----:B------:R-:W-:-:S03]  /*26990*/  LEA.HI.X.SX32 R3, R3, R0, 0x2, P6 ;  /* 0x0000000003037211 */ /* 0x000fc600030f16ff */
[----:B------:R1:W-:Y:S02]  /*269a0*/  STL.64 [R1+0x630], R24 ;  /* 0x0006301801007387 */ /* 0x0003e40000100a00 */
[----:B-1----:R-:W-:Y:S01]  /*269b0*/  IMAD.MOV.U32 R229, RZ, RZ, R231 ;  /* 0x000000ffffe57224 */ /* 0x002fe200078e00e7 */
[----:B------:R-:W-:Y:S01]  /*269c0*/  MOV R231, R233 ;  /* 0x000000e900e77202 */ /* 0x000fe20000000f00 */
[----:B------:R-:W-:Y:S01]  /*269d0*/  IMAD.MOV.U32 R233, RZ, RZ, R235 ;  /* 0x000000ffffe97224 */ /* 0x000fe200078e00eb */
[----:B------:R-:W-:Y:S01]  /*269e0*/  MOV R235, R237 ;  /* 0x000000ed00eb7202 */ /* 0x000fe20000000f00 */
[----:B------:R-:W-:Y:S02]  /*269f0*/  IMAD.MOV.U32 R228, RZ, RZ, R230 ;  /* 0x000000ffffe47224 */ /* 0x000fe400078e00e6 */
[----:B------:R-:W-:Y:S01]  /*26a00*/  IMAD.MOV.U32 R237, RZ, RZ, R239 ;  /* 0x000000ffffed7224 */ /* 0x000fe200078e00ef */
[----:B------:R-:W-:Y:S01]  /*26a10*/  MOV R239, R14 ;  /* 0x0000000e00ef7202 */ /* 0x000fe20000000f00 */
[----:B------:R-:W-:-:S02]  /*26a20*/  IMAD.MOV.U32 R230, RZ, RZ, R232 ;  /* 0x000000ffffe67224 */ /* 0x000fc400078e00e8 */
[----:B------:R-:W-:Y:S01]  /*26a30*/  IMAD.MOV.U32 R232, RZ, RZ, R234 ;  /* 0x000000ffffe87224 */ /* 0x000fe200078e00ea */
[----:B------:R-:W-:Y:S01]  /*26a40*/  LEA R24, P5, R226, R4, 0x2 ;  /* 0x00000004e2187211 */ /* 0x000fe200078a10ff */
[----:B------:R-:W-:Y:S02]  /*26a50*/  IMAD.MOV.U32 R234, RZ, RZ, R236 ;  /* 0x000000ffffea7224 */ /* 0x000fe400078e00ec */
[----:B------:R-:W-:Y:S02]  /*26a60*/  IMAD.MOV.U32 R236, RZ, RZ, R238 ;  /* 0x000000ffffec7224 */ /* 0x000fe400078e00ee */
[----:B------:R-:W-:Y:S02]  /*26a70*/  IMAD.MOV.U32 R25, RZ, RZ, R226 ;  /* 0x000000ffff197224 */ /* 0x000fe400078e00e2 */
[----:B------:R-:W-:Y:S02]  /*26a80*/  IMAD.MOV.U32 R238, RZ, RZ, R15 ;  /* 0x000000ffffee7224 */ /* 0x000fe400078e000f */
[----:B------:R-:W-:-:S02]  /*26a90*/  IMAD.MOV.U32 R226, RZ, RZ, R228 ;  /* 0x000000ffffe27224 */ /* 0x000fc400078e00e4 */
[----:B------:R-:W-:Y:S01]  /*26aa0*/  IMAD.MOV.U32 R228, RZ, RZ, R230 ;  /* 0x000000ffffe47224 */ /* 0x000fe200078e00e6 */
[----:B------:R1:W-:Y:S01]  /*26ab0*/  STL.64 [R1+0x628], R2 ;  /* 0x0006280201007387 */ /* 0x0003e20000100a00 */
[----:B------:R-:W-:Y:S02]  /*26ac0*/  IMAD.MOV.U32 R230, RZ, RZ, R232 ;  /* 0x000000ffffe67224 */ /* 0x000fe400078e00e8 */
[----:B------:R-:W-:Y:S02]  /*26ad0*/  IMAD.MOV.U32 R232, RZ, RZ, R234 ;  /* 0x000000ffffe87224 */ /* 0x000fe400078e00ea */
[----:B------:R-:W-:Y:S02]  /*26ae0*/  IMAD.MOV.U32 R234, RZ, RZ, R236 ;  /* 0x000000ffffea7224 */ /* 0x000fe400078e00ec */
[----:B------:R-:W-:Y:S01]  /*26af0*/  IMAD.MOV.U32 R236, RZ, RZ, R238 ;  /* 0x000000ffffec7224 */ /* 0x000fe200078e00ee */
[----:B------:R-:W-:Y:S01]  /*26b00*/  LEA.HI.X.SX32 R25, R25, R0, 0x2, P5 ;  /* 0x0000000019197211 */ /* 0x000fe200028f16ff */
[----:B------:R-:W-:Y:S01]  /*26b10*/  IMAD.MOV.U32 R238, RZ, RZ, R171 ;  /* 0x000000ffffee7224 */ /* 0x000fe200078e00ab */
[----:B-1----:R-:W-:Y:S01]  /*26b20*/  LEA R2, P6, R227, R4, 0x2 ;  /* 0x00000004e3027211 */ /* 0x002fe200078c10ff */
[----:B------:R-:W-:Y:S01]  /*26b30*/  IMAD.MOV.U32 R3, RZ, RZ, R227 ;  /* 0x000000ffff037224 */ /* 0x000fe200078e00e3 */
[----:B------:R-:W-:Y:S01]  /*26b40*/  MOV R227, R229 ;  /* 0x000000e500e37202 */ /* 0x000fe20000000f00 */
[----:B------:R-:W-:Y:S01]  /*26b50*/  IMAD.MOV.U32 R229, RZ, RZ, R231 ;  /* 0x000000ffffe57224 */ /* 0x000fe200078e00e7 */
[----:B------:R-:W-:Y:S01]  /*26b60*/  MOV R231, R233 ;  /* 0x000000e900e77202 */ /* 0x000fe20000000f00 */
[----:B------:R-:W-:-:S02]  /*26b70*/  IMAD.MOV.U32 R171, RZ, RZ, R18 ;  /* 0x000000ffffab7224 */ /* 0x000fc400078e0012 */
[----:B------:R-:W-:Y:S01]  /*26b80*/  IMAD.MOV.U32 R233, RZ, RZ, R235 ;  /* 0x000000ffffe97224 */ /* 0x000fe200078e00eb */
[----:B------:R-:W-:Y:S01]  /*26b90*/  MOV R235, R237 ;  /* 0x000000ed00eb7202 */ /* 0x000fe20000000f00 */
[----:B------:R-:W-:Y:S01]  /*26ba0*/  IMAD.MOV.U32 R237, RZ, RZ, R239 ;  /* 0x000000ffffed7224 */ /* 0x000fe200078e00ef */
[----:B------:R-:W-:Y:S02]  /*26bb0*/  LEA.HI.X.SX32 R3, R3, R0, 0x2, P6 ;  /* 0x0000000003037211 */ /* 0x000fe400030f16ff */
[----:B------:R-:W-:Y:S02]  /*26bc0*/  MOV R239, R19 ;  /* 0x0000001300ef7202 */ /* 0x000fe40000000f00 */
[----:B----4-:R-:W-:-:S04]  /*26bd0*/  LEA R14, P4, R252, R4, 0x2 ;  /* 0x00000004fc0e7211 */ /* 0x010fc800078810ff */
[----:B------:R-:W-:Y:S02]  /*26be0*/  LEA.HI.X.SX32 R15, R252, R0, 0x2, P4 ;  /* 0x00000000fc0f7211 */ /* 0x000fe400020f16ff */
[----:B------:R-:W-:-:S03]  /*26bf0*/  LEA R18, P4, R10, R4, 0x2 ;  /* 0x000000040a127211 */ /* 0x000fc600078810ff */
[----:B------:R1:W-:Y:S01]  /*26c00*/  STL.64 [R1+0x620], R14 ;  /* 0x0006200e01007387 */ /* 0x0003e20000100a00 */
[----:B------:R-:W-:-:S03]  /*26c10*/  LEA.HI.X.SX32 R19, R10, R0, 0x2, P4 ;  /* 0x000000000a137211 */ /* 0x000fc600020f16ff */
[----:B-1----:R-:W4:Y:S04]  /*26c20*/  LDL.LU.64 R14, [R1+0x2e70] ;  /* 0x002e7000010e7983 */ /* 0x002f280000300a00 */
[----:B------:R-:W2:Y:S04]  /*26c30*/  LDL.LU R252, [R1+0x44c] ;  /* 0x00044c0001fc7983 */ /* 0x000ea80000300800 */
[----:B------:R1:W-:Y:S04]  /*26c40*/  STL.64 [R1+0x618], R24 ;  /* 0x0006181801007387 */ /* 0x0003e80000100a00 */
[----:B------:R-:W-:Y:S04]  /*26c50*/  STL.64 [R1+0x610], R2 ;  /* 0x0006100201007387 */ /* 0x000fe80000100a00 */
[----:B------:R-:W3:Y:S01]  /*26c60*/  LDL.LU R10, [R1+0x2e6c] ;  /* 0x002e6c00010a7983 */ /* 0x000ee20000300800 */
[----:B-1----:R-:W-:-:S03]  /*26c70*/  LEA R24, P5, R8, R4, 0x2 ;  /* 0x0000000408187211 */ /* 0x002fc600078a10ff */
[----:B------:R1:W-:Y:S01]  /*26c80*/  STL.64 [R1+0x608], R18 ;  /* 0x0006081201007387 */ /* 0x0003e20000100a00 */
[----:B------:R-:W-:-:S03]  /*26c90*/  LEA.HI.X.SX32 R25, R8, R0, 0x2, P5 ;  /* 0x0000000008197211 */ /* 0x000fc600028f16ff */
[----:B------:R-:W4:Y:S01]  /*26ca0*/  LDL.LU R8, [R1+0x2e68] ;  /* 0x002e680001087983 */ /* 0x000f220000300800 */
[----:B-1----:R-:W-:-:S03]  /*26cb0*/  LEA R18, P4, R251, R4, 0x2 ;  /* 0x00000004fb127211 */ /* 0x002fc600078810ff */
[----:B------:R1:W-:Y:S01]  /*26cc0*/  STL.64 [R1+0x600], R24 ;  /* 0x0006001801007387 */ /* 0x0003e20000100a00 */
[----:B------:R-:W-:Y:S02]  /*26cd0*/  LEA.HI.X.SX32 R19, R251, R0, 0x2, P4 ;  /* 0x00000000fb137211 */ /* 0x000fe400020f16ff */
[----:B-1----:R-:W-:-:S04]  /*26ce0*/  LEA R24, P5, R5, R4, 0x2 ;  /* 0x0000000405187211 */ /* 0x002fc800078a10ff */
[----:B------:R-:W-:Y:S02]  /*26cf0*/  LEA.HI.X.SX32 R25, R5, R0, 0x2, P5 ;  /* 0x0000000005197211 */ /* 0x000fe400028f16ff */
[----:B--2---:R-:W-:-:S04]  /*26d00*/  LEA R2, P6, R252, R4, 0x2 ;  /* 0x00000004fc027211 */ /* 0x004fc800078c10ff */
[----:B------:R-:W-:-:S05]  /*26d10*/  LEA.HI.X.SX32 R3, R252, R0, 0x2, P6 ;  /* 0x00000000fc037211 */ /* 0x000fca00030f16ff */
[----:B------:R4:W-:Y:S04]  /*26d20*/  STL.64 [R1+0x5f8], R2 ;  /* 0x0005f80201007387 */ /* 0x0009e80000100a00 */
[----:B------:R3:W-:Y:S01]  /*26d30*/  STL.64 [R1+0x5f0], R18 ;  /* 0x0005f01201007387 */ /* 0x0007e20000100a00 */
[-C--:B----4-:R-:W-:Y:S02]  /*26d40*/  LEA R2, P6, R8, R4.reuse, 0x2 ;  /* 0x0000000408027211 */ /* 0x090fe400078c10ff */
[----:B---3--:R-:W-:Y:S02]  /*26d50*/  LEA R18, P4, R10, R4, 0x2 ;  /* 0x000000040a127211 */ /* 0x008fe400078810ff */
[-C--:B------:R-:W-:Y:S02]  /*26d60*/  LEA.HI.X.SX32 R3, R8, R0.reuse, 0x2, P6 ;  /* 0x0000000008037211 */ /* 0x080fe400030f16ff */
[----:B------:R-:W-:Y:S01]  /*26d70*/  LEA.HI.X.SX32 R19, R10, R0, 0x2, P4 ;  /* 0x000000000a137211 */ /* 0x000fe200020f16ff */
[----:B------:R1:W-:Y:S04]  /*26d80*/  STL.64 [R1+0x5e8], R24 ;  /* 0x0005e81801007387 */ /* 0x0003e80000100a00 */
[----:B------:R2:W-:Y:S04]  /*26d90*/  STL.64 [R1+0x5e0], R2 ;  /* 0x0005e00201007387 */ /* 0x0005e80000100a00 */
[----:B------:R3:W-:Y:S01]  /*26da0*/  STL.64 [R1+0x5d8], R18 ;  /* 0x0005d81201007387 */ /* 0x0007e20000100a00 */
[----:B-1----:R-:W-:-:S02]  /*26db0*/  LEA R24, P5, R12, R4, 0x2 ;  /* 0x000000040c187211 */ /* 0x002fc400078a10ff */
[----:B--2---:R-:W-:Y:S02]  /*26dc0*/  LEA R2, P6, R14, R4, 0x2 ;  /* 0x000000040e027211 */ /* 0x004fe400078c10ff */
[----:B------:R-:W-:Y:S02]  /*26dd0*/  LEA.HI.X.SX32 R25, R12, R0, 0x2, P5 ;  /* 0x000000000c197211 */ /* 0x000fe400028f16ff */
[C---:B---3--:R-:W-:Y:S02]  /*26de0*/  LEA R18, P4, R15.reuse, R4, 0x2 ;  /* 0x000000040f127211 */ /* 0x048fe400078810ff */
[-C--:B------:R-:W-:Y:S02]  /*26df0*/  LEA.HI.X.SX32 R3, R14, R0.reuse, 0x2, P6 ;  /* 0x000000000e037211 */ /* 0x080fe400030f16ff */
[----:B------:R-:W-:Y:S01]  /*26e00*/  LEA.HI.X.SX32 R19, R15, R0, 0x2, P4 ;  /* 0x000000000f137211 */ /* 0x000fe200020f16ff */
[----:B------:R-:W-:Y:S04]  /*26e10*/  STL.64 [R1+0x5d0], R24 ;  /* 0x0005d01801007387 */ /* 0x000fe80000100a00 */
[----:B------:R-:W-:Y:S04]  /*26e20*/  STL.64 [R1+0x5c8], R2 ;  /* 0x0005c80201007387 */ /* 0x000fe80000100a00 */
[----:B------:R1:W-:Y:S04]  /*26e30*/  STL.64 [R1+0x5c0], R18 ;  /* 0x0005c01201007387 */ /* 0x0003e80000100a00 */
[----:B-1----:R-:W2:Y:S01]  /*26e40*/  LDL.LU.64 R18, [R1+0x2e60] ;  /* 0x002e600001127983 */ /* 0x002ea20000300a00 */
[----:B------:R-:W-:Y:S01]  /*26e50*/  IMAD.MOV.U32 R3, RZ, RZ, R226 ;  /* 0x000000ffff037224 */ /* 0x000fe200078e00e2 */
[----:B------:R-:W-:Y:S01]  /*26e60*/  MOV R226, R228 ;  /* 0x000000e400e27202 */ /* 0x000fe20000000f00 */
[----:B------:R-:W-:Y:S01]  /*26e70*/  IMAD.MOV.U32 R228, RZ, RZ, R230 ;  /* 0x000000ffffe47224 */ /* 0x000fe200078e00e6 */
[----:B------:R-:W-:Y:S01]  /*26e80*/  MOV R230, R232 ;  /* 0x000000e800e67202 */ /* 0x000fe20000000f00 */
[----:B------:R-:W-:-:S02]  /*26e90*/  IMAD.MOV.U32 R5, RZ, RZ, R227 ;  /* 0x000000ffff057224 */ /* 0x000fc400078e00e3 */
[----:B------:R-:W-:Y:S02]  /*26ea0*/  IMAD.MOV.U32 R227, RZ, RZ, R229 ;  /* 0x000000ffffe37224 */ /* 0x000fe400078e00e5 */
[----:B------:R-:W-:Y:S01]  /*26eb0*/  IMAD.MOV.U32 R232, RZ, RZ, R234 ;  /* 0x000000ffffe87224 */ /* 0x000fe200078e00ea */
[----:B------:R-:W-:Y:S01]  /*26ec0*/  LEA R24, P5, R16, R4, 0x2 ;  /* 0x0000000410187211 */ /* 0x000fe200078a10ff */
[----:B------:R-:W-:Y:S02]  /*26ed0*/  IMAD.MOV.U32 R229, RZ, RZ, R231 ;  /* 0x000000ffffe57224 */ /* 0x000fe400078e00e7 */
[----:B------:R-:W-:Y:S02]  /*26ee0*/  IMAD.MOV.U32 R234, RZ, RZ, R237 ;  /* 0x000000ffffea7224 */ /* 0x000fe400078e00ed */
[----:B------:R-:W-:Y:S02]  /*26ef0*/  IMAD.MOV.U32 R231, RZ, RZ, R233 ;  /* 0x000000ffffe77224 */ /* 0x000fe400078e00e9 */
[----:B------:R-:W-:-:S02]  /*26f00*/  IMAD.MOV.U32 R237, RZ, RZ, R239 ;  /* 0x000000ffffed7224 */ /* 0x000fc400078e00ef */
[----:B------:R-:W-:Y:S01]  /*26f10*/  IMAD.MOV.U32 R233, RZ, RZ, R235 ;  /* 0x000000ffffe97224 */ /* 0x000fe200078e00eb */
[----:B------:R-:W-:Y:S01]  /*26f20*/  MOV R235, R236 ;  /* 0x000000ec00eb7202 */ /* 0x000fe20000000f00 */
[----:B------:R-:W-:Y:S01]  /*26f30*/  IMAD.MOV.U32 R239, RZ, RZ, R169 ;  /* 0x000000ffffef7224 */ /* 0x000fe200078e00a9 */
[----:B------:R-:W-:Y:S01]  /*26f40*/  MOV R169, R20 ;  /* 0x0000001400a97202 */ /* 0x000fe20000000f00 */
[----:B------:R-:W-:Y:S01]  /*26f50*/  IMAD.MOV.U32 R236, RZ, RZ, R238 ;  /* 0x000000ffffec7224 */ /* 0x000fe200078e00ee */
[----:B------:R-:W-:Y:S01]  /*26f60*/  LEA R20, P6, R17, R4, 0x2 ;  /* 0x0000000411147211 */ /* 0x000fe200078c10ff */
[----:B------:R-:W-:Y:S01]  /*26f70*/  IMAD.MOV.U32 R2, RZ, RZ, R226 ;  /* 0x000000ffff027224 */ /* 0x000fe200078e00e2 */
[----:B------:R-:W-:Y:S01]  /*26f80*/  MOV R238, R171 ;  /* 0x000000ab00ee7202 */ /* 0x000fe20000000f00 */
[----:B------:R-:W-:Y:S01]  /*26f90*/  IMAD.MOV.U32 R171, RZ, RZ, R157 ;  /* 0x000000ffffab7224 */ /* 0x000fe200078e009d */
[----:B------:R-:W-:Y:S01]  /*26fa0*/  LEA.HI.X.SX32 R25, R16, R0, 0x2, P5 ;  /* 0x0000000010197211 */ /* 0x000fe200028f16ff */
[----:B------:R-:W-:-:S02]  /*26fb0*/  IMAD.MOV.U32 R226, RZ, RZ, R227 ;  /* 0x000000ffffe27224 */ /* 0x000fc400078e00e3 */
[----:B------:R-:W-:Y:S01]  /*26fc0*/  IMAD.MOV.U32 R157, RZ, RZ, R21 ;  /* 0x000000ffff9d7224 */ /* 0x000fe200078e0015 */
[----:B------:R-:W-:Y:S01]  /*26fd0*/  LEA.HI.X.SX32 R21, R17, R0, 0x2, P6 ;  /* 0x0000000011157211 */ /* 0x000fe200030f16ff */
[----:B------:R-:W-:Y:S01]  /*26fe0*/  IMAD.MOV.U32 R251, RZ, RZ, R3 ;  /* 0x000000fffffb7224 */ /* 0x000fe200078e0003 */
[----:B------:R-:W-:Y:S01]  /*26ff0*/  MOV R3, R228 ;  /* 0x000000e400037202 */ /* 0x000fe20000000f00 */
[----:B------:R-:W-:Y:S02]  /*27000*/  IMAD.MOV.U32 R227, RZ, RZ, R230 ;  /* 0x000000ffffe37224 */ /* 0x000fe400078e00e6 */
[----:B------:R-:W-:Y:S01]  /*27010*/  IMAD.MOV.U32 R230, RZ, RZ, R232 ;  /* 0x000000ffffe67224 */ /* 0x000fe200078e00e8 */
[----:B------:R1:W-:Y:S01]  /*27020*/  STL.64 [R1+0x5b8], R24 ;  /* 0x0005b81801007387 */ /* 0x0003e20000100a00 */
[----:B------:R-:W-:Y:S01]  /*27030*/  IMAD.MOV.U32 R228, RZ, RZ, R231 ;  /* 0x000000ffffe47224 */ /* 0x000fe200078e00e7 */
[----:B------:R-:W-:Y:S01]  /*27040*/  MOV R231, R233 ;  /* 0x000000e900e77202 */ /* 0x000fe20000000f00 */
[----:B------:R-:W-:Y:S01]  /*27050*/  IMAD.MOV.U32 R232, RZ, RZ, R234 ;  /* 0x000000ffffe87224 */ /* 0x000fe200078e00ea */
[----:B------:R-:W-:Y:S01]  /*27060*/  MOV R234, R238 ;  /* 0x000000ee00ea7202 */ /* 0x000fe20000000f00 */
[----:B------:R-:W-:-:S02]  /*27070*/  IMAD.MOV.U32 R233, RZ, RZ, R236 ;  /* 0x000000ffffe97224 */ /* 0x000fc400078e00ec */
[----:B------:R-:W-:Y:S02]  /*27080*/  IMAD.MOV.U32 R238, RZ, RZ, R171 ;  /* 0x000000ffffee7224 */ /* 0x000fe400078e00ab */
[----:B------:R-:W-:Y:S02]  /*27090*/  IMAD.MOV.U32 R236, RZ, RZ, R237 ;  /* 0x000000ffffec7224 */ /* 0x000fe400078e00ed */
[----:B------:R-:W-:Y:S01]  /*270a0*/  IMAD.MOV.U32 R171, RZ, RZ, R22 ;  /* 0x000000ffffab7224 */ /* 0x000fe200078e0016 */
[----:B-1----:R-:W3:Y:S01]  /*270b0*/  LDL.LU.64 R24, [R1+0x2e58] ;  /* 0x002e580001187983 */ /* 0x002ee20000300a00 */
[----:B------:R-:W-:-:S03]  /*270c0*/  IMAD.MOV.U32 R237, RZ, RZ, R239 ;  /* 0x000000ffffed7224 */ /* 0x000fc600078e00ef */
[----:B------:R-:W4:Y:S01]  /*270d0*/  LDL.LU R252, [R1+0x458] ;  /* 0x0004580001fc7983 */ /* 0x000f220000300800 */
[----:B------:R-:W-:Y:S01]  /*270e0*/  IMAD.MOV.U32 R239, RZ, RZ, R169 ;  /* 0x000000ffffef7224 */ /* 0x000fe200078e00a9 */
[----:B------:R-:W-:Y:S02]  /*270f0*/  MOV R169, R165 ;  /* 0x000000a500a97202 */ /* 0x000fe40000000f00 */
[----:B------:R1:W-:Y:S01]  /*27100*/  STL.64 [R1+0x5b0], R20 ;  /* 0x0005b01401007387 */ /* 0x0003e20000100a00 */
[----:B------:R-:W-:-:S03]  /*27110*/  IMAD.MOV.U32 R165, RZ, RZ, R23 ;  /* 0x000000ffffa57224 */ /* 0x000fc600078e0017 */
[----:B-1----:R-:W3:Y:S01]  /*27120*/  LDL.LU.64 R20, [R1+0x2e50] ;  /* 0x002e500001147983 */ /* 0x002ee20000300a00 */
[CC--:B--2---:R-:W-:Y:S02]  /*27130*/  LEA R14, P4, R18.reuse, R4.reuse, 0x2 ;  /* 0x00000004120e7211 */ /* 0x0c4fe400078810ff */
[C---:B------:R-:W-:Y:S02]  /*27140*/  LEA R22, P5, R19.reuse, R4, 0x2 ;  /* 0x0000000413167211 */ /* 0x040fe400078a10ff */
[-C--:B------:R-:W-:Y:S02]  /*27150*/  LEA.HI.X.SX32 R15, R18, R0.reuse, 0x2, P4 ;  /* 0x00000000120f7211 */ /* 0x080fe400020f16ff */
[----:B------:R-:W-:-:S03]  /*27160*/  LEA.HI.X.SX32 R23, R19, R0, 0x2, P5 ;  /* 0x0000000013177211 */ /* 0x000fc600028f16ff */
[----:B------:R-:W-:Y:S04]  /*27170*/  STL.64 [R1+0x5a8], R14 ;  /* 0x0005a80e01007387 */ /* 0x000fe80000100a00 */
[----:B------:R1:W-:Y:S04]  /*27180*/  STL.64 [R1+0x5a0], R22 ;  /* 0x0005a01601007387 */ /* 0x0003e80000100a00 */
[----:B-1----:R-:W2:Y:S01]  /*27190*/  LDL.LU.64 R22, [R1+0x2e48] ;  /* 0x002e480001167983 */ /* 0x002ea20000300a00 */
[-C--:B---3--:R-:W-:Y:S02]  /*271a0*/  LEA R16, P6, R20, R4.reuse, 0x2 ;  /* 0x0000000414107211 */ /* 0x088fe400078c10ff */
[----:B------:R-:W-:-:S02]  /*271b0*/  LEA R14, P4, R21, R4, 0x2 ;  /* 0x00000004150e7211 */ /* 0x000fc400078810ff */
[-C--:B------:R-:W-:Y:S02]  /*271c0*/  LEA.HI.X.SX32 R17, R20, R0.reuse, 0x2, P6 ;  /* 0x0000000014117211 */ /* 0x080fe400030f16ff */
[----:B------:R-:W-:-:S03]  /*271d0*/  LEA.HI.X.SX32 R15, R21, R0, 0x2, P4 ;  /* 0x00000000150f7211 */ /* 0x000fc600020f16ff */
[----:B------:R-:W-:Y:S04]  /*271e0*/  STL.64 [R1+0x598], R16 ;  /* 0x0005981001007387 */ /* 0x000fe80000100a00 */
[----:B------:R1:W-:Y:S02]  /*271f0*/  STL.64 [R1+0x590], R14 ;  /* 0x0005900e01007387 */ /* 0x0003e40000100a00 */
[----:B-1----:R-:W-:-:S04]  /*27200*/  LEA R14, P4, R24, R4, 0x2 ;  /* 0x00000004180e7211 */ /* 0x002fc800078810ff */
[----:B------:R-:W-:Y:S02]  /*27210*/  LEA.HI.X.SX32 R15, R24, R0, 0x2, P4 ;  /* 0x00000000180f7211 */ /* 0x000fe400020f16ff */
[CC--:B--2---:R-:W-:Y:S02]  /*27220*/  LEA R18, P5, R22.reuse, R4.reuse, 0x2 ;  /* 0x0000000416127211 */ /* 0x0c4fe400078a10ff */
[C---:B------:R-:W-:Y:S02]  /*27230*/  LEA R16, P6, R23.reuse, R4, 0x2 ;  /* 0x0000000417107211 */ /* 0x040fe400078c10ff */
[-C--:B------:R-:W-:Y:S02]  /*27240*/  LEA.HI.X.SX32 R19, R22, R0.reuse, 0x2, P5 ;  /* 0x0000000016137211 */ /* 0x080fe400028f16ff */
[----:B------:R-:W-:-:S03]  /*27250*/  LEA.HI.X.SX32 R17, R23, R0, 0x2, P6 ;  /* 0x0000000017117211 */ /* 0x000fc600030f16ff */
[----:B------:R1:W-:Y:S04]  /*27260*/  STL.64 [R1+0x588], R18 ;  /* 0x0005881201007387 */ /* 0x0003e80000100a00 */
[----:B------:R2:W-:Y:S01]  /*27270*/  STL.64 [R1+0x580], R16 ;  /* 0x0005801001007387 */ /* 0x0005e20000100a00 */
[CC--:B-1----:R-:W-:Y:S02]  /*27280*/  LEA R18, P5, R25.reuse, R4.reuse, 0x2 ;  /* 0x0000000419127211 */ /* 0x0c2fe400078a10ff */
[C---:B--2---:R-:W-:Y:S02]  /*27290*/  LEA R16, P6, R26.reuse, R4, 0x2 ;  /* 0x000000041a107211 */ /* 0x044fe400078c10ff */
[-C--:B------:R-:W-:Y:S01]  /*272a0*/  LEA.HI.X.SX32 R19, R25, R0.reuse, 0x2, P5 ;  /* 0x0000000019137211 */ /* 0x080fe200028f16ff */
[----:B------:R1:W-:Y:S01]  /*272b0*/  STL.64 [R1+0x578], R14 ;  /* 0x0005780e01007387 */ /* 0x0003e20000100a00 */
[----:B------:R-:W-:-:S03]  /*272c0*/  LEA.HI.X.SX32 R17, R26, R0, 0x2, P6 ;  /* 0x000000001a117211 */ /* 0x000fc600030f16ff */
[----:B------:R2:W-:Y:S04]  /*272d0*/  STL.64 [R1+0x570], R18 ;  /* 0x0005701201007387 */ /* 0x0005e80000100a00 */
[----:B------:R3:W-:Y:S01]  /*272e0*/  STL.64 [R1+0x568], R16 ;  /* 0x0005681001007387 */ /* 0x0007e20000100a00 */
[CC--:B-1----:R-:W-:Y:S02]  /*272f0*/  LEA R14, P4, R27.reuse, R4.reuse, 0x2 ;  /* 0x000000041b0e7211 */ /* 0x0c2fe400078810ff */
[----:B--2---:R-:W-:Y:S02]  /*27300*/  LEA R18, P5, R28, R4, 0x2 ;  /* 0x000000041c127211 */ /* 0x004fe400078a10ff */
[----:B------:R-:W-:Y:S02]  /*27310*/  LEA.HI.X.SX32 R15, R27, R0, 0x2, P4 ;  /* 0x000000001b0f7211 */ /* 0x000fe400020f16ff */
[----:B---3--:R-:W-:-:S02]  /*27320*/  LEA R16, P6, R29, R4, 0x2 ;  /* 0x000000041d107211 */ /* 0x008fc400078c10ff */
        /* <DEDUP_REMOVED lines=15> */
[----:B----4-:R-:W-:Y:S02]  /*27420*/  LEA R18, P5, R252, R4, 0x2 ;  /* 0x00000004fc127211 */ /* 0x010fe400078a10ff */
[----:B------:R-:W-:Y:S02]  /*27430*/  LEA.HI.X.SX32 R15, R33, R0, 0x2, P4 ;  /* 0x00000000210f7211 */ /* 0x000fe400020f16ff */
[----:B--2---:R-:W-:-:S02]  /*27440*/  LEA R16, P6, R34, R4, 0x2 ;  /* 0x0000000422107211 */ /* 0x004fc400078c10ff */
        /* <DEDUP_REMOVED lines=74> */
[----:B------:R-:W-:Y:S02]  /*278f0*/  LEA.HI.X.SX32 R17, R58, R0, 0x2, P6 ;  /* 0x000000003a117211 */ /* 0x000fe400030f16ff */
[-C--:B------:R-:W-:Y:S01]  /*27900*/  LEA R20, P5, R60, R4.reuse, 0x2 ;  /* 0x000000043c147211 */ /* 0x080fe200078a10ff */
[----:B------:R-:W-:Y:S04]  /*27910*/  STL.64 [R1+0x468], R18 ;  /* 0x0004681201007387 */ /* 0x000fe80000100a00 */
[----:B------:R2:W-:Y:S01]  /*27920*/  STL.64 [R1+0x460], R16 ;  /* 0x0004601001007387 */ /* 0x0005e20000100a00 */
[----:B-1----:R-:W-:-:S02]  /*27930*/  LEA R14, P4, R59, R4, 0x2 ;  /* 0x000000043b0e7211 */ /* 0x002fc400078810ff */
[-C--:B------:R-:W-:Y:S02]  /*27940*/  LEA.HI.X.SX32 R21, R60, R0.reuse, 0x2, P5 ;  /* 0x000000003c157211 */ /* 0x080fe400028f16ff */
[----:B------:R-:W-:Y:S02]  /*27950*/  LEA.HI.X.SX32 R15, R59, R0, 0x2, P4 ;  /* 0x000000003b0f7211 */ /* 0x000fe400020f16ff */
[----:B--2---:R-:W-:-:S03]  /*27960*/  LEA R16, P6, R61, R4, 0x2 ;  /* 0x000000043d107211 */ /* 0x004fc600078c10ff */
[----:B------:R1:W-:Y:S01]  /*27970*/  STL.64 [R1+0x458], R14 ;  /* 0x0004580e01007387 */ /* 0x0003e20000100a00 */
[----:B------:R-:W-:-:S03]  /*27980*/  LEA.HI.X.SX32 R17, R61, R0, 0x2, P6 ;  /* 0x000000003d117211 */ /* 0x000fc600030f16ff */
[----:B------:R-:W2:Y:S04]  /*27990*/  LDL.LU R19, [R1+0xb90] ;  /* 0x000b900001137983 */ /* 0x000ea80000300800 */
[----:B------:R3:W-:Y:S01]  /*279a0*/  STL.64 [R1+0x450], R20 ;  /* 0x0004501401007387 */ /* 0x0007e20000100a00 */
[----:B-1----:R-:W-:-:S03]  /*279b0*/  LEA R14, P4, R62, R4, 0x2 ;  /* 0x000000043e0e7211 */ /* 0x002fc600078810ff */
[----:B------:R-:W4:Y:S01]  /*279c0*/  LDL.LU R12, [R1+0xb94] ;  /* 0x000b9400010c7983 */ /* 0x000f220000300800 */
[----:B------:R-:W-:-:S03]  /*279d0*/  LEA.HI.X.SX32 R15, R62, R0, 0x2, P4 ;  /* 0x000000003e0f7211 */ /* 0x000fc600020f16ff */
[----:B------:R1:W-:Y:S01]  /*279e0*/  STL.64 [R1+0x448], R16 ;  /* 0x0004481001007387 */ /* 0x0003e20000100a00 */
[----:B---3--:R-:W-:-:S03]  /*279f0*/  LEA R20, P5, R63, R4, 0x2 ;  /* 0x000000043f147211 */ /* 0x008fc600078a10ff */
[----:B------:R3:W-:Y:S01]  /*27a00*/  STL.64 [R1+0x440], R14 ;  /* 0x0004400e01007387 */ /* 0x0007e20000100a00 */
[----:B------:R-:W-:Y:S02]  /*27a10*/  LEA.HI.X.SX32 R21, R63, R0, 0x2, P5 ;  /* 0x000000003f157211 */ /* 0x000fe400028f16ff */
[----:B-1----:R-:W-:-:S03]  /*27a20*/  LEA R16, P6, R64, R4, 0x2 ;  /* 0x0000000440107211 */ /* 0x002fc600078c10ff */
[----:B------:R1:W-:Y:S01]  /*27a30*/  STL.64 [R1+0x438], R20 ;  /* 0x0004381401007387 */ /* 0x0003e20000100a00 */
[----:B------:R-:W-:Y:S02]  /*27a40*/  LEA.HI.X.SX32 R17, R64, R0, 0x2, P6 ;  /* 0x0000000040117211 */ /* 0x000fe400030f16ff */
[----:B---3--:R-:W-:-:S03]  /*27a50*/  LEA R14, P4, R65, R4, 0x2 ;  /* 0x00000004410e7211 */ /* 0x008fc600078810ff */
[----:B------:R3:W-:Y:S01]  /*27a60*/  STL.64 [R1+0x430], R16 ;  /* 0x0004301001007387 */ /* 0x0007e20000100a00 */
[----:B------:R-:W-:Y:S02]  /*27a70*/  LEA.HI.X.SX32 R15, R65, R0, 0x2, P4 ;  /* 0x00000000410f7211 */ /* 0x000fe400020f16ff */
[C---:B-1----:R-:W-:Y:S01]  /*27a80*/  LEA R20, P5, R66.reuse, R4, 0x2 ;  /* 0x0000000442147211 */ /* 0x042fe200078a10ff */
[----:B------:R-:W4:Y:S03]  /*27a90*/  LDL.LU R10, [R1+0x8] ;  /* 0x00000800010a7983 */ /* 0x000f260000300800 */
[----:B------:R-:W-:Y:S02]  /*27aa0*/  LEA.HI.X.SX32 R21, R66, R0, 0x2, P5 ;  /* 0x0000000042157211 */ /* 0x000fe400028f16ff */
[C---:B---3--:R-:W-:Y:S01]  /*27ab0*/  LEA R16, P6, R67.reuse, R4, 0x2 ;  /* 0x0000000443107211 */ /* 0x048fe200078c10ff */
[----:B------:R1:W-:Y:S03]  /*27ac0*/  STL.64 [R1+0x428], R14 ;  /* 0x0004280e01007387 */ /* 0x0003e60000100a00 */
[----:B------:R-:W-:Y:S01]  /*27ad0*/  LEA.HI.X.SX32 R17, R67, R0, 0x2, P6 ;  /* 0x0000000043117211 */ /* 0x000fe200030f16ff */
[----:B------:R-:W3:Y:S04]  /*27ae0*/  LDL.LU R8, [R1+0xec] ;  /* 0x0000ec0001087983 */ /* 0x000ee80000300800 */
[----:B------:R-:W-:Y:S04]  /*27af0*/  STL.64 [R1+0x420], R20 ;  /* 0x0004201401007387 */ /* 0x000fe80000100a00 */
[----:B------:R-:W3:Y:S01]  /*27b00*/  LDL.LU R27, [R1+0xe8] ;  /* 0x0000e800011b7983 */ /* 0x000ee20000300800 */
[----:B-1----:R-:W-:-:S03]  /*27b10*/  LEA R14, P4, R68, R4, 0x2 ;  /* 0x00000004440e7211 */ /* 0x002fc600078810ff */
[----:B------:R-:W-:Y:S04]  /*27b20*/  STL.64 [R1+0x418], R16 ;  /* 0x0004181001007387 */ /* 0x000fe80000100a00 */
[----:B------:R-:W3:Y:S01]  /*27b30*/  LDL.LU R252, [R1+0xe4] ;  /* 0x0000e40001fc7983 */ /* 0x000ee20000300800 */
[----:B------:R-:W-:-:S05]  /*27b40*/  LEA.HI.X.SX32 R15, R68, R0, 0x2, P4 ;  /* 0x00000000440f7211 */ /* 0x000fca00020f16ff */
[----:B------:R1:W-:Y:S04]  /*27b50*/  STL.64 [R1+0x410], R14 ;  /* 0x0004100e01007387 */ /* 0x0003e80000100a00 */
[----:B-1----:R-:W3:Y:S01]  /*27b60*/  LDL.LU R14, [R1+0xe0] ;  /* 0x0000e000010e7983 */ /* 0x002ee20000300800 */
[CC--:B------:R-:W-:Y:S02]  /*27b70*/  LEA R22, P5, R69.reuse, R4.reuse, 0x2 ;  /* 0x0000000445167211 */ /* 0x0c0fe400078a10ff */
[C---:B------:R-:W-:Y:S02]  /*27b80*/  LEA R20, P6, R70.reuse, R4, 0x2 ;  /* 0x0000000446147211 */ /* 0x040fe400078c10ff */
[-C--:B------:R-:W-:Y:S02]  /*27b90*/  LEA.HI.X.SX32 R23, R69, R0.reuse, 0x2, P5 ;  /* 0x0000000045177211 */ /* 0x080fe400028f16ff */
[----:B------:R-:W-:-:S02]  /*27ba0*/  LEA.HI.X.SX32 R21, R70, R0, 0x2, P6 ;  /* 0x0000000046157211 */ /* 0x000fc400030f16ff */
[-C--:B------:R-:W-:Y:S01]  /*27bb0*/  LEA R16, P4, R71, R4.reuse, 0x2 ;  /* 0x0000000447107211 */ /* 0x080fe200078810ff */
[----:B------:R-:W-:Y:S01]  /*27bc0*/  STL.64 [R1+0x408], R22 ;  /* 0x0004081601007387 */ /* 0x000fe20000100a00 */
[----:B------:R-:W-:-:S03]  /*27bd0*/  LEA R24, P5, R72, R4, 0x2 ;  /* 0x0000000448187211 */ /* 0x000fc600078a10ff */
[----:B------:R-:W3:Y:S01]  /*27be0*/  LDL.LU R26, [R1+0xdc] ;  /* 0x0000dc00011a7983 */ /* 0x000ee20000300800 */
[----:B------:R-:W-:-:S03]  /*27bf0*/  LEA.HI.X.SX32 R17, R71, R0, 0x2, P4 ;  /* 0x0000000047117211 */ /* 0x000fc600020f16ff */
[----:B------:R1:W-:Y:S01]  /*27c00*/  STL.64 [R1+0x400], R20 ;  /* 0x0004001401007387 */ /* 0x0003e20000100a00 */
[----:B------:R-:W-:-:S03]  /*27c10*/  LEA.HI.X.SX32 R25, R72, R0, 0x2, P5 ;  /* 0x0000000048197211 */ /* 0x000fc600028f16ff */
[----:B-1----:R-:W3:Y:S04]  /*27c20*/  LDL.LU R21, [R1+0xd8] ;  /* 0x0000d80001157983 */ /* 0x002ee80000300800 */
[----:B------:R-:W-:Y:S04]  /*27c30*/  STL.64 [R1+0x3f8], R16 ;  /* 0x0003f81001007387 */ /* 0x000fe80000100a00 */
[----:B------:R-:W3:Y:S04]  /*27c40*/  LDL.LU R18, [R1+0xd4] ;  /* 0x0000d40001127983 */ /* 0x000ee80000300800 */
[----:B------:R1:W-:Y:S04]  /*27c50*/  STL.64 [R1+0x3f0], R24 ;  /* 0x0003f01801007387 */ /* 0x0003e80000100a00 */
[----:B------:R-:W3:Y:S01]  /*27c60*/  LDL.LU R15, [R1+0xd0] ;  /* 0x0000d000010f7983 */ /* 0x000ee20000300800 */
[----:B-1----:R-:W-:-:S04]  /*27c70*/  LEA R24, P5, R73, R4, 0x2 ;  /* 0x0000000449187211 */ /* 0x002fc800078a10ff */
[----:B------:R-:W-:Y:S02]  /*27c80*/  LEA.HI.X.SX32 R25, R73, R0, 0x2, P5 ;  /* 0x0000000049197211 */ /* 0x000fe400028f16ff */
[----:B--2---:R-:W-:-:S04]  /*27c90*/  LEA R22, P6, R19, R4, 0x2 ;  /* 0x0000000413167211 */ /* 0x004fc800078c10ff */
[----:B------:R-:W-:Y:S02]  /*27ca0*/  LEA.HI.X.SX32 R23, R19, R0, 0x2, P6 ;  /* 0x0000000013177211 */ /* 0x000fe400030f16ff */
[----:B----4-:R-:W-:-:S03]  /*27cb0*/  LEA R16, P4, R12, R4, 0x2 ;  /* 0x000000040c107211 */ /* 0x010fc600078810ff */
[----:B------:R1:W-:Y:S01]  /*27cc0*/  STL.64 [R1+0x3e8], R22 ;  /* 0x0003e81601007387 */ /* 0x0003e20000100a00 */
[----:B------:R-:W-:-:S03]  /*27cd0*/  LEA.HI.X.SX32 R17, R12, R0, 0x2, P4 ;  /* 0x000000000c117211 */ /* 0x000fc600020f16ff */
[----:B------:R-:W2:Y:S04]  /*27ce0*/  LDL.LU R19, [R1+0xcc] ;  /* 0x0000cc0001137983 */ /* 0x000ea80000300800 */
[----:B------:R4:W-:Y:S01]  /*27cf0*/  STL.64 [R1+0x3e0], R16 ;  /* 0x0003e01001007387 */ /* 0x0009e20000100a00 */
[----:B-1----:R-:W-:-:S03]  /*27d00*/  LEA R22, P6, R74, R4, 0x2 ;  /* 0x000000044a167211 */ /* 0x002fc600078c10ff */
[----:B------:R-:W2:Y:S01]  /*27d10*/  LDL.LU R20, [R1+0xbc] ;  /* 0x0000bc0001147983 */ /* 0x000ea20000300800 */
[----:B------:R-:W-:-:S03]  /*27d20*/  LEA.HI.X.SX32 R23, R74, R0, 0x2, P6 ;  /* 0x000000004a177211 */ /* 0x000fc600030f16ff */
[----:B------:R3:W-:Y:S04]  /*27d30*/  STL.64 [R1+0x3d8], R24 ;  /* 0x0003d81801007387 */ /* 0x0007e80000100a00 */
[----:B------:R-:W2:Y:S01]  /*27d40*/  LDL.LU R12, [R1+0xb8] ;  /* 0x0000b800010c7983 */ /* 0x000ea20000300800 */
[----:B----4-:R-:W-:-:S03]  /*27d50*/  LEA R16, P4, R10, R4, 0x2 ;  /* 0x000000040a107211 */ /* 0x010fc600078810ff */
[----:B------:R1:W-:Y:S01]  /*27d60*/  STL.64 [R1+0x3d0], R22 ;  /* 0x0003d01601007387 */ /* 0x0003e20000100a00 */
[----:B------:R-:W-:-:S03]  /*27d70*/  LEA.HI.X.SX32 R17, R10, R0, 0x2, P4 ;  /* 0x000000000a117211 */ /* 0x000fc600020f16ff */
[----:B------:R-:W4:Y:S04]  /*27d80*/  LDL.LU R29, [R1+0xb4] ;  /* 0x0000b400011d7983 */ /* 0x000f280000300800 */
[----:B------:R1:W-:Y:S01]  /*27d90*/  STL.64 [R1+0x3c8], R16 ;  /* 0x0003c81001007387 */ /* 0x0003e20000100a00 */
[----:B---3--:R-:W-:-:S03]  /*27da0*/  LEA R24, P5, R8, R4, 0x2 ;  /* 0x0000000408187211 */ /* 0x008fc600078a10ff */
[----:B------:R-:W3:Y:S01]  /*27db0*/  LDL.LU R10, [R1+0xb0] ;  /* 0x0000b000010a7983 */ /* 0x000ee20000300800 */
[----:B------:R-:W-:Y:S02]  /*27dc0*/  LEA.HI.X.SX32 R25, R8, R0, 0x2, P5 ;  /* 0x0000000008197211 */ /* 0x000fe400028f16ff */
[----:B-1----:R-:W-:-:S03]  /*27dd0*/  LEA R22, P6, R27, R4, 0x2 ;  /* 0x000000041b167211 */ /* 0x002fc600078c10ff */
[----:B------:R1:W-:Y:S01]  /*27de0*/  STL.64 [R1+0x3c0], R24 ;  /* 0x0003c01801007387 */ /* 0x0003e20000100a00 */
[----:B------:R-:W-:-:S03]  /*27df0*/  LEA.HI.X.SX32 R23, R27, R0, 0x2, P6 ;  /* 0x000000001b177211 */ /* 0x000fc600030f16ff */
[----:B------:R-:W3:Y:S01]  /*27e00*/  LDL.LU R8, [R1+0xac] ;  /* 0x0000ac0001087983 */ /* 0x000ee20000300800 */
[----:B------:R-:W-:-:S03]  /*27e10*/  LEA R16, P4, R252, R4, 0x2 ;  /* 0x00000004fc107211 */ /* 0x000fc600078810ff */
[----:B------:R1:W-:Y:S01]  /*27e20*/  STL.64 [R1+0x3b8], R22 ;  /* 0x0003b81601007387 */ /* 0x0003e20000100a00 */
[----:B------:R-:W-:-:S03]  /*27e30*/  LEA.HI.X.SX32 R17, R252, R0, 0x2, P4 ;  /* 0x00000000fc117211 */ /* 0x000fc600020f16ff */
[----:B------:R-:W3:Y:S04]  /*27e40*/  LDL.LU R28, [R1+0xa8] ;  /* 0x0000a800011c7983 */ /* 0x000ee80000300800 */
[----:B------:R1:W-:Y:S04]  /*27e50*/  STL.64 [R1+0x3b0], R16 ;  /* 0x0003b01001007387 */ /* 0x0003e80000100a00 */
[----:B------:R-:W3:Y:S01]  /*27e60*/  LDL.LU R252, [R1+0xa4] ;  /* 0x0000a40001fc7983 */ /* 0x000ee20000300800 */
[----:B-1----:R-:W-:-:S04]  /*27e70*/  LEA R24, P5, R14, R4, 0x2 ;  /* 0x000000040e187211 */ /* 0x002fc800078a10ff */
[----:B------:R-:W-:-:S05]  /*27e80*/  LEA.HI.X.SX32 R25, R14, R0, 0x2, P5 ;  /* 0x000000000e197211 */ /* 0x000fca00028f16ff */
[----:B------:R1:W-:Y:S04]  /*27e90*/  STL.64 [R1+0x3a8], R24 ;  /* 0x0003a81801007387 */ /* 0x0003e80000100a00 */
[----:B------:R-:W3:Y:S01]  /*27ea0*/  LDL.LU R14, [R1+0x98] ;  /* 0x00009800010e7983 */ /* 0x000ee20000300800 */
[----:B------:R-:W-:-:S03]  /*27eb0*/  LEA R22, P6, R26, R4, 0x2 ;  /* 0x000000041a167211 */ /* 0x000fc600078c10ff */
[----:B------:R-:W3:Y:S01]  /*27ec0*/  LDL.LU R27, [R1+0x94] ;  /* 0x00009400011b7983 */ /* 0x000ee20000300800 */
[----:B------:R-:W-:-:S05]  /*27ed0*/  LEA.HI.X.SX32 R23, R26, R0, 0x2, P6 ;  /* 0x000000001a177211 */ /* 0x000fca00030f16ff */
[----:B------:R1:W-:Y:S04]  /*27ee0*/  STL.64 [R1+0x3a0], R22 ;  /* 0x0003a01601007387 */ /* 0x0003e80000100a00 */
[----:B------:R-:W3:Y:S01]  /*27ef0*/  LDL.LU R26, [R1+0x90] ;  /* 0x00009000011a7983 */ /* 0x000ee20000300800 */
[----:B------:R-:W-:-:S04]  /*27f00*/  LEA R16, P4, R21, R4, 0x2 ;  /* 0x0000000415107211 */ /* 0x000fc800078810ff */
        /* <DEDUP_REMOVED lines=11> */
[----:B--2---:R-:W-:-:S04]  /*27fc0*/  LEA R16, P4, R19, R4, 0x2 ;  /* 0x0000000413107211 */ /* 0x004fc800078810ff */
[----:B------:R-:W-:Y:S02]  /*27fd0*/  LEA.HI.X.SX32 R17, R19, R0, 0x2, P4 ;  /* 0x0000000013117211 */ /* 0x000fe400020f16ff */
[----:B-1----:R-:W-:-:S03]  /*27fe0*/  LEA R24, P5, R20, R4, 0x2 ;  /* 0x0000000414187211 */ /* 0x002fc600078a10ff */
[----:B------:R4:W-:Y:S01]  /*27ff0*/  STL.64 [R1+0x380], R16 ;  /* 0x0003801001007387 */ /* 0x0009e20000100a00 */
[----:B------:R-:W-:-:S03]  /*28000*/  LEA.HI.X.SX32 R25, R20, R0, 0x2, P5 ;  /* 0x0000000014197211 */ /* 0x000fc600028f16ff */
[----:B------:R-:W2:Y:S01]  /*28010*/  LDL.LU R19, [R1+0x74] ;  /* 0x0000740001137983 */ /* 0x000ea20000300800 */
[----:B------:R-:W-:-:S03]  /*28020*/  LEA R22, P6, R12, R4, 0x2 ;  /* 0x000000040c167211 */ /* 0x000fc600078c10ff */
[----:B------:R3:W-:Y:S01]  /*28030*/  STL.64 [R1+0x378], R24 ;  /* 0x0003781801007387 */ /* 0x0007e20000100a00 */
[----:B------:R-:W-:-:S03]  /*28040*/  LEA.HI.X.SX32 R23, R12, R0, 0x2, P6 ;  /* 0x000000000c177211 */ /* 0x000fc600030f16ff */
[----:B------:R-:W2:Y:S01]  /*28050*/  LDL.LU R20, [R1+0x68] ;  /* 0x0000680001147983 */ /* 0x000ea20000300800 */
[----:B----4-:R-:W-:-:S03]  /*28060*/  LEA R16, P4, R29, R4, 0x2 ;  /* 0x000000041d107211 */ /* 0x010fc600078810ff */
[----:B------:R1:W-:Y:S01]  /*28070*/  STL.64 [R1+0x370], R22 ;  /* 0x0003701601007387 */ /* 0x0003e20000100a00 */
[----:B------:R-:W-:-:S03]  /*28080*/  LEA.HI.X.SX32 R17, R29, R0, 0x2, P4 ;  /* 0x000000001d117211 */ /* 0x000fc600020f16ff */
[----:B------:R-:W4:Y:S01]  /*28090*/  LDL.LU R12, [R1+0x64] ;  /* 0x00006400010c7983 */ /* 0x000f220000300800 */
[----:B---3--:R-:W-:-:S04]  /*280a0*/  LEA R24, P5, R10, R4, 0x2 ;  /* 0x000000040a187211 */ /* 0x008fc800078a10ff */
[----:B------:R-:W-:Y:S01]  /*280b0*/  LEA.HI.X.SX32 R25, R10, R0, 0x2, P5 ;  /* 0x000000000a197211 */ /* 0x000fe200028f16ff */
[----:B------:R3:W-:Y:S04]  /*280c0*/  STL.64 [R1+0x368], R16 ;  /* 0x0003681001007387 */ /* 0x0007e80000100a00 */
[----:B------:R3:W-:Y:S01]  /*280d0*/  STL.64 [R1+0x360], R24 ;  /* 0x0003601801007387 */ /* 0x0007e20000100a00 */
[----:B-1----:R-:W-:-:S03]  /*280e0*/  LEA R22, P6, R8, R4, 0x2 ;  /* 0x0000000408167211 */ /* 0x002fc600078c10ff */
[----:B------:R-:W4:Y:S01]  /*280f0*/  LDL.LU R10, [R1+0x60] ;  /* 0x00006000010a7983 */ /* 0x000f220000300800 */
[----:B------:R-:W-:Y:S02]  /*28100*/  LEA.HI.X.SX32 R23, R8, R0, 0x2, P6 ;  /* 0x0000000008177211 */ /* 0x000fe400030f16ff */
[----:B---3--:R-:W-:-:S03]  /*28110*/  LEA R16, P4, R28, R4, 0x2 ;  /* 0x000000041c107211 */ /* 0x008fc600078810ff */
[----:B------:R1:W-:Y:S01]  /*28120*/  STL.64 [R1+0x358], R22 ;  /* 0x0003581601007387 */ /* 0x0003e20000100a00 */
[----:B------:R-:W-:-:S03]  /*28130*/  LEA.HI.X.SX32 R17, R28, R0, 0x2, P4 ;  /* 0x000000001c117211 */ /* 0x000fc600020f16ff */
[----:B------:R-:W3:Y:S01]  /*28140*/  LDL.LU R8, [R1+0x5c] ;  /* 0x00005c0001087983 */ /* 0x000ee20000300800 */
[----:B------:R-:W-:-:S04]  /*28150*/  LEA R24, P5, R252, R4, 0x2 ;  /* 0x00000004fc187211 */ /* 0x000fc800078a10ff */
[----:B------:R-:W-:Y:S01]  /*28160*/  LEA.HI.X.SX32 R25, R252, R0, 0x2, P5 ;  /* 0x00000000fc197211 */ /* 0x000fe200028f16ff */
[----:B------:R1:W-:Y:S04]  /*28170*/  STL.64 [R1+0x350], R16 ;  /* 0x0003501001007387 */ /* 0x0003e80000100a00 */
[----:B------:R1:W-:Y:S04]  /*28180*/  STL.64 [R1+0x348], R24 ;  /* 0x0003481801007387 */ /* 0x0003e80000100a00 */
[----:B------:R-:W3:Y:S01]  /*28190*/  LDL.LU R252, [R1+0x58] ;  /* 0x0000580001fc7983 */ /* 0x000ee20000300800 */
[----:B-1----:R-:W-:-:S04]  /*281a0*/  LEA R22, P6, R14, R4, 0x2 ;  /* 0x000000040e167211 */ /* 0x002fc800078c10ff */
[----:B------:R-:W-:Y:S01]  /*281b0*/  LEA.HI.X.SX32 R23, R14, R0, 0x2, P6 ;  /* 0x000000000e177211 */ /* 0x000fe200030f16ff */
[----:B------:R-:W-:-:S04]  /*281c0*/  IMAD.MOV.U32 R14, RZ, RZ, R2 ;  /* 0x000000ffff0e7224 */ /* 0x000fc800078e0002 */
[----:B------:R1:W-:Y:S04]  /*281d0*/  STL.64 [R1+0x340], R22 ;  /* 0x0003401601007387 */ /* 0x0003e80000100a00 */
[----:B------:R-:W3:Y:S01]  /*281e0*/  LDL.LU R2, [R1+0x54] ;  /* 0x0000540001027983 */ /* 0x000ee20000300800 */
[CC--:B------:R-:W-:Y:S02]  /*281f0*/  LEA R16, P4, R27.reuse, R4.reuse, 0x2 ;  /* 0x000000041b107211 */ /* 0x0c0fe400078810ff */
[C---:B------:R-:W-:Y:S02]  /*28200*/  LEA R24, P5, R26.reuse, R4, 0x2 ;  /* 0x000000041a187211 */ /* 0x040fe400078a10ff */
[-C--:B------:R-:W-:Y:S02]  /*28210*/  LEA.HI.X.SX32 R17, R27, R0.reuse, 0x2, P4 ;  /* 0x000000001b117211 */ /* 0x080fe400020f16ff */
[----:B------:R-:W-:-:S03]  /*28220*/  LEA.HI.X.SX32 R25, R26, R0, 0x2, P5 ;  /* 0x000000001a197211 */ /* 0x000fc600028f16ff */
[----:B------:R1:W-:Y:S02]  /*28230*/  STL.64 [R1+0x338], R16 ;  /* 0x0003381001007387 */ /* 0x0003e40000100a00 */
[C---:B-1----:R-:W-:Y:S02]  /*28240*/  LEA R22, P6, R21.reuse, R4, 0x2 ;  /* 0x0000000415167211 */ /* 0x042fe400078c10ff */
[----:B------:R1:W-:Y:S02]  /*28250*/  STL.64 [R1+0x330], R24 ;  /* 0x0003301801007387 */ /* 0x0003e40000100a00 */
[----:B------:R-:W-:Y:S02]  /*28260*/  LEA.HI.X.SX32 R23, R21, R0, 0x2, P6 ;  /* 0x0000000015177211 */ /* 0x000fe400030f16ff */
[----:B------:R-:W3:Y:S01]  /*28270*/  LDL.LU R32, [R1+0x50] ;  /* 0x0000500001207983 */ /* 0x000ee20000300800 */
[----:B------:R-:W-:-:S03]  /*28280*/  LEA R16, P4, R18, R4, 0x2 ;  /* 0x0000000412107211 */ /* 0x000fc600078810ff */
[----:B------:R-:W-:Y:S01]  /*28290*/  STL.64 [R1+0x328], R22 ;  /* 0x0003281601007387 */ /* 0x000fe20000100a00 */
[----:B------:R-:W-:Y:S01]  /*282a0*/  IMAD.MOV.U32 R26, RZ, RZ, R251 ;  /* 0x000000ffff1a7224 */ /* 0x000fe200078e00fb */
[----:B------:R-:W-:Y:S02]  /*282b0*/  LEA.HI.X.SX32 R17, R18, R0, 0x2, P4 ;  /* 0x0000000012117211 */ /* 0x000fe400020f16ff */
[----:B------:R-:W3:Y:S01]  /*282c0*/  LDL.LU R31, [R1+0x4c] ;  /* 0x00004c00011f7983 */ /* 0x000ee20000300800 */
[C---:B-1----:R-:W-:Y:S01]  /*282d0*/  LEA R24, P5, R15.reuse, R4, 0x2 ;  /* 0x000000040f187211 */ /* 0x042fe200078a10ff */
[----:B------:R-:W-:Y:S01]  /*282e0*/  IMAD.MOV.U32 R251, RZ, RZ, R3 ;  /* 0x000000fffffb7224 */ /* 0x000fe200078e0003 */
[----:B------:R-:W-:Y:S01]  /*282f0*/  MOV R3, R5 ;  /* 0x0000000500037202 */ /* 0x000fe20000000f00 */
[----:B------:R-:W-:Y:S01]  /*28300*/  IMAD.MOV.U32 R5, RZ, RZ, R226 ;  /* 0x000000ffff057224 */ /* 0x000fe200078e00e2 */
[----:B------:R-:W-:Y:S01]  /*28310*/  LEA.HI.X.SX32 R25, R15, R0, 0x2, P5 ;  /* 0x000000000f197211 */ /* 0x000fe200028f16ff */
[----:B------:R-:W-:Y:S01]  /*28320*/  STL.64 [R1+0x320], R16 ;  /* 0x0003201001007387 */ /* 0x000fe20000100a00 */
[----:B------:R-:W-:-:S02]  /*28330*/  IMAD.MOV.U32 R226, RZ, RZ, R227 ;  /* 0x000000ffffe27224 */ /* 0x000fc400078e00e3 */
[----:B------:R-:W-:Y:S01]  /*28340*/  IMAD.MOV.U32 R227, RZ, RZ, R228 ;  /* 0x000000ffffe37224 */ /* 0x000fe200078e00e4 */
[----:B------:R-:W3:Y:S01]  /*28350*/  LDL.LU R30, [R1+0x48] ;  /* 0x00004800011e7983 */ /* 0x000ee20000300800 */
[----:B------:R-:W-:Y:S01]  /*28360*/  MOV R228, R229 ;  /* 0x000000e500e47202 */ /* 0x000fe20000000f00 */
[----:B------:R-:W-:Y:S02]  /*28370*/  IMAD.MOV.U32 R229, RZ, RZ, R230 ;  /* 0x000000ffffe57224 */ /* 0x000fe400078e00e6 */
[----:B------:R1:W-:Y:S01]  /*28380*/  STL.64 [R1+0x318], R24 ;  /* 0x0003181801007387 */ /* 0x0003e20000100a00 */
[----:B------:R-:W-:Y:S02]  /*28390*/  IMAD.MOV.U32 R230, RZ, RZ, R231 ;  /* 0x000000ffffe67224 */ /* 0x000fe400078e00e7 */
[----:B------:R-:W-:Y:S01]  /*283a0*/  IMAD.MOV.U32 R231, RZ, RZ, R232 ;  /* 0x000000ffffe77224 */ /* 0x000fe200078e00e8 */
[----:B------:R-:W3:Y:S01]  /*283b0*/  LDL.LU R29, [R1+0x44] ;  /* 0x00004400011d7983 */ /* 0x000ee20000300800 */
[----:B------:R-:W-:Y:S01]  /*283c0*/  MOV R232, R233 ;  /* 0x000000e900e87202 */ /* 0x000fe20000000f00 */
[----:B------:R-:W-:-:S02]  /*283d0*/  IMAD.MOV.U32 R233, RZ, RZ, R234 ;  /* 0x000000ffffe97224 */ /* 0x000fc400078e00ea */
[----:B------:R-:W3:Y:S01]  /*283e0*/  LDL.LU R28, [R1+0x40] ;  /* 0x00004000011c7983 */ /* 0x000ee20000300800 */
[----:B------:R-:W-:Y:S02]  /*283f0*/  IMAD.MOV.U32 R234, RZ, RZ, R235 ;  /* 0x000000ffffea7224 */ /* 0x000fe400078e00eb */
[----:B------:R-:W-:Y:S01]  /*28400*/  IMAD.MOV.U32 R235, RZ, RZ, R236 ;  /* 0x000000ffffeb7224 */ /* 0x000fe200078e00ec */
[----:B------:R-:W-:Y:S01]  /*28410*/  MOV R236, R237 ;  /* 0x000000ed00ec7202 */ /* 0x000fe20000000f00 */
[----:B------:R-:W-:Y:S02]  /*28420*/  IMAD.MOV.U32 R237, RZ, RZ, R238 ;  /* 0x000000ffffed7224 */ /* 0x000fe400078e00ee */
[----:B------:R-:W-:Y:S02]  /*28430*/  IMAD.MOV.U32 R238, RZ, RZ, R239 ;  /* 0x000000ffffee7224 */ /* 0x000fe400078e00ef */
[----:B-1----:R-:W-:Y:S01]  /*28440*/  IMAD.MOV.U32 R25, RZ, RZ, R251 ;  /* 0x000000ffff197224 */ /* 0x002fe200078e00fb */
[----:B------:R-:W-:Y:S01]  /*28450*/  MOV R251, R5 ;  /* 0x0000000500fb7202 */ /* 0x000fe20000000f00 */
[----:B------:R-:W-:Y:S01]  /*28460*/  IMAD.MOV.U32 R239, RZ, RZ, R171 ;  /* 0x000000ffffef7224 */ /* 0x000fe200078e00ab */
[----:B------:R-:W-:Y:S01]  /*28470*/  MOV R171, R170 ;  /* 0x000000aa00ab7202 */ /* 0x000fe20000000f00 */
[----:B------:R-:W-:-:S02]  /*28480*/  IMAD.MOV.U32 R24, RZ, RZ, R3 ;  /* 0x000000ffff187224 */ /* 0x000fc400078e0003 */
[----:B------:R-:W-:Y:S02]  /*28490*/  IMAD.MOV.U32 R3, RZ, RZ, R226 ;  /* 0x000000ffff037224 */ /* 0x000fe400078e00e2 */
[----:B------:R-:W-:Y:S01]  /*284a0*/  IMAD.MOV.U32 R5, RZ, RZ, R227 ;  /* 0x000000ffff057224 */ /* 0x000fe200078e00e3 */
[----:B------:R-:W-:Y:S01]  /*284b0*/  MOV R227, R229 ;  /* 0x000000e500e37202 */ /* 0x000fe20000000f00 */
        /* <DEDUP_REMOVED lines=8> */
[----:B------:R-:W-:Y:S02]  /*28540*/  IMAD.MOV.U32 R230, RZ, RZ, R232 ;  /* 0x000000ffffe67224 */ /* 0x000fe400078e00e8 */
[----:B------:R-:W-:Y:S02]  /*28550*/  IMAD.MOV.U32 R232, RZ, RZ, R234 ;  /* 0x000000ffffe87224 */ /* 0x000fe400078e00ea */
[----:B------:R-:W-:Y:S01]  /*28560*/  IMAD.MOV.U32 R233, RZ, RZ, R235 ;  /* 0x000000ffffe97224 */ /* 0x000fe200078e00eb */
        /* <DEDUP_REMOVED lines=9> */
[----:B------:R-:W-:Y:S01]  /*28600*/  IMAD.MOV.U32 R170, RZ, RZ, R168 ;  /* 0x000000ffffaa7224 */ /* 0x000fe200078e00a8 */
[----:B------:R-:W-:Y:S01]  /*28610*/  MOV R168, R167 ;  /* 0x000000a700a87202 */ /* 0x000fe20000000f00 */
[----:B------:R-:W-:-:S02]  /*28620*/  IMAD.MOV.U32 R169, RZ, RZ, R166 ;  /* 0x000000ffffa97224 */ /* 0x000fc400078e00a6 */
[----:B------:R-:W-:Y:S02]  /*28630*/  IMAD.MOV.U32 R167, RZ, RZ, R165 ;  /* 0x000000ffffa77224 */ /* 0x000fe400078e00a5 */
[----:B------:R-:W-:Y:S02]  /*28640*/  IMAD.MOV.U32 R166, RZ, RZ, R107 ;  /* 0x000000ffffa67224 */ /* 0x000fe400078e006b */
[----:B------:R-:W-:Y:S02]  /*28650*/  IMAD.MOV.U32 R27, RZ, RZ, R18 ;  /* 0x000000ffff1b7224 */ /* 0x000fe400078e0012 */
[----:B------:R-:W-:Y:S01]  /*28660*/  IMAD.MOV.U32 R165, RZ, RZ, R75 ;  /* 0x000000ffffa57224 */ /* 0x000fe200078e004b */
[----:B--2---:R-:W-:-:S04]  /*28670*/  LEA R22, P6, R19, R4, 0x2 ;  /* 0x0000000413167211 */ /* 0x004fc800078c10ff */
[----:B------:R-:W-:-:S05]  /*28680*/  LEA.HI.X.SX32 R23, R19, R0, 0x2, P6 ;  /* 0x0000000013177211 */ /* 0x000fca00030f16ff */
[----:B------:R1:W-:Y:S01]  /*28690*/  STL.64 [R1+0x310], R22 ;  /* 0x0003101601007387 */ /* 0x0003e20000100a00 */
[----:B------:R-:W-:-:S03]  /*286a0*/  LEA R16, P4, R20, R4, 0x2 ;  /* 0x0000000414107211 */ /* 0x000fc600078810ff */
[----:B------:R-:W2:Y:S01]  /*286b0*/  LDL.LU R106, [R1+0x2e44] ;  /* 0x002e4400016a7983 */ /* 0x000ea20000300800 */
[----:B------:R-:W-:Y:S02]  /*286c0*/  LEA.HI.X.SX32 R17, R20, R0, 0x2, P4 ;  /* 0x0000000014117211 */ /* 0x000fe400020f16ff */
[----:B-1----:R-:W-:Y:S01]  /*286d0*/  MOV R23, R251 ;  /* 0x000000fb00177202 */ /* 0x002fe20000000f00 */
[----:B------:R-:W-:Y:S02]  /*286e0*/  IMAD.MOV.U32 R22, RZ, RZ, R3 ;  /* 0x000000ffff167224 */ /* 0x000fe400078e0003 */
[----:B------:R-:W-:Y:S01]  /*286f0*/  IMAD.MOV.U32 R251, RZ, RZ, R5 ;  /* 0x000000fffffb7224 */ /* 0x000fe200078e0005 */
[----:B------:R-:W-:Y:S01]  /*28700*/  MOV R5, R227 ;  /* 0x000000e300057202 */ /* 0x000fe20000000f00 */
[----:B------:R-:W-:Y:S01]  /*28710*/  IMAD.MOV.U32 R3, RZ, RZ, R226 ;  /* 0x000000ffff037224 */ /* 0x000fe200078e00e2 */
[----:B----4-:R-:W-:Y:S01]  /*28720*/  LEA R14, P5, R12, R4, 0x2 ;  /* 0x000000040c0e7211 */ /* 0x010fe200078a10ff */
[----:B------:R-:W-:Y:S01]  /*28730*/  IMAD.MOV.U32 R226, RZ, RZ, R228 ;  /* 0x000000ffffe27224 */ /* 0x000fe200078e00e4 */
[----:B------:R-:W-:Y:S01]  /*28740*/  MOV R228, R230 ;  /* 0x000000e600e47202 */ /* 0x000fe20000000f00 */
[----:B------:R-:W-:-:S02]  /*28750*/  IMAD.MOV.U32 R227, RZ, RZ, R229 ;  /* 0x000000ffffe37224 */ /* 0x000fc400078e00e5 */
[----:B------:R-:W-:Y:S01]  /*28760*/  IMAD.MOV.U32 R229, RZ, RZ, R231 ;  /* 0x000000ffffe57224 */ /* 0x000fe200078e00e7 */
[----:B------:R-:W-:Y:S01]  /*28770*/  MOV R231, R233 ;  /* 0x000000e900e77202 */ /* 0x000fe20000000f00 */
[----:B------:R-:W-:Y:S01]  /*28780*/  IMAD.MOV.U32 R230, RZ, RZ, R232 ;  /* 0x000000ffffe67224 */ /* 0x000fe200078e00e8 */
[----:B------:R-:W-:Y:S01]  /*28790*/  MOV R20, R3 ;  /* 0x0000000300147202 */ /* 0x000fe20000000f00 */
[----:B------:R-:W-:Y:S01]  /*287a0*/  IMAD.MOV.U32 R232, RZ, RZ, R234 ;  /* 0x000000ffffe87224 */ /* 0x000fe200078e00ea */
[----:B------:R-:W-:Y:S01]  /*287b0*/  MOV R234, R236 ;  /* 0x000000ec00ea7202 */ /* 0x000fe20000000f00 */
[----:B------:R-:W-:Y:S02]  /*287c0*/  IMAD.MOV.U32 R233, RZ, RZ, R235 ;  /* 0x000000ffffe97224 */ /* 0x000fe400078e00eb */
[----:B------:R-:W-:Y:S01]  /*287d0*/  IMAD.MOV.U32 R21, RZ, RZ, R251 ;  /* 0x000000ffff157224 */ /* 0x000fe200078e00fb */
[----:B------:R-:W-:Y:S01]  /*287e0*/  LEA.HI.X.SX32 R15, R12, R0, 0x2, P5 ;  /* 0x000000000c0f7211 */ /* 0x000fe200028f16ff */
[----:B------:R-:W-:Y:S01]  /*287f0*/  IMAD.MOV.U32 R235, RZ, RZ, R237 ;  /* 0x000000ffffeb7224 */ /* 0x000fe200078e00ed */
[----:B------:R-:W-:Y:S01]  /*28800*/  MOV R237, R239 ;  /* 0x000000ef00ed7202 */ /* 0x000fe20000000f00 */
[----:B------:R-:W-:Y:S01]  /*28810*/  IMAD.MOV.U32 R251, RZ, RZ, R5 ;  /* 0x000000fffffb7224 */ /* 0x000fe200078e0005 */
[----:B------:R-:W-:Y:S01]  /*28820*/  MOV R5, R227 ;  /* 0x000000e300057202 */ /* 0x000fe20000000f00 */
[----:B------:R-:W-:Y:S01]  /*28830*/  IMAD.MOV.U32 R236, RZ, RZ, R238 ;  /* 0x000000ffffec7224 */ /* 0x000fe200078e00ee */
[C---:B------:R-:W-:Y:S01]  /*28840*/  LEA R18, P6, R10.reuse, R4, 0x2 ;  /* 0x000000040a127211 */ /* 0x040fe200078c10ff */
[----:B------:R-:W-:Y:S01]  /*28850*/  IMAD.MOV.U32 R3, RZ, RZ, R226 ;  /* 0x000000ffff037224 */ /* 0x000fe200078e00e2 */
[----:B------:R3:W-:Y:S01]  /*28860*/  STL.64 [R1+0x308], R16 ;  /* 0x0003081001007387 */ /* 0x0007e20000100a00 */
[----:B------:R-:W-:Y:S01]  /*28870*/  IMAD.MOV.U32 R238, RZ, RZ, R171 ;  /* 0x000000ffffee7224 */ /* 0x000fe200078e00ab */
[----:B------:R-:W-:Y:S01]  /*28880*/  MOV R171, R169 ;  /* 0x000000a900ab7202 */ /* 0x000fe20000000f00 */
[----:B------:R-:W-:Y:S01]  /*28890*/  IMAD.MOV.U32 R239, RZ, RZ, R170 ;  /* 0x000000ffffef7224 */ /* 0x000fe200078e00aa */
[----:B------:R-:W4:Y:S01]  /*288a0*/  LDL.LU R107, [R1+0x2e40] ;  /* 0x002e4000016b7983 */ /* 0x000f220000300800 */
[----:B------:R-:W-:Y:S01]  /*288b0*/  IMAD.MOV.U32 R226, RZ, RZ, R228 ;  /* 0x000000ffffe27224 */ /* 0x000fe200078e00e4 */
[----:B------:R-:W-:Y:S01]  /*288c0*/  MOV R228, R230 ;  /* 0x000000e600e47202 */ /* 0x000fe20000000f00 */
[----:B------:R-:W-:Y:S01]  /*288d0*/  IMAD.MOV.U32 R227, RZ, RZ, R229 ;  /* 0x000000ffffe37224 */ /* 0x000fe200078e00e5 */
[----:B------:R-:W2:Y:S01]  /*288e0*/  LDL.LU R75, [R1+0x2e3c] ;  /* 0x002e3c00014b7983 */ /* 0x000ea20000300800 */
[----:B------:R-:W-:Y:S01]  /*288f0*/  IMAD.MOV.U32 R229, RZ, RZ, R231 ;  /* 0x000000ffffe57224 */ /* 0x000fe200078e00e7 */
[----:B------:R-:W-:Y:S01]  /*28900*/  MOV R231, R233 ;  /* 0x000000e900e77202 */ /* 0x000fe20000000f00 */
[----:B------:R-:W-:Y:S01]  /*28910*/  IMAD.MOV.U32 R170, RZ, RZ, R168 ;  /* 0x000000ffffaa7224 */ /* 0x000fe200078e00a8 */
[----:B------:R-:W-:Y:S01]  /*28920*/  MOV R168, R166 ;  /* 0x000000a600a87202 */ /* 0x000fe20000000f00 */
[----:B------:R-:W-:Y:S01]  /*28930*/  IMAD.MOV.U32 R169, RZ, RZ, R167 ;  /* 0x000000ffffa97224 */ /* 0x000fe200078e00a7 */
[----:B------:R-:W-:Y:S01]  /*28940*/  MOV R12, R251 ;  /* 0x000000fb000c7202 */ /* 0x000fe20000000f00 */
[----:B------:R-:W-:Y:S01]  /*28950*/  IMAD.MOV.U32 R230, RZ, RZ, R232 ;  /* 0x000000ffffe67224 */ /* 0x000fe200078e00e8 */
[----:B------:R1:W-:Y:S01]  /*28960*/  STL.64 [R1+0x300], R14 ;  /* 0x0003000e01007387 */ /* 0x0003e20000100a00 */
[----:B------:R-:W-:Y:S01]  /*28970*/  IMAD.MOV.U32 R167, RZ, RZ, R165 ;  /* 0x000000ffffa77224 */ /* 0x000fe200078e00a5 */
[----:B------:R-:W-:Y:S01]  /*28980*/  MOV R165, R84 ;  /* 0x0000005400a57202 */ /* 0x000fe20000000f00 */
[----:B------:R-:W-:Y:S01]  /*28990*/  IMAD.MOV.U32 R232, RZ, RZ, R234 ;  /* 0x000000ffffe87224 */ /* 0x000fe200078e00ea */
[----:B------:R-:W-:Y:S01]  /*289a0*/  LEA.HI.X.SX32 R19, R10, R0, 0x2, P6 ;  /* 0x000000000a137211 */ /* 0x000fe200030f16ff */
[----:B------:R-:W-:Y:S01]  /*289b0*/  IMAD.MOV.U32 R233, RZ, RZ, R235 ;  /* 0x000000ffffe97224 */ /* 0x000fe200078e00eb */
[----:B------:R-:W-:Y:S01]  /*289c0*/  MOV R234, R236 ;  /* 0x000000ec00ea7202 */ /* 0x000fe20000000f00 */
[----:B------:R-:W-:Y:S01]  /*289d0*/  IMAD.MOV.U32 R166, RZ, RZ, R162 ;  /* 0x000000ffffa67224 */ /* 0x000fe200078e00a2 */
[-C--:B---3--:R-:W-:Y:S01]  /*289e0*/  LEA R16, P4, R8, R4.reuse, 0x2 ;  /* 0x0000000408107211 */ /* 0x088fe200078810ff */
[----:B------:R-:W-:Y:S01]  /*289f0*/  IMAD.MOV.U32 R235, RZ, RZ, R237 ;  /* 0x000000ffffeb7224 */ /* 0x000fe200078e00ed */
[----:B------:R-:W-:Y:S01]  /*28a00*/  MOV R237, R239 ;  /* 0x000000ef00ed7202 */ /* 0x000fe20000000f00 */
[----:B------:R-:W-:Y:S01]  /*28a10*/  IMAD.MOV.U32 R251, RZ, RZ, R5 ;  /* 0x000000fffffb7224 */ /* 0x000fe200078e0005 */
[----:B-1----:R-:W-:Y:S01]  /*28a20*/  LEA R14, P5, R252, R4, 0x2 ;  /* 0x00000004fc0e7211 */ /* 0x002fe200078a10ff */
[----:B------:R-:W-:Y:S01]  /*28a30*/  IMAD.MOV.U32 R236, RZ, RZ, R238 ;  /* 0x000000ffffec7224 */ /* 0x000fe200078e00ee */
[----:B------:R-:W3:Y:S01]  /*28a40*/  LDL.LU R84, [R1+0x2e38] ;  /* 0x002e380001547983 */ /* 0x000ee20000300800 */
        /* <DEDUP_REMOVED lines=8> */
[-C--:B------:R-:W-:Y:S01]  /*28ad0*/  LEA.HI.X.SX32 R15, R252, R0.reuse, 0x2, P5 ;  /* 0x00000000fc0f7211 */ /* 0x080fe200028f16ff */
[----:B------:R-:W-:Y:S01]  /*28ae0*/  IMAD.MOV.U32 R226, RZ, RZ, R228 ;  /* 0x000000ffffe27224 */ /* 0x000fe200078e00e4 */
[----:B------:R-:W-:Y:S01]  /*28af0*/  LEA.HI.X.SX32 R17, R8, R0, 0x2, P4 ;  /* 0x0000000008117211 */ /* 0x000fe200020f16ff */
[----:B------:R-:W-:Y:S01]  /*28b00*/  IMAD.MOV.U32 R229, RZ, RZ, R231 ;  /* 0x000000ffffe57224 */ /* 0x000fe200078e00e7 */
[----:B------:R-:W4:Y:S01]  /*28b10*/  LDL.LU R76, [R1+0x2e34] ;  /* 0x002e3400014c7983 */ /* 0x000f220000300800 */
        /* <DEDUP_REMOVED lines=13> */
[----:B------:R-:W-:Y:S01]  /*28bf0*/  MOV R237, R238 ;  /* 0x000000ee00ed7202 */ /* 0x000fe20000000f00 */
[----:B------:R-:W-:-:S02]  /*28c00*/  IMAD.MOV.U32 R162, RZ, RZ, R77 ;  /* 0x000000ffffa27224 */ /* 0x000fc400078e004d */
[----:B------:R-:W-:Y:S02]  /*28c10*/  IMAD.MOV.U32 R234, RZ, RZ, R236 ;  /* 0x000000ffffea7224 */ /* 0x000fe400078e00ec */
[----:B------:R-:W-:Y:S02]  /*28c20*/  IMAD.MOV.U32 R8, RZ, RZ, R251 ;  /* 0x000000ffff087224 */ /* 0x000fe400078e00fb */
[----:B------:R-:W-:Y:S01]  /*28c30*/  IMAD.MOV.U32 R3, RZ, RZ, R5 ;  /* 0x000000ffff037224 */ /* 0x000fe200078e0005 */
[----:B------:R-:W-:Y:S01]  /*28c40*/  MOV R5, R227 ;  /* 0x000000e300057202 */ /* 0x000fe20000000f00 */
[----:B------:R-:W-:Y:S02]  /*28c50*/  IMAD.MOV.U32 R161, RZ, RZ, R78 ;  /* 0x000000ffffa17224 */ /* 0x000fe400078e004e */
[----:B------:R-:W-:Y:S01]  /*28c60*/  IMAD.MOV.U32 R236, RZ, RZ, R239 ;  /* 0x000000ffffec7224 */ /* 0x000fe200078e00ef */
[----:B------:R-:W-:Y:S01]  /*28c70*/  MOV R239, R170 ;  /* 0x000000aa00ef7202 */ /* 0x000fe20000000f00 */
[----:B------:R-:W-:-:S02]  /*28c80*/  IMAD.MOV.U32 R238, RZ, RZ, R171 ;  /* 0x000000ffffee7224 */ /* 0x000fc400078e00ab */
[----:B------:R-:W-:Y:S02]  /*28c90*/  IMAD.MOV.U32 R251, RZ, RZ, R226 ;  /* 0x000000fffffb7224 */ /* 0x000fe400078e00e2 */
        /* <DEDUP_REMOVED lines=9> */
[----:B------:R1:W-:Y:S01]  /*28d30*/  STL.64 [R1+0x2f8], R18 ;  /* 0x0002f81201007387 */ /* 0x0003e20000100a00 */
[----:B------:R-:W-:Y:S01]  /*28d40*/  IMAD.MOV.U32 R167, RZ, RZ, R165 ;  /* 0x000000ffffa77224 */ /* 0x000fe200078e00a5 */
[----:B------:R-:W-:Y:S01]  /*28d50*/  MOV R166, R162 ;  /* 0x000000a200a67202 */ /* 0x000fe20000000f00 */
[----:B------:R-:W-:Y:S01]  /*28d60*/  IMAD.MOV.U32 R230, RZ, RZ, R232 ;  /* 0x000000ffffe67224 */ /* 0x000fe200078e00e8 */
[----:B------:R-:W2:Y:S01]  /*28d70*/  LDL.LU R77, [R1+0x2e30] ;  /* 0x002e3000014d7983 */ /* 0x000ea20000300800 */
[----:B------:R-:W-:Y:S01]  /*28d80*/  IMAD.MOV.U32 R165, RZ, RZ, R161 ;  /* 0x000000ffffa57224 */ /* 0x000fe200078e00a1 */
[----:B------:R-:W-:Y:S01]  /*28d90*/  MOV R161, R79 ;  /* 0x0000004f00a17202 */ /* 0x000fe20000000f00 */
[----:B------:R-:W-:Y:S01]  /*28da0*/  IMAD.MOV.U32 R232, RZ, RZ, R234 ;  /* 0x000000ffffe87224 */ /* 0x000fe200078e00ea */
[----:B------:R-:W3:Y:S01]  /*28db0*/  LDL.LU R78, [R1+0x2e2c] ;  /* 0x002e2c00014e7983 */ /* 0x000ee20000300800 */
[----:B------:R-:W-:Y:S01]  /*28dc0*/  IMAD.MOV.U32 R233, RZ, RZ, R235 ;  /* 0x000000ffffe97224 */ /* 0x000fe200078e00eb */
[----:B------:R-:W-:Y:S01]  /*28dd0*/  MOV R235, R236 ;  /* 0x000000ec00eb7202 */ /* 0x000fe20000000f00 */
[----:B------:R-:W-:Y:S01]  /*28de0*/  IMAD.MOV.U32 R234, RZ, RZ, R238 ;  /* 0x000000ffffea7224 */ /* 0x000fe200078e00ee */
[C---:B-1----:R-:W-:Y:S01]  /*28df0*/  LEA R18, P6, R2.reuse, R4, 0x2 ;  /* 0x0000000402127211 */ /* 0x042fe200078c10ff */
[----:B------:R-:W-:Y:S01]  /*28e00*/  IMAD.MOV.U32 R162, RZ, RZ, R160 ;  /* 0x000000ffffa27224 */ /* 0x000fe200078e00a0 */
[----:B------:R-:W-:Y:S01]  /*28e10*/  MOV R238, R171 ;  /* 0x000000ab00ee7202 */ /* 0x000fe20000000f00 */
        /* <DEDUP_REMOVED lines=9> */
[----:B------:R-:W-:Y:S01]  /*28eb0*/  LEA.HI.X.SX32 R19, R2, R0, 0x2, P6 ;  /* 0x0000000002137211 */ /* 0x000fe200030f16ff */
[----:B------:R-:W-:Y:S01]  /*28ec0*/  IMAD.MOV.U32 R168, RZ, RZ, R166 ;  /* 0x000000ffffa87224 */ /* 0x000fe200078e00a6 */
[----:B------:R-:W2:Y:S01]  /*28ed0*/  LDL.LU R80, [R1+0x2e24] ;  /* 0x002e240001507983 */ /* 0x000ea20000300800 */
[----:B------:R-:W-:Y:S01]  /*28ee0*/  IMAD.MOV.U32 R166, RZ, RZ, R162 ;  /* 0x000000ffffa67224 */ /* 0x000fe200078e00a2 */
[----:B------:R-:W-:Y:S01]  /*28ef0*/  MOV R162, R156 ;  /* 0x0000009c00a27202 */ /* 0x000fe20000000f00 */
[----:B------:R-:W-:Y:S01]  /*28f00*/  IMAD.MOV.U32 R165, RZ, RZ, R161 ;  /* 0x000000ffffa57224 */ /* 0x000fe200078e00a1 */
[----:B------:R1:W-:Y:S01]  /*28f10*/  STL.64 [R1+0x2e8], R14 ;  /* 0x0002e80e01007387 */ /* 0x0003e20000100a00 */
[----:B------:R-:W-:Y:S01]  /*28f20*/  IMAD.MOV.U32 R161, RZ, RZ, R81 ;  /* 0x000000ffffa17224 */ /* 0x000fe200078e0051 */
[----:B------:R-:W-:Y:S01]  /*28f30*/  MOV R2, R251 ;  /* 0x000000fb00027202 */ /* 0x000fe20000000f00 */
[----:B------:R-:W-:Y:S01]  /*28f40*/  IMAD.MOV.U32 R156, RZ, RZ, R82 ;  /* 0x000000ffff9c7224 */ /* 0x000fe200078e0052 */
[----:B------:R-:W3:Y:S01]  /*28f50*/  LDL.LU R81, [R1+0x2e20] ;  /* 0x002e200001517983 */ /* 0x000ee20000300800 */
[----:B------:R-:W-:-:S02]  /*28f60*/  IMAD.MOV.U32 R251, RZ, RZ, R3 ;  /* 0x000000fffffb7224 */ /* 0x000fc400078e0003 */
[----:B------:R-:W-:Y:S01]  /*28f70*/  IMAD.MOV.U32 R3, RZ, RZ, R83 ;  /* 0x000000ffff037224 */ /* 0x000fe200078e0053 */
[----:B------:R-:W4:Y:S04]  /*28f80*/  LDL.LU R82, [R1+0x2e1c] ;  /* 0x002e1c0001527983 */ /* 0x000f280000300800 */
[----:B------:R1:W-:Y:S04]  /*28f90*/  STL.64 [R1+0x2e0], R18 ;  /* 0x0002e01201007387 */ /* 0x0003e80000100a00 */
[----:B------:R-:W2:Y:S01]  /*28fa0*/  LDL.LU R83, [R1+0x2e18] ;  /* 0x002e180001537983 */ /* 0x000ea20000300800 */
[----:B-1----:R-:W-:-:S02]  /*28fb0*/  LEA R16, P4, R32, R4, 0x2 ;  /* 0x0000000420107211 */ /* 0x002fc400078810ff */
[C---:B------:R-:W-:Y:S02]  /*28fc0*/  LEA R14, P5, R31.reuse, R4, 0x2 ;  /* 0x000000041f0e7211 */ /* 0x040fe400078a10ff */
[-C--:B------:R-:W-:Y:S02]  /*28fd0*/  LEA.HI.X.SX32 R17, R32, R0.reuse, 0x2, P4 ;  /* 0x0000000020117211 */ /* 0x080fe400020f16ff */
[----:B------:R-:W-:Y:S02]  /*28fe0*/  LEA.HI.X.SX32 R15, R31, R0, 0x2, P5 ;  /* 0x000000001f0f7211 */ /* 0x000fe400028f16ff */
[C---:B------:R-:W-:Y:S01]  /*28ff0*/  LEA R18, P6, R30.reuse, R4, 0x2 ;  /* 0x000000041e127211 */ /* 0x040fe200078c10ff */
[----:B------:R1:W-:Y:S03]  /*29000*/  STL.64 [R1+0x2d8], R16 ;  /* 0x0002d81001007387 */ /* 0x0003e60000100a00 */
[----:B------:R-:W-:Y:S01]  /*29010*/  LEA.HI.X.SX32 R19, R30, R0, 0x2, P6 ;  /* 0x000000001e137211 */ /* 0x000fe200030f16ff */
[----:B------:R1:W-:Y:S02]  /*29020*/  STL.64 [R1+0x2d0], R14 ;  /* 0x0002d00e01007387 */ /* 0x0003e40000100a00 */
[----:B-1----:R-:W-:-:S02]  /*29030*/  LEA R16, P4, R29, R4, 0x2 ;  /* 0x000000041d107211 */ /* 0x002fc400078810ff */
[C---:B------:R-:W-:Y:S02]  /*29040*/  LEA R14, P5, R28.reuse, R4, 0x2 ;  /* 0x000000041c0e7211 */ /* 0x040fe400078a10ff */
[-C--:B------:R-:W-:Y:S01]  /*29050*/  LEA.HI.X.SX32 R17, R29, R0.reuse, 0x2, P4 ;  /* 0x000000001d117211 */ /* 0x080fe200020f16ff */
[----:B------:R1:W-:Y:S01]  /*29060*/  STL.64 [R1+0x2c8], R18 ;  /* 0x0002c81201007387 */ /* 0x0003e20000100a00 */
[----:B------:R-:W-:-:S03]  /*29070*/  LEA.HI.X.SX32 R15, R28, R0, 0x2, P5 ;  /* 0x000000001c0f7211 */ /* 0x000fc600028f16ff */
[----:B------:R1:W-:Y:S04]  /*29080*/  STL.64 [R1+0x2c0], R16 ;  /* 0x0002c01001007387 */ /* 0x0003e80000100a00 */
[----:B------:R1:W-:Y:S02]  /*29090*/  STL.64 [R1+0x2b8], R14 ;  /* 0x0002b80e01007387 */ /* 0x0003e40000100a00 */
[CC--:B-1----:R-:W-:Y:S02]  /*290a0*/  LEA R18, P6, R27.reuse, R4.reuse, 0x2 ;  /* 0x000000041b127211 */ /* 0x0c2fe400078c10ff */
[----:B------:R-:W-:Y:S02]  /*290b0*/  LEA R16, P4, R26, R4, 0x2 ;  /* 0x000000041a107211 */ /* 0x000fe400078810ff */
[----:B------:R-:W-:-:S02]  /*290c0*/  LEA.HI.X.SX32 R19, R27, R0, 0x2, P6 ;  /* 0x000000001b137211 */ /* 0x000fc400030f16ff */
        /* <DEDUP_REMOVED lines=18> */
[----:B------:R-:W-:Y:S02]  /*291f0*/  LEA R14, P5, R12, R4, 0x2 ;  /* 0x000000040c0e7211 */ /* 0x000fe400078a10ff */
[-C--:B------:R-:W-:Y:S01]  /*29200*/  LEA.HI.X.SX32 R17, R20, R0.reuse, 0x2, P4 ;  /* 0x0000000014117211 */ /* 0x080fe200020f16ff */
[----:B------:R1:W-:Y:S01]  /*29210*/  STL.64 [R1+0x280], R18 ;  /* 0x0002801201007387 */ /* 0x0003e20000100a00 */
[----:B------:R-:W-:-:S03]  /*29220*/  LEA.HI.X.SX32 R15, R12, R0, 0x2, P5 ;  /* 0x000000000c0f7211 */ /* 0x000fc600028f16ff */
[----:B------:R1:W-:Y:S04]  /*29230*/  STL.64 [R1+0x278], R16 ;  /* 0x0002781001007387 */ /* 0x0003e80000100a00 */
[----:B------:R1:W-:Y:S02]  /*29240*/  STL.64 [R1+0x270], R14 ;  /* 0x0002700e01007387 */ /* 0x0003e40000100a00 */
[-C--:B-1----:R-:W-:Y:S02]  /*29250*/  LEA R18, P6, R10, R4.reuse, 0x2 ;  /* 0x000000040a127211 */ /* 0x082fe400078c10ff */
[----:B------:R-:W-:Y:S02]  /*29260*/  LEA R16, P4, R8, R4, 0x2 ;  /* 0x0000000408107211 */ /* 0x000fe400078810ff */
[----:B------:R-:W-:-:S02]  /*29270*/  LEA.HI.X.SX32 R19, R10, R0, 0x2, P6 ;  /* 0x000000000a137211 */ /* 0x000fc400030f16ff */
[----:B------:R-:W-:Y:S02]  /*29280*/  LEA R14, P5, R252, R4, 0x2 ;  /* 0x00000004fc0e7211 */ /* 0x000fe400078a10ff */
[-C--:B------:R-:W-:Y:S01]  /*29290*/  LEA.HI.X.SX32 R17, R8, R0.reuse, 0x2, P4 ;  /* 0x0000000008117211 */ /* 0x080fe200020f16ff */
[----:B------:R1:W-:Y:S01]  /*292a0*/  STL.64 [R1+0x268], R18 ;  /* 0x0002681201007387 */ /* 0x0003e20000100a00 */
[----:B------:R-:W-:-:S03]  /*292b0*/  LEA.HI.X.SX32 R15, R252, R0, 0x2, P5 ;  /* 0x00000000fc0f7211 */ /* 0x000fc600028f16ff */
[----:B------:R-:W-:Y:S04]  /*292c0*/  STL.64 [R1+0x260], R16 ;  /* 0x0002601001007387 */ /* 0x000fe80000100a00 */
[----:B------:R4:W-:Y:S01]  /*292d0*/  STL.64 [R1+0x258], R14 ;  /* 0x0002580e01007387 */ /* 0x0009e20000100a00 */
[----:B-1----:R-:W-:-:S04]  /*292e0*/  LEA R18, P6, R2, R4, 0x2 ;  /* 0x0000000402127211 */ /* 0x002fc800078c10ff */
[----:B------:R-:W-:-:S05]  /*292f0*/  LEA.HI.X.SX32 R19, R2, R0, 0x2, P6 ;  /* 0x0000000002137211 */ /* 0x000fca00030f16ff */
[----:B------:R3:W-:Y:S01]  /*29300*/  STL.64 [R1+0x250], R18 ;  /* 0x0002501201007387 */ /* 0x0007e20000100a00 */
[CC--:B----4-:R-:W-:Y:S02]  /*29310*/  LEA R14, P5, R82.reuse, R4.reuse, 0x2 ;  /* 0x00000004520e7211 */ /* 0x0d0fe400078a10ff */
[C---:B--2---:R-:W-:Y:S02]  /*29320*/  LEA R16, P4, R83.reuse, R4, 0x2 ;  /* 0x0000000453107211 */ /* 0x044fe400078810ff */
[-C--:B------:R-:W-:Y:S02]  /*29330*/  LEA.HI.X.SX32 R15, R82, R0.reuse, 0x2, P5 ;  /* 0x00000000520f7211 */ /* 0x080fe400028f16ff */
[----:B------:R-:W-:Y:S02]  /*29340*/  LEA.HI.X.SX32 R17, R83, R0, 0x2, P4 ;  /* 0x0000000053117211 */ /* 0x000fe400020f16ff */
[----:B---3--:R-:W-:-:S03]  /*29350*/  LEA R18, P6, R81, R4, 0x2 ;  /* 0x0000000451127211 */ /* 0x008fc600078c10ff */
[----:B------:R1:W-:Y:S01]  /*29360*/  STL.64 [R1+0x248], R16 ;  /* 0x0002481001007387 */ /* 0x0003e20000100a00 */
[----:B------:R-:W-:-:S03]  /*29370*/  LEA.HI.X.SX32 R19, R81, R0, 0x2, P6 ;  /* 0x0000000051137211 */ /* 0x000fc600030f16ff */
        /* <DEDUP_REMOVED lines=185> */
[----:B------:R-:W-:Y:S01]  /*29f10*/  LEA.HI.X.SX32 R15, R149, R0, 0x2, P5 ;  /* 0x00000000950f7211 */ /* 0x000fe200028f16ff */
[----:B------:R-:W-:Y:S02]  /*29f20*/  IMAD.MOV.U32 R25, RZ, RZ, R3 ;  /* 0x000000ffff197224 */ /* 0x000fe400078e0003 */
[----:B------:R-:W-:Y:S01]  /*29f30*/  IMAD.MOV.U32 R3, RZ, RZ, R5 ;  /* 0x000000ffff037224 */ /* 0x000fe200078e0005 */
[----:B------:R-:W-:Y:S01]  /*29f40*/  MOV R5, R226 ;  /* 0x000000e200057202 */ /* 0x000fe20000000f00 */
[----:B------:R2:W-:Y:S01]  /*29f50*/  STL.64 [R1+0x50], R16 ;  /* 0x0000501001007387 */ /* 0x0005e20000100a00 */
[----:B------:R-:W-:Y:S02]  /*29f60*/  IMAD.MOV.U32 R226, RZ, RZ, R227 ;  /* 0x000000ffffe27224 */ /* 0x000fe400078e00e3 */
[----:B------:R-:W-:Y:S01]  /*29f70*/  IMAD.MOV.U32 R227, RZ, RZ, R228 ;  /* 0x000000ffffe37224 */ /* 0x000fe200078e00e4 */
[C---:B-1----:R-:W-:Y:S01]  /*29f80*/  LEA R18, P6, R148.reuse, R4, 0x2 ;  /* 0x0000000494127211 */ /* 0x042fe200078c10ff */
[----:B------:R1:W-:Y:S01]  /*29f90*/  STL.64 [R1+0x48], R14 ;  /* 0x0000480e01007387 */ /* 0x0003e20000100a00 */
[----:B------:R-:W-:Y:S01]  /*29fa0*/  MOV R228, R229 ;  /* 0x000000e500e47202 */ /* 0x000fe20000000f00 */
[----:B------:R-:W-:Y:S01]  /*29fb0*/  IMAD.MOV.U32 R229, RZ, RZ, R230 ;  /* 0x000000ffffe57224 */ /* 0x000fe200078e00e6 */
[----:B------:R-:W-:-:S02]  /*29fc0*/  LEA.HI.X.SX32 R19, R148, R0, 0x2, P6 ;  /* 0x0000000094137211 */ /* 0x000fc400030f16ff */
[C---:B--2---:R-:W-:Y:S01]  /*29fd0*/  LEA R16, P4, R147.reuse, R4, 0x2 ;  /* 0x0000000493107211 */ /* 0x044fe200078810ff */
[----:B------:R-:W-:Y:S01]  /*29fe0*/  IMAD.MOV.U32 R230, RZ, RZ, R231 ;  /* 0x000000ffffe67224 */ /* 0x000fe200078e00e7 */
[----:B------:R-:W-:Y:S01]  /*29ff0*/  MOV R231, R232 ;  /* 0x000000e800e77202 */ /* 0x000fe20000000f00 */
[----:B------:R-:W-:Y:S01]  /*2a000*/  IMAD.MOV.U32 R232, RZ, RZ, R233 ;  /* 0x000000ffffe87224 */ /* 0x000fe200078e00e9 */
[----:B------:R-:W-:Y:S02]  /*2a010*/  LEA.HI.X.SX32 R17, R147, R0, 0x2, P4 ;  /* 0x0000000093117211 */ /* 0x000fe400020f16ff */
[C---:B-1----:R-:W-:Y:S01]  /*2a020*/  LEA R14, P5, R146.reuse, R4, 0x2 ;  /* 0x00000004920e7211 */ /* 0x042fe200078a10ff */
[----:B------:R1:W-:Y:S01]  /*2a030*/  STL.64 [R1+0x40], R18 ;  /* 0x0000401201007387 */ /* 0x0003e20000100a00 */
[----:B------:R-:W-:Y:S02]  /*2a040*/  IMAD.MOV.U32 R233, RZ, RZ, R234 ;  /* 0x000000ffffe97224 */ /* 0x000fe400078e00ea */
[----:B------:R-:W-:-:S02]  /*2a050*/  LEA.HI.X.SX32 R15, R146, R0, 0x2, P5 ;  /* 0x00000000920f7211 */ /* 0x000fc400028f16ff */
[----:B------:R-:W-:Y:S01]  /*2a060*/  MOV R234, R236 ;  /* 0x000000ec00ea7202 */ /* 0x000fe20000000f00 */
[----:B------:R-:W-:Y:S01]  /*2a070*/  IMAD.MOV.U32 R236, RZ, RZ, R238 ;  /* 0x000000ffffec7224 */ /* 0x000fe200078e00ee */
[----:B------:R2:W-:Y:S01]  /*2a080*/  STL.64 [R1+0x38], R16 ;  /* 0x0000381001007387 */ /* 0x0005e20000100a00 */
[----:B------:R-:W-:Y:S01]  /*2a090*/  IMAD.MOV.U32 R238, RZ, RZ, R239 ;  /* 0x000000ffffee7224 */ /* 0x000fe200078e00ef */
[----:B------:R-:W-:Y:S02]  /*2a0a0*/  MOV R239, R171 ;  /* 0x000000ab00ef7202 */ /* 0x000fe40000000f00 */
[C---:B-1----:R-:W-:Y:S01]  /*2a0b0*/  LEA R18, P6, R145.reuse, R4, 0x2 ;  /* 0x0000000491127211 */ /* 0x042fe200078c10ff */
[----:B------:R1:W-:Y:S01]  /*2a0c0*/  STL.64 [R1+0x30], R14 ;  /* 0x0000300e01007387 */ /* 0x0003e20000100a00 */
[----:B------:R-:W-:Y:S02]  /*2a0d0*/  IMAD.MOV.U32 R171, RZ, RZ, R170 ;  /* 0x000000ffffab7224 */ /* 0x000fe400078e00aa */
[----:B------:R-:W-:Y:S01]  /*2a0e0*/  LEA.HI.X.SX32 R19, R145, R0, 0x2, P6 ;  /* 0x0000000091137211 */ /* 0x000fe200030f16ff */
[----:B------:R-:W-:Y:S01]  /*2a0f0*/  IMAD.MOV.U32 R170, RZ, RZ, R169 ;  /* 0x000000ffffaa7224 */ /* 0x000fe200078e00a9 */
[----:B--2---:R-:W-:-:S02]  /*2a100*/  LEA R16, P4, R144, R4, 0x2 ;  /* 0x0000000490107211 */ /* 0x004fc400078810ff */
[----:B------:R-:W-:Y:S01]  /*2a110*/  MOV R169, R168 ;  /* 0x000000a800a97202 */ /* 0x000fe20000000f00 */
[----:B------:R-:W-:Y:S01]  /*2a120*/  IMAD.MOV.U32 R168, RZ, RZ, R167 ;  /* 0x000000ffffa87224 */ /* 0x000fe200078e00a7 */
[C---:B-1----:R-:W-:Y:S01]  /*2a130*/  LEA R14, P5, R143.reuse, R4, 0x2 ;  /* 0x000000048f0e7211 */ /* 0x042fe200078a10ff */
[----:B------:R-:W-:Y:S01]  /*2a140*/  IMAD.MOV.U32 R167, RZ, RZ, R166 ;  /* 0x000000ffffa77224 */ /* 0x000fe200078e00a6 */
[-C--:B------:R-:W-:Y:S01]  /*2a150*/  LEA.HI.X.SX32 R17, R144, R0.reuse, 0x2, P4 ;  /* 0x0000000090117211 */ /* 0x080fe200020f16ff */
[----:B------:R1:W-:Y:S01]  /*2a160*/  STL.64 [R1+0x28], R18 ;  /* 0x0000281201007387 */ /* 0x0003e20000100a00 */
[----:B------:R-:W-:Y:S01]  /*2a170*/  LEA.HI.X.SX32 R15, R143, R0, 0x2, P5 ;  /* 0x000000008f0f7211 */ /* 0x000fe200028f16ff */
        /* <DEDUP_REMOVED lines=8> */
[----:B------:R2:W-:Y:S01]  /*2a200*/  STL.64 [R1+0x20], R16 ;  /* 0x0000201001007387 */ /* 0x0005e20000100a00 */
[C---:B-1----:R-:W-:Y:S01]  /*2a210*/  LEA R18, P6, R142.reuse, R4, 0x2 ;  /* 0x000000048e127211 */ /* 0x042fe200078c10ff */
[----:B------:R-:W-:Y:S01]  /*2a220*/  IMAD.MOV.U32 R228, RZ, RZ, R232 ;  /* 0x000000ffffe47224 */ /* 0x000fe200078e00e8 */
[----:B------:R-:W-:Y:S01]  /*2a230*/  MOV R162, R161 ;  /* 0x000000a100a27202 */ /* 0x000fe20000000f00 */
[----:B------:R1:W-:Y:S01]  /*2a240*/  STL.64 [R1+0x18], R14 ;  /* 0x0000180e01007387 */ /* 0x0003e20000100a00 */
[----:B------:R-:W-:Y:S01]  /*2a250*/  MOV R251, R227 ;  /* 0x000000e300fb7202 */ /* 0x000fe20000000f00 */
[----:B------:R-:W-:Y:S01]  /*2a260*/  IMAD.MOV.U32 R161, RZ, RZ, R160 ;  /* 0x000000ffffa17224 */ /* 0x000fe200078e00a0 */
[----:B------:R-:W-:Y:S01]  /*2a270*/  LEA.HI.X.SX32 R19, R142, R0, 0x2, P6 ;  /* 0x000000008e137211 */ /* 0x000fe200030f16ff */
[----:B------:R-:W-:Y:S01]  /*2a280*/  IMAD.MOV.U32 R227, RZ, RZ, R231 ;  /* 0x000000ffffe37224 */ /* 0x000fe200078e00e7 */
[----:B------:R-:W-:Y:S01]  /*2a290*/  MOV R231, R239 ;  /* 0x000000ef00e77202 */ /* 0x000fe20000000f00 */
[----:B------:R-:W-:Y:S01]  /*2a2a0*/  IMAD.MOV.U32 R230, RZ, RZ, R238 ;  /* 0x000000ffffe67224 */ /* 0x000fe200078e00ee */
[-C--:B--2---:R-:W-:Y:S01]  /*2a2b0*/  LEA R16, P4, R141, R4.reuse, 0x2 ;  /* 0x000000048d107211 */ /* 0x084fe200078810ff */
[----:B------:R-:W-:Y:S01]  /*2a2c0*/  IMAD.MOV.U32 R33, RZ, RZ, R2 ;  /* 0x000000ffff217224 */ /* 0x000fe200078e0002 */
[----:B------:R-:W-:Y:S01]  /*2a2d0*/  MOV R238, R169 ;  /* 0x000000a900ee7202 */ /* 0x000fe20000000f00 */
[----:B------:R-:W-:Y:S01]  /*2a2e0*/  IMAD.MOV.U32 R160, RZ, RZ, R139 ;  /* 0x000000ffffa07224 */ /* 0x000fe200078e008b */
[----:B-1----:R-:W-:Y:S01]  /*2a2f0*/  LEA R14, P5, R140, R4, 0x2 ;  /* 0x000000048c0e7211 */ /* 0x002fe200078a10ff */
[----:B------:R-:W-:-:S02]  /*2a300*/  IMAD.MOV.U32 R34, RZ, RZ, R5 ;  /* 0x000000ffff227224 */ /* 0x000fc400078e0005 */
[----:B------:R-:W-:Y:S02]  /*2a310*/  IMAD.MOV.U32 R239, RZ, RZ, R168 ;  /* 0x000000ffffef7224 */ /* 0x000fe400078e00a8 */
[----:B------:R-:W-:Y:S01]  /*2a320*/  IMAD.MOV.U32 R2, RZ, RZ, R3 ;  /* 0x000000ffff027224 */ /* 0x000fe200078e0003 */
[----:B------:R-:W-:Y:S01]  /*2a330*/  MOV R3, R226 ;  /* 0x000000e200037202 */ /* 0x000fe20000000f00 */
        /* <DEDUP_REMOVED lines=9> */
[----:B------:R-:W-:Y:S01]  /*2a3d0*/  MOV R165, R162 ;  /* 0x000000a200a57202 */ /* 0x000fe20000000f00 */
[----:B------:R-:W-:Y:S01]  /*2a3e0*/  IMAD.MOV.U32 R166, RZ, RZ, R163 ;  /* 0x000000ffffa67224 */ /* 0x000fe200078e00a3 */
[----:B------:R-:W-:Y:S01]  /*2a3f0*/  LEA.HI.X.SX32 R15, R140, R0, 0x2, P5 ;  /* 0x000000008c0f7211 */ /* 0x000fe200028f16ff */
[----:B------:R-:W-:Y:S01]  /*2a400*/  IMAD.MOV.U32 R228, RZ, RZ, R230 ;  /* 0x000000ffffe47224 */ /* 0x000fe200078e00e6 */
[----:B------:R-:W-:Y:S01]  /*2a410*/  STL.64 [R1+0x10], R18 ;  /* 0x0000101201007387 */ /* 0x000fe20000100a00 */
[----:B------:R-:W-:Y:S01]  /*2a420*/  IMAD.MOV.U32 R163, RZ, RZ, R161 ;  /* 0x000000ffffa37224 */ /* 0x000fe200078e00a1 */
[----:B------:R-:W-:Y:S01]  /*2a430*/  MOV R161, R158 ;  /* 0x0000009e00a17202 */ /* 0x000fe20000000f00 */
[----:B------:R-:W-:-:S02]  /*2a440*/  IMAD.MOV.U32 R162, RZ, RZ, R160 ;  /* 0x000000ffffa27224 */ /* 0x000fc400078e00a0 */
[----:B------:R-:W-:Y:S01]  /*2a450*/  IMAD.MOV.U32 R251, RZ, RZ, R5 ;  /* 0x000000fffffb7224 */ /* 0x000fe200078e0005 */
[----:B------:R-:W3:Y:S01]  /*2a460*/  LDL.LU R160, [R1+0xca8] ;  /* 0x000ca80001a07983 */ /* 0x000ee20000300800 */
[----:B------:R-:W-:Y:S01]  /*2a470*/  IMAD.MOV.U32 R158, RZ, RZ, R138 ;  /* 0x000000ffff9e7224 */ /* 0x000fe200078e008a */
[----:B------:R-:W-:Y:S01]  /*2a480*/  MOV R29, R2 ;  /* 0x00000002001d7202 */ /* 0x000fe20000000f00 */
[----:B------:R-:W-:Y:S01]  /*2a490*/  IMAD.MOV.U32 R5, RZ, RZ, R227 ;  /* 0x000000ffff057224 */ /* 0x000fe200078e00e3 */
[----:B------:R-:W4:Y:S01]  /*2a4a0*/  LDL.LU R138, [R1+0x2e10] ;  /* 0x002e1000018a7983 */ /* 0x000f220000300800 */
[----:B------:R-:W-:Y:S01]  /*2a4b0*/  MOV R227, R229 ;  /* 0x000000e500e37202 */ /* 0x000fe20000000f00 */
[----:B------:R-:W-:Y:S01]  /*2a4c0*/  IMAD.MOV.U32 R229, RZ, RZ, R231 ;  /* 0x000000ffffe57224 */ /* 0x000fe200078e00e7 */
[----:B------:R-:W-:Y:S01]  /*2a4d0*/  MOV R2, R228 ;  /* 0x000000e400027202 */ /* 0x000fe20000000f00 */
[----:B------:R1:W-:Y:S01]  /*2a4e0*/  STL.64 [R1+0x8], R16 ;  /* 0x0000081001007387 */ /* 0x0003e20000100a00 */
[----:B------:R-:W-:-:S03]  /*2a4f0*/  IMAD.MOV.U32 R228, RZ, RZ, R137 ;  /* 0x000000ffffe47224 */ /* 0x000fc600078e0089 */
[----:B------:R1:W-:Y:S01]  /*2a500*/  STL.64 [R1], R14 ;  /* 0x0000000e01007387 */ /* 0x0003e20000100a00 */
[----:B------:R-:W-:-:S03]  /*2a510*/  IMAD.MOV.U32 R22, RZ, RZ, R252 ;  /* 0x000000ffff167224 */ /* 0x000fc600078e00fc */
[----:B------:R-:W4:Y:S01]  /*2a520*/  LDL.LU R137, [R1+0x2e0c] ;  /* 0x002e0c0001897983 */ /* 0x000f220000300800 */
[----:B------:R-:W-:Y:S02]  /*2a530*/  IMAD.MOV.U32 R252, RZ, RZ, R229 ;  /* 0x000000fffffc7224 */ /* 0x000fe400078e00e5 */
[----:B-1----:R-:W-:Y:S02]  /*2a540*/  IMAD.MOV.U32 R16, RZ, RZ, R136 ;  /* 0x000000ffff107224 */ /* 0x002fe400078e0088 */
[----:B------:R-:W4:Y:S01]  /*2a550*/  LDL.LU R136, [R1+0x2e08] ;  /* 0x002e080001887983 */ /* 0x000f220000300800 */
[----:B------:R-:W-:Y:S01]  /*2a560*/  IMAD.MOV.U32 R229, RZ, RZ, R135 ;  /* 0x000000ffffe57224 */ /* 0x000fe200078e0087 */
[----:B------:R-:W-:Y:S02]  /*2a570*/  MOV R15, R134 ;  /* 0x00000086000f7202 */ /* 0x000fe40000000f00 */
[----:B------:R-:W4:Y:S04]  /*2a580*/  LDL.LU R135, [R1+0x2e04] ;  /* 0x002e040001877983 */ /* 0x000f280000300800 */
[----:B------:R-:W4:Y:S01]  /*2a590*/  LDL.LU R134, [R1+0x2e00] ;  /* 0x002e000001867983 */ /* 0x000f220000300800 */
[----:B------:R-:W-:Y:S01]  /*2a5a0*/  MOV R232, R233 ;  /* 0x000000e900e87202 */ /* 0x000fe20000000f00 */
[----:B------:R-:W-:-:S02]  /*2a5b0*/  IMAD.MOV.U32 R233, RZ, RZ, R170 ;  /* 0x000000ffffe97224 */ /* 0x000fc400078e00aa */
[----:B------:R-:W-:-:S03]  /*2a5c0*/  IMAD.MOV.U32 R231, RZ, RZ, R238 ;  /* 0x000000ffffe77224 */ /* 0x000fc600078e00ee */
[----:B------:R-:W-:Y:S01]  /*2a5d0*/  MOV R230, R233 ;  /* 0x000000e900e67202 */ /* 0x000fe20000000f00 */
[----:B------:R-:W-:Y:S02]  /*2a5e0*/  IMAD.MOV.U32 R233, RZ, RZ, R239 ;  /* 0x000000ffffe97224 */ /* 0x000fe400078e00ef */
[----:B------:R-:W-:Y:S01]  /*2a5f0*/  IMAD.MOV.U32 R239, RZ, RZ, R168 ;  /* 0x000000ffffef7224 */ /* 0x000fe200078e00a8 */
[----:B------:R-:W-:Y:S01]  /*2a600*/  MOV R238, R169 ;  /* 0x000000a900ee7202 */ /* 0x000fe20000000f00 */
[----:B------:R-:W-:Y:S02]  /*2a610*/  IMAD.MOV.U32 R234, RZ, RZ, R171 ;  /* 0x000000ffffea7224 */ /* 0x000fe400078e00ab */
[----:B------:R-:W-:Y:S01]  /*2a620*/  IMAD.MOV.U32 R12, RZ, RZ, R239 ;  /* 0x000000ffff0c7224 */ /* 0x000fe200078e00ef */
[----:B------:R-:W-:Y:S01]  /*2a630*/  MOV R239, R164 ;  /* 0x000000a400ef7202 */ /* 0x000fe20000000f00 */
[----:B------:R-:W-:Y:S02]  /*2a640*/  IMAD.MOV.U32 R21, RZ, RZ, R166 ;  /* 0x000000ffff157224 */ /* 0x000fe400078e00a6 */
[----:B------:R-:W-:-:S02]  /*2a650*/  IMAD.MOV.U32 R27, RZ, RZ, R230 ;  /* 0x000000ffff1b7224 */ /* 0x000fc400078e00e6 */
[----:B------:R-:W-:Y:S01]  /*2a660*/  IMAD.MOV.U32 R10, RZ, RZ, R238 ;  /* 0x000000ffff0a7224 */ /* 0x000fe200078e00ee */
[----:B------:R-:W-:Y:S01]  /*2a670*/  MOV R238, R167 ;  /* 0x000000a700ee7202 */ /* 0x000fe20000000f00 */
[----:B------:R-:W-:Y:S02]  /*2a680*/  IMAD.MOV.U32 R32, RZ, RZ, R251 ;  /* 0x000000ffff207224 */ /* 0x000fe400078e00fb */
[----:B------:R-:W-:Y:S02]  /*2a690*/  IMAD.MOV.U32 R251, RZ, RZ, R227 ;  /* 0x000000fffffb7224 */ /* 0x000fe400078e00e3 */
[----:B------:R-:W-:Y:S02]  /*2a6a0*/  IMAD.MOV.U32 R20, RZ, RZ, R165 ;  /* 0x000000ffff147224 */ /* 0x000fe400078e00a5 */
[----:B------:R-:W-:Y:S01]  /*2a6b0*/  IMAD.MOV.U32 R227, RZ, RZ, R158 ;  /* 0x000000ffffe37224 */ /* 0x000fe200078e009e */
[----:B------:R-:W-:Y:S01]  /*2a6c0*/  MOV R18, R157 ;  /* 0x0000009d00127202 */ /* 0x000fe20000000f00 */
[----:B------:R-:W-:Y:S01]  /*2a6d0*/  IMAD.MOV.U32 R23, RZ, RZ, R226 ;  /* 0x000000ffff177224 */ /* 0x000fe200078e00e2 */
[----:B------:R-:W-:Y:S01]  /*2a6e0*/  MOV R226, R161 ;  /* 0x000000a100e27202 */ /* 0x000fe20000000f00 */
[----:B------:R-:W-:Y:S01]  /*2a6f0*/  IMAD.MOV.U32 R17, RZ, RZ, R156 ;  /* 0x000000ffff117224 */ /* 0x000fe200078e009c */
[----:B------:R-:W-:Y:S01]  /*2a700*/  MOV R230, R159 ;  /* 0x0000009f00e67202 */ /* 0x000fe20000000f00 */
[----:B------:R-:W-:-:S02]  /*2a710*/  IMAD.MOV.U32 R28, RZ, RZ, R21 ;  /* 0x000000ffff1c7224 */ /* 0x000fc400078e0015 */
[----:B------:R-:W-:Y:S01]  /*2a720*/  IMAD.MOV.U32 R14, RZ, RZ, R133 ;  /* 0x000000ffff0e7224 */ /* 0x000fe200078e0085 */
[----:B------:R-:W-:Y:S02]  /*2a730*/  MOV R8, R231 ;  /* 0x000000e700087202 */ /* 0x000fe40000000f00 */
[----:B------:R-:W4:Y:S04]  /*2a740*/  LDL.LU R231, [R1+0xd14] ;  /* 0x000d140001e77983 */ /* 0x000f280000300800 */
[----:B------:R-:W4:Y:S01]  /*2a750*/  LDL.LU R133, [R1+0x2dfc] ;  /* 0x002dfc0001857983 */ /* 0x000f220000300800 */
[----:B------:R-:W-:Y:S01]  /*2a760*/  IMAD.MOV.U32 R30, RZ, RZ, R3 ;  /* 0x000000ffff1e7224 */ /* 0x000fe200078e0003 */
[----:B------:R-:W-:Y:S01]  /*2a770*/  MOV R31, R5 ;  /* 0x00000005001f7202 */ /* 0x000fe20000000f00 */
[----:B------:R-:W-:-:S02]  /*2a780*/  IMAD.MOV.U32 R5, RZ, RZ, R163 ;  /* 0x000000ffff057224 */ /* 0x000fc400078e00a3 */
[----:B------:R-:W-:Y:S01]  /*2a790*/  IMAD.MOV.U32 R3, RZ, RZ, R162 ;  /* 0x000000ffff037224 */ /* 0x000fe200078e00a2 */
[----:B--2---:R-:W-:-:S04]  /*2a7a0*/  LEA R170, P6, R139, R4, 0x2 ;  /* 0x000000048baa7211 */ /* 0x004fc800078c10ff */
[----:B------:R-:W-:Y:S01]  /*2a7b0*/  LEA.HI.X.SX32 R171, R139, R0, 0x2, P6 ;  /* 0x000000008bab7211 */ /* 0x000fe200030f16ff */
[----:B---3--:R-:W-:-:S04]  /*2a7c0*/  IMAD.MOV.U32 R19, RZ, RZ, R160 ;  /* 0x000000ffff137224 */ /* 0x008fc800078e00a0 */
[----:B------:R-:W-:Y:S01]  /*2a7d0*/  IMAD.MOV.U32 R21, RZ, RZ, R19 ;  /* 0x000000ffff157224 */ /* 0x000fe200078e0013 */
[CC--:B----4-:R-:W-:Y:S02]  /*2a7e0*/  LEA R166, P5, R137.reuse, R4.reuse, 0x2 ;  /* 0x0000000489a67211 */ /* 0x0d0fe400078a10ff */
[C---:B------:R-:W-:Y:S02]  /*2a7f0*/  LEA R164, P6, R136.reuse, R4, 0x2 ;  /* 0x0000000488a47211 */ /* 0x040fe400078c10ff */
[-C--:B------:R-:W-:Y:S02]  /*2a800*/  LEA.HI.X.SX32 R167, R137, R0.reuse, 0x2, P5 ;  /* 0x0000000089a77211 */ /* 0x080fe400028f16ff */
[----:B------:R-:W-:Y:S02]  /*2a810*/  LEA.HI.X.SX32 R165, R136, R0, 0x2, P6 ;  /* 0x0000000088a57211 */ /* 0x000fe400030f16ff */
[-C--:B------:R-:W-:Y:S02]  /*2a820*/  LEA R158, P6, R27, R4.reuse, 0x2 ;  /* 0x000000041b9e7211 */ /* 0x080fe400078c10ff */
[----:B------:R-:W-:-:S02]  /*2a830*/  LEA R160, P5, R134, R4, 0x2 ;  /* 0x0000000486a07211 */ /* 0x000fc400078a10ff */
[-C--:B------:R-:W-:Y:S02]  /*2a840*/  LEA.HI.X.SX32 R159, R27, R0.reuse, 0x2, P6 ;  /* 0x000000001b9f7211 */ /* 0x080fe400030f16ff */
[----:B------:R-:W-:Y:S02]  /*2a850*/  LEA.HI.X.SX32 R161, R134, R0, 0x2, P5 ;  /* 0x0000000086a17211 */ /* 0x000fe400028f16ff */
[C---:B------:R-:W-:Y:S02]  /*2a860*/  LEA R154, P5, R26.reuse, R4, 0x2 ;  /* 0x000000041a9a7211 */ /* 0x040fe400078a10ff */
[----:B------:R-:W-:Y:S01]  /*2a870*/  MOV R27, R20 ;  /* 0x00000014001b7202 */ /* 0x000fe20000000f00 */
[----:B------:R-:W-:Y:S01]  /*2a880*/  IMAD.MOV.U32 R20, RZ, RZ, R18 ;  /* 0x000000ffff147224 */ /* 0x000fe200078e0012 */
[----:B------:R-:W-:Y:S01]  /*2a890*/  MOV R19, R17 ;  /* 0x0000001100137202 */ /* 0x000fe20000000f00 */
[----:B------:R-:W-:Y:S01]  /*2a8a0*/  IMAD.MOV.U32 R18, RZ, RZ, R16 ;  /* 0x000000ffff127224 */ /* 0x000fe200078e0010 */
        /* <DEDUP_REMOVED lines=18> */
[----:B------:R-:W2:Y:S01]  /*2a9d0*/  LDL.LU R232, [R1+0xd08] ;  /* 0x000d080001e87983 */ /* 0x000ea20000300800 */
[----:B------:R-:W-:Y:S01]  /*2a9e0*/  IMAD.MOV.U32 R14, RZ, RZ, R12 ;  /* 0x000000ffff0e7224 */ /* 0x000fe200078e000c */
[----:B------:R-:W-:Y:S01]  /*2a9f0*/  MOV R12, R10 ;  /* 0x0000000a000c7202 */ /* 0x000fe20000000f00 */
[----:B------:R-:W-:-:S02]  /*2aa00*/  IMAD.MOV.U32 R251, RZ, RZ, R237 ;  /* 0x000000fffffb7224 */ /* 0x000fc400078e00ed */
[----:B------:R-:W-:Y:S01]  /*2aa10*/  IMAD.MOV.U32 R10, RZ, RZ, R8 ;  /* 0x000000ffff0a7224 */ /* 0x000fe200078e0008 */
[----:B------:R-:W3:Y:S01]  /*2aa20*/  LDL.LU R237, [R1+0xd1c] ;  /* 0x000d1c0001ed7983 */ /* 0x000ee20000300800 */
[----:B------:R-:W-:Y:S01]  /*2aa30*/  IMAD.MOV.U32 R8, RZ, RZ, R252 ;  /* 0x000000ffff087224 */ /* 0x000fe200078e00fc */
[----:B------:R-:W-:Y:S01]  /*2aa40*/  MOV R252, R2 ;  /* 0x0000000200fc7202 */ /* 0x000fe20000000f00 */
[----:B------:R-:W-:Y:S02]  /*2aa50*/  IMAD.MOV.U32 R2, RZ, RZ, R251 ;  /* 0x000000ffff027224 */ /* 0x000fe400078e00fb */
[----:B------:R-:W-:Y:S01]  /*2aa60*/  IMAD.MOV.U32 R251, RZ, RZ, R3 ;  /* 0x000000fffffb7224 */ /* 0x000fe200078e0003 */
[----:B------:R-:W-:Y:S01]  /*2aa70*/  MOV R3, R5 ;  /* 0x0000000500037202 */ /* 0x000fe20000000f00 */
[----:B------:R-:W-:Y:S02]  /*2aa80*/  IMAD.MOV.U32 R5, RZ, RZ, R226 ;  /* 0x000000ffff057224 */ /* 0x000fe400078e00e2 */
[----:B------:R-:W4:Y:S01]  /*2aa90*/  LDL.LU R226, [R1+0xcec] ;  /* 0x000cec0001e27983 */ /* 0x000f220000300800 */
[----:B------:R-:W-:-:S04]  /*2aaa0*/  LEA R168, P4, R138, R4, 0x2 ;  /* 0x000000048aa87211 */ /* 0x000fc800078810ff */
[----:B------:R-:W-:Y:S02]  /*2aab0*/  LEA.HI.X.SX32 R169, R138, R0, 0x2, P4 ;  /* 0x000000008aa97211 */ /* 0x000fe400020f16ff */
[----:B------:R-:W-:-:S04]  /*2aac0*/  LEA R162, P4, R135, R4, 0x2 ;  /* 0x0000000487a27211 */ /* 0x000fc800078810ff */
[----:B------:R-:W-:Y:S02]  /*2aad0*/  LEA.HI.X.SX32 R163, R135, R0, 0x2, P4 ;  /* 0x0000000087a37211 */ /* 0x000fe400020f16ff */
[-C--:B------:R-:W-:Y:S02]  /*2aae0*/  LEA R156, P4, R133, R4.reuse, 0x2 ;  /* 0x00000004859c7211 */ /* 0x080fe400078810ff */
[----:B------:R-:W-:Y:S02]  /*2aaf0*/  LEA R152, P6, R25, R4, 0x2 ;  /* 0x0000000419987211 */ /* 0x000fe400078c10ff */
[----:B------:R-:W-:Y:S02]  /*2ab00*/  LEA.HI.X.SX32 R157, R133, R0, 0x2, P4 ;  /* 0x00000000859d7211 */ /* 0x000fe400020f16ff */
[C---:B------:R-:W-:Y:S02]  /*2ab10*/  LEA R150, P4, R24.reuse, R4, 0x2 ;  /* 0x0000000418967211 */ /* 0x040fe400078810ff */
[-C--:B------:R-:W-:Y:S01]  /*2ab20*/  LEA.HI.X.SX32 R153, R25, R0.reuse, 0x2, P6 ;  /* 0x0000000019997211 */ /* 0x080fe200030f16ff */
        /* <DEDUP_REMOVED lines=10> */
[----:B------:R-:W-:Y:S01]  /*2abd0*/  MOV R12, R8 ;  /* 0x00000008000c7202 */ /* 0x000fe20000000f00 */
[----:B------:R-:W-:Y:S02]  /*2abe0*/  IMAD.MOV.U32 R14, RZ, RZ, R10 ;  /* 0x000000ffff0e7224 */ /* 0x000fe400078e000a */
[----:B------:R-:W-:Y:S01]  /*2abf0*/  IMAD.MOV.U32 R10, RZ, RZ, R252 ;  /* 0x000000ffff0a7224 */ /* 0x000fe200078e00fc */
[----:B------:R-:W-:Y:S01]  /*2ac00*/  MOV R252, R251 ;  /* 0x000000fb00fc7202 */ /* 0x000fe20000000f00 */
[----:B------:R-:W-:Y:S02]  /*2ac10*/  IMAD.MOV.U32 R8, RZ, RZ, R2 ;  /* 0x000000ffff087224 */ /* 0x000fe400078e0002 */
[----:B------:R-:W-:Y:S02]  /*2ac20*/  IMAD.MOV.U32 R2, RZ, RZ, R3 ;  /* 0x000000ffff027224 */ /* 0x000fe400078e0003 */
[----:B------:R-:W-:-:S02]  /*2ac30*/  IMAD.MOV.U32 R251, RZ, RZ, R5 ;  /* 0x000000fffffb7224 */ /* 0x000fc400078e0005 */
[----:B------:R-:W2:Y:S01]  /*2ac40*/  LDL.LU R5, [R1+0xcf0] ;  /* 0x000cf00001057983 */ /* 0x000ea20000300800 */
[----:B----4-:R-:W-:Y:S01]  /*2ac50*/  MOV R3, R226 ;  /* 0x000000e200037202 */ /* 0x010fe20000000f00 */
[----:B------:R-:W-:Y:S02]  /*2ac60*/  IMAD.MOV.U32 R226, RZ, RZ, R227 ;  /* 0x000000ffffe27224 */ /* 0x000fe400078e00e3 */
[----:B------:R-:W4:Y:S01]  /*2ac70*/  LDL.LU R227, [R1+0xd20] ;  /* 0x000d200001e37983 */ /* 0x000f220000300800 */
[----:B------:R-:W-:Y:S01]  /*2ac80*/  IMAD.MOV.U32 R37, RZ, RZ, R21 ;  /* 0x000000ffff257224 */ /* 0x000fe200078e0015 */
[----:B------:R-:W-:Y:S01]  /*2ac90*/  MOV R21, R20 ;  /* 0x0000001400157202 */ /* 0x000fe20000000f00 */
        /* <DEDUP_REMOVED lines=28> */
[----:B------:R-:W-:Y:S02]  /*2ae60*/  IMAD.MOV.U32 R18, RZ, RZ, R17 ;  /* 0x000000ffff127224 */ /* 0x000fe400078e0011 */
[----:B--2---:R-:W-:Y:S02]  /*2ae70*/  IMAD.MOV.U32 R3, RZ, RZ, R5 ;  /* 0x000000ffff037224 */ /* 0x004fe400078e0005 */
        /* <DEDUP_REMOVED lines=12> */
[----:B------:R-:W-:Y:S01]  /*2af40*/  IMAD.MOV.U32 R2, RZ, RZ, R251 ;  /* 0x000000ffff027224 */ /* 0x000fe200078e00fb */
[----:B----4-:R-:W-:-:S04]  /*2af50*/  MOV R5, R227 ;  /* 0x000000e300057202 */ /* 0x010fc80000000f00 */
[----:B------:R-:W-:Y:S01]  /*2af60*/  MOV R3, R5 ;  /* 0x0000000500037202 */ /* 0x000fe20000000f00 */
[----:B------:R-:W-:Y:S02]  /*2af70*/  IMAD.MOV.U32 R5, RZ, RZ, R229 ;  /* 0x000000ffff057224 */ /* 0x000fe400078e00e5 */
[----:B------:R-:W-:Y:S02]  /*2af80*/  IMAD.MOV.U32 R227, RZ, RZ, R228 ;  /* 0x000000ffffe37224 */ /* 0x000fe400078e00e4 */
[----:B------:R-:W-:Y:S02]  /*2af90*/  IMAD.MOV.U32 R228, RZ, RZ, R230 ;  /* 0x000000ffffe47224 */ /* 0x000fe400078e00e6 */
[----:B------:R-:W-:Y:S01]  /*2afa0*/  IMAD.MOV.U32 R251, RZ, RZ, R3 ;  /* 0x000000fffffb7224 */ /* 0x000fe200078e0003 */
[----:B------:R-:W2:Y:S01]  /*2afb0*/  LDL.LU R230, [R1+0xd4c] ;  /* 0x000d4c0001e67983 */ /* 0x000ea20000300800 */
[----:B------:R-:W-:Y:S01]  /*2afc0*/  IMAD.MOV.U32 R229, RZ, RZ, R243 ;  /* 0x000000ffffe57224 */ /* 0x000fe200078e00f3 */
[----:B------:R-:W-:Y:S01]  /*2afd0*/  MOV R3, R5 ;  /* 0x0000000500037202 */ /* 0x000fe20000000f00 */
[----:B------:R-:W-:Y:S01]  /*2afe0*/  IMAD.MOV.U32 R5, RZ, RZ, R231 ;  /* 0x000000ffff057224 */ /* 0x000fe200078e00e7 */
[----:B------:R-:W4:Y:S04]  /*2aff0*/  LDL.LU R243, [R1+0x2df8] ;  /* 0x002df80001f37983 */ /* 0x000f280000300800 */
[----:B------:R-:W3:Y:S01]  /*2b000*/  LDL.LU R231, [R1+0xd10] ;  /* 0x000d100001e77983 */ /* 0x000ee20000300800 */
[----:B------:R-:W-:-:S04]  /*2b010*/  LEA R146, P6, R33, R4, 0x2 ;  /* 0x0000000421927211 */ /* 0x000fc800078c10ff */
[----:B------:R-:W-:Y:S02]  /*2b020*/  LEA.HI.X.SX32 R147, R33, R0, 0x2, P6 ;  /* 0x0000000021937211 */ /* 0x000fe400030f16ff */
[CC--:B------:R-:W-:Y:S02]  /*2b030*/  LEA R140, P6, R23.reuse, R4.reuse, 0x2 ;  /* 0x00000004178c7211 */ /* 0x0c0fe400078c10ff */
[C---:B------:R-:W-:Y:S02]  /*2b040*/  LEA R148, P5, R34.reuse, R4, 0x2 ;  /* 0x0000000422947211 */ /* 0x040fe400078a10ff */
[-C--:B------:R-:W-:Y:S01]  /*2b050*/  LEA.HI.X.SX32 R141, R23, R0.reuse, 0x2, P6 ;  /* 0x00000000178d7211 */ /* 0x080fe200030f16ff */
[----:B------:R-:W-:Y:S02]  /*2b060*/  IMAD.MOV.U32 R23, RZ, RZ, R21 ;  /* 0x000000ffff177224 */ /* 0x000fe400078e0015 */
        /* <DEDUP_REMOVED lines=15> */
[----:B------:R-:W-:Y:S01]  /*2b160*/  IMAD.MOV.U32 R251, RZ, RZ, R5 ;  /* 0x000000fffffb7224 */ /* 0x000fe200078e0005 */
[----:B---3--:R-:W-:Y:S01]  /*2b170*/  MOV R3, R231 ;  /* 0x000000e700037202 */ /* 0x008fe20000000f00 */
[----:B------:R-:W-:Y:S02]  /*2b180*/  IMAD.MOV.U32 R231, RZ, RZ, R238 ;  /* 0x000000ffffe77224 */ /* 0x000fe400078e00ee */
[----:B------:R-:W-:-:S02]  /*2b190*/  IMAD.MOV.U32 R238, RZ, RZ, R240 ;  /* 0x000000ffffee7224 */ /* 0x000fc400078e00f0 */
[----:B------:R-:W3:Y:S04]  /*2b1a0*/  LDL.LU R240, [R1+0x2df4] ;  /* 0x002df40001f07983 */ /* 0x000ee80000300800 */
[----:B------:R-:W2:Y:S01]  /*2b1b0*/  LDL.LU R5, [R1+0xd00] ;  /* 0x000d000001057983 */ /* 0x000ea20000300800 */
[----:B------:R-:W-:Y:S01]  /*2b1c0*/  MOV R33, R21 ;  /* 0x0000001500217202 */ /* 0x000fe20000000f00 */
[----:B------:R-:W-:Y:S02]  /*2b1d0*/  IMAD.MOV.U32 R21, RZ, RZ, R20 ;  /* 0x000000ffff157224 */ /* 0x000fe400078e0014 */
        /* <DEDUP_REMOVED lines=9> */
[----:B------:R-:W-:Y:S01]  /*2b270*/  IMAD.MOV.U32 R8, RZ, RZ, R252 ;  /* 0x000000ffff087224 */ /* 0x000fe200078e00fc */
[----:B------:R-:W-:Y:S01]  /*2b280*/  MOV R252, R2 ;  /* 0x0000000200fc7202 */ /* 0x000fe20000000f00 */
[----:B------:R-:W-:-:S02]  /*2b290*/  IMAD.MOV.U32 R2, RZ, RZ, R251 ;  /* 0x000000ffff027224 */ /* 0x000fc400078e00fb */
[----:B------:R-:W-:Y:S01]  /*2b2a0*/  IMAD.MOV.U32 R251, RZ, RZ, R3 ;  /* 0x000000fffffb7224 */ /* 0x000fe200078e0003 */
[----:B--2---:R-:W-:Y:S01]  /*2b2b0*/  MOV R3, R5 ;  /* 0x0000000500037202 */ /* 0x004fe20000000f00 */
[----:B------:R-:W-:Y:S02]  /*2b2c0*/  IMAD.MOV.U32 R5, RZ, RZ, R233 ;  /* 0x000000ffff057224 */ /* 0x000fe400078e00e9 */
[----:B------:R-:W2:Y:S01]  /*2b2d0*/  LDL.LU R233, [R1+0xd30] ;  /* 0x000d300001e97983 */ /* 0x000ea20000300800 */
[CC--:B------:R-:W-:Y:S02]  /*2b2e0*/  LEA R144, P4, R32.reuse, R4.reuse, 0x2 ;  /* 0x0000000420907211 */ /* 0x0c0fe400078810ff */
        /* <DEDUP_REMOVED lines=9> */
[-C--:B------:R-:W-:Y:S01]  /*2b380*/  LEA R138, P4, R30, R4.reuse, 0x2 ;  /* 0x000000041e8a7211 */ /* 0x080fe200078810ff */
[----:B------:R-:W-:Y:S01]  /*2b390*/  IMAD.MOV.U32 R18, RZ, RZ, R16 ;  /* 0x000000ffff127224 */ /* 0x000fe200078e0010 */
[----:B------:R-:W-:Y:S01]  /*2b3a0*/  LEA R134, P6, R22, R4, 0x2 ;  /* 0x0000000416867211 */ /* 0x000fe200078c10ff */
[----:B------:R-:W-:Y:S01]  /*2b3b0*/  IMAD.MOV.U32 R15, RZ, RZ, R12 ;  /* 0x000000ffff0f7224 */ /* 0x000fe200078e000c */
        /* <DEDUP_REMOVED lines=13> */
[----:B------:R-:W4:Y:S01]  /*2b490*/  LDL.LU R9, [R1+0x2df0] ;  /* 0x002df00001097983 */ /* 0x000f220000300800 */
        /* <DEDUP_REMOVED lines=12> */
[----:B--2---:R-:W-:-:S02]  /*2b560*/  IMAD.MOV.U32 R3, RZ, RZ, R233 ;  /* 0x000000ffff037224 */ /* 0x004fc400078e00e9 */
[----:B------:R-:W-:Y:S02]  /*2b570*/  IMAD.MOV.U32 R233, RZ, RZ, R6 ;  /* 0x000000ffffe97224 */ /* 0x000fe400078e0006 */
[----:B------:R-:W2:Y:S01]  /*2b580*/  LDL.LU R6, [R1+0x2dec] ;  /* 0x002dec0001067983 */ /* 0x000ea20000300800 */
[----:B------:R-:W-:Y:S01]  /*2b590*/  MOV R251, R3 ;  /* 0x0000000300fb7202 */ /* 0x000fe20000000f00 */
[----:B------:R-:W-:Y:S02]  /*2b5a0*/  IMAD.MOV.U32 R3, RZ, RZ, R5 ;  /* 0x000000ffff037224 */ /* 0x000fe400078e0005 */
[----:B------:R-:W4:Y:S01]  /*2b5b0*/  LDL.LU R242, [R1+0x2de8] ;  /* 0x002de80001f27983 */ /* 0x000f220000300800 */
[----:B---3--:R-:W-:-:S03]  /*2b5c0*/  IMAD.MOV.U32 R5, RZ, RZ, R240 ;  /* 0x000000ffff057224 */ /* 0x008fc600078e00f0 */
[----:B------:R-:W3:Y:S01]  /*2b5d0*/  LDL.LU R240, [R1+0x2de4] ;  /* 0x002de40001f07983 */ /* 0x000ee20000300800 */
[CC--:B------:R-:W-:Y:S02]  /*2b5e0*/  LEA R132, P4, R28.reuse, R4.reuse, 0x2 ;  /* 0x000000041c847211 */ /* 0x0c0fe400078810ff */
[C---:B------:R-:W-:Y:S02]  /*2b5f0*/  LEA R136, P5, R29.reuse, R4, 0x2 ;  /* 0x000000041d887211 */ /* 0x040fe400078a10ff */
[-C--:B------:R-:W-:Y:S02]  /*2b600*/  LEA.HI.X.SX32 R133, R28, R0.reuse, 0x2, P4 ;  /* 0x000000001c857211 */ /* 0x080fe400020f16ff */
[----:B------:R-:W-:Y:S01]  /*2b610*/  LEA.HI.X.SX32 R137, R29, R0, 0x2, P5 ;  /* 0x000000001d897211 */ /* 0x000fe200028f16ff */
[----:B------:R-:W-:Y:S01]  /*2b620*/  IMAD.MOV.U32 R29, RZ, RZ, R21 ;  /* 0x000000ffff1d7224 */ /* 0x000fe200078e0015 */
[----:B------:R-:W-:Y:S02]  /*2b630*/  LEA R126, P4, R25, R4, 0x2 ;  /* 0x00000004197e7211 */ /* 0x000fe400078810ff */
[----:B------:R-:W-:Y:S01]  /*2b640*/  MOV R21, R20 ;  /* 0x0000001400157202 */ /* 0x000fe20000000f00 */
[----:B------:R-:W-:Y:S01]  /*2b650*/  IMAD.MOV.U32 R20, RZ, RZ, R19 ;  /* 0x000000ffff147224 */ /* 0x000fe200078e0013 */
[----:B------:R-:W-:Y:S01]  /*2b660*/  LEA R130, P5, R27, R4, 0x2 ;  /* 0x000000041b827211 */ /* 0x000fe200078a10ff */
[----:B------:R-:W-:Y:S01]  /*2b670*/  IMAD.MOV.U32 R19, RZ, RZ, R18 ;  /* 0x000000ffff137224 */ /* 0x000fe200078e0012 */
[----:B------:R-:W-:-:S02]  /*2b680*/  LEA.HI.X.SX32 R127, R25, R0, 0x2, P4 ;  /* 0x00000000197f7211 */ /* 0x000fc400020f16ff */
[----:B------:R-:W-:Y:S01]  /*2b690*/  MOV R18, R17 ;  /* 0x0000001100127202 */ /* 0x000fe20000000f00 */
[----:B------:R-:W-:Y:S01]  /*2b6a0*/  IMAD.MOV.U32 R17, RZ, RZ, R16 ;  /* 0x000000ffff117224 */ /* 0x000fe200078e0010 */
[----:B------:R-:W-:Y:S01]  /*2b6b0*/  LEA R120, P4, R36, R4, 0x2 ;  /* 0x0000000424787211 */ /* 0x000fe200078810ff */
[----:B------:R-:W-:Y:S01]  /*2b6c0*/  IMAD.MOV.U32 R16, RZ, RZ, R15 ;  /* 0x000000ffff107224 */ /* 0x000fe200078e000f */
[----:B------:R-:W-:Y:S01]  /*2b6d0*/  LEA.HI.X.SX32 R131, R27, R0, 0x2, P5 ;  /* 0x000000001b837211 */ /* 0x000fe200028f16ff */
[----:B------:R-:W-:Y:S01]  /*2b6e0*/  IMAD.MOV.U32 R27, RZ, RZ, R20 ;  /* 0x000000ffff1b7224 */ /* 0x000fe200078e0014 */
[----:B------:R-:W-:Y:S02]  /*2b6f0*/  LEA R128, P6, R26, R4, 0x2 ;  /* 0x000000041a807211 */ /* 0x000fe400078c10ff */
[----:B------:R-:W-:Y:S01]  /*2b700*/  MOV R28, R21 ;  /* 0x00000015001c7202 */ /* 0x000fe20000000f00 */
[----:B------:R-:W-:Y:S01]  /*2b710*/  IMAD.MOV.U32 R21, RZ, RZ, R19 ;  /* 0x000000ffff157224 */ /* 0x000fe200078e0013 */
[----:B------:R-:W-:Y:S01]  /*2b720*/  LEA.HI.X.SX32 R121, R36, R0, 0x2, P4 ;  /* 0x0000000024797211 */ /* 0x000fe200020f16ff */
[----:B------:R-:W-:Y:S01]  /*2b730*/  IMAD.MOV.U32 R19, RZ, RZ, R17 ;  /* 0x000000ffff137224 */ /* 0x000fe200078e0011 */
[----:B------:R-:W-:Y:S01]  /*2b740*/  MOV R20, R18 ;  /* 0x0000001200147202 */ /* 0x000fe20000000f00 */
[----:B------:R-:W-:Y:S01]  /*2b750*/  IMAD.MOV.U32 R18, RZ, RZ, R16 ;  /* 0x000000ffff127224 */ /* 0x000fe200078e0010 */
[----:B------:R-:W-:-:S02]  /*2b760*/  LEA R114, P4, R34, R4, 0x2 ;  /* 0x0000000422727211 */ /* 0x000fc400078810ff */
[----:B------:R-:W-:Y:S01]  /*2b770*/  LEA.HI.X.SX32 R129, R26, R0, 0x2, P6 ;  /* 0x000000001a817211 */ /* 0x000fe200030f16ff */
[----:B------:R-:W-:Y:S01]  /*2b780*/  IMAD.MOV.U32 R26, RZ, RZ, R21 ;  /* 0x000000ffff1a7224 */ /* 0x000fe200078e0015 */
[----:B------:R-:W-:Y:S01]  /*2b790*/  LEA R124, P5, R24, R4, 0x2 ;  /* 0x00000004187c7211 */ /* 0x000fe200078a10ff */
[----:B------:R-:W-:Y:S01]  /*2b7a0*/  IMAD.MOV.U32 R21, RZ, RZ, R19 ;  /* 0x000000ffff157224 */ /* 0x000fe200078e0013 */
[----:B------:R-:W-:Y:S01]  /*2b7b0*/  MOV R25, R20 ;  /* 0x0000001400197202 */ /* 0x000fe20000000f00 */
[----:B------:R-:W-:Y:S01]  /*2b7c0*/  IMAD.MOV.U32 R20, RZ, RZ, R18 ;  /* 0x000000ffff147224 */ /* 0x000fe200078e0012 */
[----:B------:R-:W-:Y:S02]  /*2b7d0*/  LEA.HI.X.SX32 R115, R34, R0, 0x2, P4 ;  /* 0x0000000022737211 */ /* 0x000fe400020f16ff */
[----:B------:R-:W-:Y:S01]  /*2b7e0*/  MOV R15, R14 ;  /* 0x0000000e000f7202 */ /* 0x000fe20000000f00 */
[----:B------:R-:W-:Y:S01]  /*2b7f0*/  IMAD.MOV.U32 R14, RZ, RZ, R12 ;  /* 0x000000ffff0e7224 */ /* 0x000fe200078e000c */
[----:B------:R-:W-:-:S02]  /*2b800*/  LEA R122, P6, R37, R4, 0x2 ;  /* 0x00000004257a7211 */ /* 0x000fc400078c10ff */
[----:B------:R-:W-:Y:S02]  /*2b810*/  LEA R108, P4, R31, R4, 0x2 ;  /* 0x000000041f6c7211 */ /* 0x000fe400078810ff */
[-C--:B------:R-:W-:Y:S01]  /*2b820*/  LEA.HI.X.SX32 R125, R24, R0.reuse, 0x2, P5 ;  /* 0x00000000187d7211 */ /* 0x080fe200028f16ff */
[----:B------:R-:W-:Y:S01]  /*2b830*/  IMAD.MOV.U32 R24, RZ, RZ, R21 ;  /* 0x000000ffff187224 */ /* 0x000fe200078e0015 */
[-C--:B------:R-:W-:Y:S01]  /*2b840*/  LEA.HI.X.SX32 R123, R37, R0.reuse, 0x2, P6 ;  /* 0x00000000257b7211 */ /* 0x080fe200030f16ff */
[----:B------:R-:W-:Y:S01]  /*2b850*/  IMAD.MOV.U32 R12, RZ, RZ, R10 ;  /* 0x000000ffff0c7224 */ /* 0x000fe200078e000a */
[----:B------:R-:W-:Y:S02]  /*2b860*/  LEA.HI.X.SX32 R109, R31, R0, 0x2, P4 ;  /* 0x000000001f6d7211 */ /* 0x000fe400020f16ff */
[----:B------:R-:W-:Y:S02]  /*2b870*/  MOV R21, R20 ;  /* 0x0000001400157202 */ /* 0x000fe40000000f00 */
[----:B------:R-:W-:-:S02]  /*2b880*/  LEA R116, P6, R23, R4, 0x2 ;  /* 0x0000000417747211 */ /* 0x000fc400078c10ff */
[----:B------:R-:W-:Y:S02]  /*2b890*/  LEA R102, P4, R29, R4, 0x2 ;  /* 0x000000041d667211 */ /* 0x000fe400078810ff */
[----:B------:R-:W-:Y:S01]  /*2b8a0*/  MOV R10, R2 ;  /* 0x00000002000a7202 */ /* 0x000fe20000000f00 */
[----:B------:R-:W-:Y:S01]  /*2b8b0*/  IMAD.MOV.U32 R2, RZ, RZ, R5 ;  /* 0x000000ffff027224 */ /* 0x000fe200078e0005 */
[----:B------:R-:W-:Y:S02]  /*2b8c0*/  MOV R17, R14 ;  /* 0x0000000e00117202 */ /* 0x000fe40000000f00 */
[-C--:B------:R-:W-:Y:S01]  /*2b8d0*/  LEA.HI.X.SX32 R117, R23, R0.reuse, 0x2, P6 ;  /* 0x0000000017757211 */ /* 0x080fe200030f16ff */
[----:B------:R-:W-:Y:S01]  /*2b8e0*/  IMAD.MOV.U32 R23, RZ, RZ, R21 ;  /* 0x000000ffff177224 */ /* 0x000fe200078e0015 */
[----:B------:R-:W-:Y:S02]  /*2b8f0*/  LEA.HI.X.SX32 R103, R29, R0, 0x2, P4 ;  /* 0x000000001d677211 */ /* 0x000fe400020f16ff */
[----:B------:R-:W-:-:S02]  /*2b900*/  MOV R19, R17 ;  /* 0x0000001100137202 */ /* 0x000fc40000000f00 */
[C---:B------:R-:W-:Y:S01]  /*2b910*/  LEA R96, P4, R26.reuse, R4, 0x2 ;  /* 0x000000041a607211 */ /* 0x040fe200078810ff */
[----:B------:R-:W-:Y:S02]  /*2b920*/  IMAD.MOV.U32 R16, RZ, RZ, R12 ;  /* 0x000000ffff107224 */ /* 0x000fe400078e000c */
[----:B------:R-:W-:Y:S01]  /*2b930*/  IMAD.MOV.U32 R14, RZ, RZ, R10 ;  /* 0x000000ffff0e7224 */ /* 0x000fe200078e000a */
[----:B------:R-:W-:Y:S01]  /*2b940*/  LEA.HI.X.SX32 R97, R26, R0, 0x2, P4 ;  /* 0x000000001a617211 */ /* 0x000fe200020f16ff */
[----:B------:R-:W-:Y:S01]  /*2b950*/  IMAD.MOV.U32 R10, RZ, RZ, R232 ;  /* 0x000000ffff0a7224 */ /* 0x000fe200078e00e8 */
[----:B------:R-:W-:Y:S01]  /*2b960*/  LEA R90, P4, R23, R4, 0x2 ;  /* 0x00000004175a7211 */ /* 0x000fe200078810ff */
[----:B------:R-:W-:Y:S02]  /*2b970*/  IMAD.MOV.U32 R20, RZ, RZ, R19 ;  /* 0x000000ffff147224 */ /* 0x000fe400078e0013 */
[----:B------:R-:W-:Y:S01]  /*2b980*/  IMAD.MOV.U32 R18, RZ, RZ, R16 ;  /* 0x000000ffff127224 */ /* 0x000fe200078e0010 */
[----:B------:R-:W-:-:S02]  /*2b990*/  MOV R16, R10 ;  /* 0x0000000a00107202 */ /* 0x000fc40000000f00 */
[----:B------:R-:W-:Y:S01]  /*2b9a0*/  LEA.HI.X.SX32 R91, R23, R0, 0x2, P4 ;  /* 0x00000000175b7211 */ /* 0x000fe200020f16ff */
[----:B------:R-:W-:Y:S01]  /*2b9b0*/  IMAD.MOV.U32 R19, RZ, RZ, R18 ;  /* 0x000000ffff137224 */ /* 0x000fe200078e0012 */
[C---:B------:R-:W-:Y:S02]  /*2b9c0*/  LEA R84, P4, R20.reuse, R4, 0x2 ;  /* 0x0000000414547211 */ /* 0x040fe400078810ff */
[----:B------:R-:W-:Y:S02]  /*2b9d0*/  MOV R18, R16 ;  /* 0x0000001000127202 */ /* 0x000fe40000000f00 */
[----:B------:R-:W-:Y:S02]  /*2b9e0*/  LEA.HI.X.SX32 R85, R20, R0, 0x2, P4 ;  /* 0x0000000014557211 */ /* 0x000fe400020f16ff */
[----:B------:R-:W-:Y:S02]  /*2b9f0*/  MOV R21, R19 ;  /* 0x0000001300157202 */ /* 0x000fe40000000f00 */
[----:B------:R-:W-:-:S02]  /*2ba00*/  LEA R118, P5, R35, R4, 0x2 ;  /* 0x0000000423767211 */ /* 0x000fc400078a10ff */
[C---:B------:R-:W-:Y:S02]  /*2ba10*/  LEA R110, P6, R32.reuse, R4, 0x2 ;  /* 0x00000004206e7211 */ /* 0x040fe400078c10ff */
[----:B------:R-:W-:Y:S02]  /*2ba20*/  LEA.HI.X.SX32 R119, R35, R0, 0x2, P5 ;  /* 0x0000000023777211 */ /* 0x000fe400028f16ff */
[C---:B------:R-:W-:Y:S02]  /*2ba30*/  LEA R112, P5, R33.reuse, R4, 0x2 ;  /* 0x0000000421707211 */ /* 0x040fe400078a10ff */
[-C--:B------:R-:W-:Y:S02]  /*2ba40*/  LEA.HI.X.SX32 R111, R32, R0.reuse, 0x2, P6 ;  /* 0x00000000206f7211 */ /* 0x080fe400030f16ff */
[----:B------:R-:W-:Y:S02]  /*2ba50*/  LEA.HI.X.SX32 R113, R33, R0, 0x2, P5 ;  /* 0x0000000021717211 */ /* 0x000fe400028f16ff */
[----:B------:R-:W-:-:S02]  /*2ba60*/  LEA R106, P5, R22, R4, 0x2 ;  /* 0x00000004166a7211 */ /* 0x000fc400078a10ff */
[----:B------:R-:W-:Y:S02]  /*2ba70*/  LEA R104, P6, R30, R4, 0x2 ;  /* 0x000000041e687211 */ /* 0x000fe400078c10ff */
[-C--:B------:R-:W-:Y:S02]  /*2ba80*/  LEA.HI.X.SX32 R107, R22, R0.reuse, 0x2, P5 ;  /* 0x00000000166b7211 */ /* 0x080fe400028f16ff */
[----:B------:R-:W-:Y:S01]  /*2ba90*/  LEA.HI.X.SX32 R105, R30, R0, 0x2, P6 ;  /* 0x000000001e697211 */ /* 0x000fe200030f16ff */
[----:B--2---:R-:W-:Y:S02]  /*2baa0*/  IMAD.MOV.U32 R5, RZ, RZ, R6 ;  /* 0x000000ffff057224 */ /* 0x004fe400078e0006 */
[----:B------:R-:W2:Y:S03]  /*2bab0*/  LDL.LU R6, [R1+0x2de0] ;  /* 0x002de00001067983 */ /* 0x000ea60000300800 */
[----:B------:R-:W-:Y:S01]  /*2bac0*/  MOV R12, R5 ;  /* 0x00000005000c7202 */ /* 0x000fe20000000f00 */
[----:B------:R-:W-:-:S02]  /*2bad0*/  IMAD.MOV.U32 R5, RZ, RZ, R237 ;  /* 0x000000ffff057224 */ /* 0x000fc400078e00ed */
[----:B---3--:R-:W-:Y:S02]  /*2bae0*/  IMAD.MOV.U32 R232, RZ, RZ, R240 ;  /* 0x000000ffffe87224 */ /* 0x008fe400078e00f0 */
[----:B------:R-:W-:Y:S02]  /*2baf0*/  IMAD.MOV.U32 R17, RZ, RZ, R12 ;  /* 0x000000ffff117224 */ /* 0x000fe400078e000c */
[----:B------:R-:W-:Y:S02]  /*2bb00*/  IMAD.MOV.U32 R12, RZ, RZ, R5 ;  /* 0x000000ffff0c7224 */ /* 0x000fe400078e0005 */
[----:B------:R-:W-:Y:S02]  /*2bb10*/  IMAD.MOV.U32 R10, RZ, RZ, R232 ;  /* 0x000000ffff0a7224 */ /* 0x000fe400078e00e8 */
[----:B----4-:R-:W-:Y:S02]  /*2bb20*/  IMAD.MOV.U32 R5, RZ, RZ, R242 ;  /* 0x000000ffff057224 */ /* 0x010fe400078e00f2 */
[----:B------:R-:W-:Y:S01]  /*2bb30*/  IMAD.MOV.U32 R16, RZ, RZ, R10 ;  /* 0x000000ffff107224 */ /* 0x000fe200078e000a */
[----:B------:R-:W-:Y:S01]  /*2bb40*/  LEA R78, P4, R17, R4, 0x2 ;  /* 0x00000004114e7211 */ /* 0x000fe200078810ff */
[----:B------:R-:W-:-:S02]  /*2bb50*/  IMAD.MOV.U32 R10, RZ, RZ, R5 ;  /* 0x000000ffff0a7224 */ /* 0x000fc400078e0005 */
[----:B------:R-:W-:Y:S01]  /*2bb60*/  IMAD.MOV.U32 R19, RZ, RZ, R16 ;  /* 0x000000ffff137224 */ /* 0x000fe200078e0010 */
[----:B------:R-:W-:Y:S01]  /*2bb70*/  LEA.HI.X.SX32 R79, R17, R0, 0x2, P4 ;  /* 0x00000000114f7211 */ /* 0x000fe200020f16ff */
[----:B------:R-:W-:Y:S01]  /*2bb80*/  IMAD.MOV.U32 R16, RZ, RZ, R10 ;  /* 0x000000ffff107224 */ /* 0x000fe200078e000a */
[----:B------:R-:W-:Y:S01]  /*2bb90*/  MOV R10, R8 ;  /* 0x00000008000a7202 */ /* 0x000fe20000000f00 */
[----:B------:R-:W-:Y:S01]  /*2bba0*/  IMAD.MOV.U32 R8, RZ, RZ, R227 ;  /* 0x000000ffff087224 */ /* 0x000fe200078e00e3 */
[----:B------:R-:W-:-:S04]  /*2bbb0*/  LEA R72, P4, R14, R4, 0x2 ;  /* 0x000000040e487211 */ /* 0x000fc800078810ff */
[----:B------:R-:W-:Y:S02]  /*2bbc0*/  LEA.HI.X.SX32 R73, R14, R0, 0x2, P4 ;  /* 0x000000000e497211 */ /* 0x000fe400020f16ff */
[C---:B------:R-:W-:Y:S02]  /*2bbd0*/  LEA R66, P4, R8.reuse, R4, 0x2 ;  /* 0x0000000408427211 */ /* 0x040fe400078810ff */
[----:B------:R-:W-:Y:S01]  /*2bbe0*/  MOV R5, R226 ;  /* 0x000000e200057202 */ /* 0x000fe20000000f00 */
[----:B------:R-:W-:Y:S01]  /*2bbf0*/  IMAD.MOV.U32 R226, RZ, RZ, R243 ;  /* 0x000000ffffe27224 */ /* 0x000fe200078e00f3 */
[----:B------:R-:W-:Y:S02]  /*2bc00*/  LEA.HI.X.SX32 R67, R8, R0, 0x2, P4 ;  /* 0x0000000008437211 */ /* 0x000fe400020f16ff */
[----:B------:R-:W-:Y:S02]  /*2bc10*/  LEA R60, P4, R251, R4, 0x2 ;  /* 0x00000004fb3c7211 */ /* 0x000fe400078810ff */
[----:B------:R-:W-:-:S02]  /*2bc20*/  MOV R237, R13 ;  /* 0x0000000d00ed7202 */ /* 0x000fc40000000f00 */
[----:B------:R-:W-:Y:S01]  /*2bc30*/  MOV R232, R241 ;  /* 0x000000f100e87202 */ /* 0x000fe20000000f00 */
[----:B------:R-:W3:Y:S01]  /*2bc40*/  LDL.LU R13, [R1+0x2ddc] ;  /* 0x002ddc00010d7983 */ /* 0x000ee20000300800 */
[----:B------:R-:W-:Y:S01]  /*2bc50*/  LEA.HI.X.SX32 R61, R251, R0, 0x2, P4 ;  /* 0x00000000fb3d7211 */ /* 0x000fe200020f16ff */
[----:B------:R-:W-:Y:S01]  /*2bc60*/  IMAD.MOV.U32 R22, RZ, RZ, R19 ;  /* 0x000000ffff167224 */ /* 0x000fe200078e0013 */
[-C--:B------:R-:W-:Y:S01]  /*2bc70*/  LEA R54, P4, R226, R4.reuse, 0x2 ;  /* 0x00000004e2367211 */ /* 0x080fe200078810ff */
[----:B------:R-:W4:Y:S01]  /*2bc80*/  LDL.LU R240, [R1+0x2dd8] ;  /* 0x002dd80001f07983 */ /* 0x000f220000300800 */
[----:B------:R-:W-:Y:S01]  /*2bc90*/  IMAD.MOV.U32 R227, RZ, RZ, R228 ;  /* 0x000000ffffe37224 */ /* 0x000fe200078e00e4 */
[----:B------:R-:W-:Y:S01]  /*2bca0*/  LEA R100, P5, R28, R4, 0x2 ;  /* 0x000000041c647211 */ /* 0x000fe200078a10ff */
[----:B------:R-:W1:Y:S01]  /*2bcb0*/  LDC R8, c[0x0][0x238] ;  /* 0x00008e00ff087b82 */ /* 0x000e620000000800 */
[----:B------:R-:W-:Y:S01]  /*2bcc0*/  LEA.HI.X.SX32 R55, R226, R0, 0x2, P4 ;  /* 0x00000000e2377211 */ /* 0x000fe200020f16ff */
[----:B------:R-:W4:Y:S01]  /*2bcd0*/  LDL.LU R241, [R1+0x2dd4] ;  /* 0x002dd40001f17983 */ /* 0x000f220000300800 */
[C---:B------:R-:W-:Y:S01]  /*2bce0*/  LEA R48, P4, R229.reuse, R4, 0x2 ;  /* 0x00000004e5307211 */ /* 0x040fe200078810ff */
[----:B------:R-:W-:Y:S01]  /*2bcf0*/  IMAD.MOV.U32 R19, RZ, RZ, R16 ;  /* 0x000000ffff137224 */ /* 0x000fe200078e0010 */
[----:B------:R-:W-:Y:S01]  /*2bd00*/  MOV R228, R11 ;  /* 0x0000000b00e47202 */ /* 0x000fe20000000f00 */
[----:B------:R-:W1:Y:S01]  /*2bd10*/  LDL.LU R242, [R1+0x2dd0] ;  /* 0x002dd00001f27983 */ /* 0x000e620000300800 */
[----:B------:R-:W-:Y:S01]  /*2bd20*/  LEA.HI.X.SX32 R49, R229, R0, 0x2, P4 ;  /* 0x00000000e5317211 */ /* 0x000fe200020f16ff */
[----:B------:R-:W-:Y:S01]  /*2bd30*/  ULDC.64 UR60, c[0x0][0x208] ;  /* 0x00008200003c7ab9 */ /* 0x000fe20000000a00 */
[CC--:B------:R-:W-:Y:S01]  /*2bd40*/  LEA R42, P4, R232.reuse, R4.reuse, 0x2 ;  /* 0x00000004e82a7211 */ /* 0x0c0fe200078810ff */
[----:B------:R-:W1:Y:S01]  /*2bd50*/  LDL.LU R243, [R1+0x2dcc] ;  /* 0x002dcc0001f37983 */ /* 0x000e620000300800 */
[----:B------:R-:W-:Y:S01]  /*2bd60*/  LEA R98, P6, R27, R4, 0x2 ;  /* 0x000000041b627211 */ /* 0x000fe200078c10ff */
[----:B------:R-:W4:Y:S01]  /*2bd70*/  LDC R251, c[0x0][0x238] ;  /* 0x00008e00fffb7b82 */ /* 0x000f220000000800 */
[----:B------:R-:W-:Y:S01]  /*2bd80*/  LEA.HI.X.SX32 R43, R232, R0, 0x2, P4 ;  /* 0x00000000e82b7211 */ /* 0x000fe200020f16ff */
[----:B------:R-:W4:Y:S01]  /*2bd90*/  LDL.LU R11, [R1+0x2dc8] ;  /* 0x002dc800010b7983 */ /* 0x000f220000300800 */
[----:B------:R-:W-:-:S04]  /*2bda0*/  LEA R36, P4, R235, R4, 0x2 ;  /* 0x00000004eb247211 */ /* 0x000fc800078810ff */
[----:B------:R-:W-:Y:S02]  /*2bdb0*/  LEA.HI.X.SX32 R37, R235, R0, 0x2, P4 ;  /* 0x00000000eb257211 */ /* 0x000fe400020f16ff */
[C---:B------:R-:W-:Y:S02]  /*2bdc0*/  LEA R30, P4, R7.reuse, R4, 0x2 ;  /* 0x00000004071e7211 */ /* 0x040fe400078810ff */
[----:B------:R-:W-:Y:S01]  /*2bdd0*/  MOV R16, R252 ;  /* 0x000000fc00107202 */ /* 0x000fe20000000f00 */
[----:B------:R-:W-:Y:S01]  /*2bde0*/  IMAD.MOV.U32 R252, RZ, RZ, R9 ;  /* 0x000000fffffc7224 */ /* 0x000fe200078e0009 */
[-C--:B------:R-:W-:Y:S01]  /*2bdf0*/  LEA.HI.X.SX32 R31, R7, R0.reuse, 0x2, P4 ;  /* 0x00000000071f7211 */ /* 0x080fe200020f16ff */
[----:B------:R-:W4:Y:S04]  /*2be00*/  LDL.LU R9, [R1+0x2dc4] ;  /* 0x002dc40001097983 */ /* 0x000f280000300800 */
[----:B------:R-:W4:Y:S01]  /*2be10*/  LDL R7, [R1+0x1548] ;  /* 0x0015480001077983 */ /* 0x000f220000100800 */
[----:B------:R-:W-:-:S02]  /*2be20*/  LEA.HI.X.SX32 R101, R28, R0, 0x2, P5 ;  /* 0x000000001c657211 */ /* 0x000fc400028f16ff */
[----:B------:R-:W-:-:S04]  /*2be30*/  LEA R94, P5, R25, R4, 0x2 ;  /* 0x00000004195e7211 */ /* 0x000fc800078a10ff */
[----:B------:R-:W-:Y:S02]  /*2be40*/  LEA.HI.X.SX32 R95, R25, R0, 0x2, P5 ;  /* 0x00000000195f7211 */ /* 0x000fe400028f16ff */
[----:B------:R-:W-:-:S04]  /*2be50*/  LEA R88, P5, R22, R4, 0x2 ;  /* 0x0000000416587211 */ /* 0x000fc800078a10ff */
[----:B------:R-:W-:Y:S02]  /*2be60*/  LEA.HI.X.SX32 R89, R22, R0, 0x2, P5 ;  /* 0x0000000016597211 */ /* 0x000fe400028f16ff */
[----:B------:R-:W-:-:S04]  /*2be70*/  LEA R82, P5, R19, R4, 0x2 ;  /* 0x0000000413527211 */ /* 0x000fc800078a10ff */
[----:B------:R-:W-:Y:S02]  /*2be80*/  LEA.HI.X.SX32 R83, R19, R0, 0x2, P5 ;  /* 0x0000000013537211 */ /* 0x000fe400028f16ff */
[----:B------:R-:W-:Y:S02]  /*2be90*/  LEA R76, P5, R16, R4, 0x2 ;  /* 0x00000004104c7211 */ /* 0x000fe400078a10ff */
[----:B------:R-:W-:Y:S02]  /*2bea0*/  LEA.HI.X.SX32 R99, R27, R0, 0x2, P6 ;  /* 0x000000001b637211 */ /* 0x000fe400030f16ff */
[----:B------:R-:W-:Y:S02]  /*2beb0*/  LEA R92, P6, R24, R4, 0x2 ;  /* 0x00000004185c7211 */ /* 0x000fe400078c10ff */
[----:B------:R-:W-:Y:S02]  /*2bec0*/  LEA.HI.X.SX32 R77, R16, R0, 0x2, P5 ;  /* 0x00000000104d7211 */ /* 0x000fe400028f16ff */
[----:B------:R-:W-:-:S02]  /*2bed0*/  LEA R70, P5, R12, R4, 0x2 ;  /* 0x000000040c467211 */ /* 0x000fc400078a10ff */
[----:B------:R-:W-:Y:S02]  /*2bee0*/  LEA.HI.X.SX32 R93, R24, R0, 0x2, P6 ;  /* 0x00000000185d7211 */ /* 0x000fe400030f16ff */
[C---:B------:R-:W-:Y:S02]  /*2bef0*/  LEA R86, P6, R21.reuse, R4, 0x2 ;  /* 0x0000000415567211 */ /* 0x040fe400078c10ff */
[----:B------:R-:W-:Y:S02]  /*2bf00*/  LEA.HI.X.SX32 R71, R12, R0, 0x2, P5 ;  /* 0x000000000c477211 */ /* 0x000fe400028f16ff */
[----:B------:R-:W-:Y:S02]  /*2bf10*/  LEA R64, P5, R252, R4, 0x2 ;  /* 0x00000004fc407211 */ /* 0x000fe400078a10ff */
[----:B------:R-:W-:Y:S02]  /*2bf20*/  LEA.HI.X.SX32 R87, R21, R0, 0x2, P6 ;  /* 0x0000000015577211 */ /* 0x000fe400030f16ff */
[----:B------:R-:W-:-:S02]  /*2bf30*/  LEA R80, P6, R18, R4, 0x2 ;  /* 0x0000000412507211 */ /* 0x000fc400078c10ff */
[----:B------:R-:W-:Y:S02]  /*2bf40*/  LEA.HI.X.SX32 R65, R252, R0, 0x2, P5 ;  /* 0x00000000fc417211 */ /* 0x000fe400028f16ff */
[----:B------:R-:W-:Y:S01]  /*2bf50*/  LEA R58, P5, R3, R4, 0x2 ;  /* 0x00000004033a7211 */ /* 0x000fe200078a10ff */
[----:B------:R-:W1:Y:S01]  /*2bf60*/  LDC R252, c[0x0][0x230] ;  /* 0x00008c00fffc7b82 */ /* 0x000e620000000800 */
[----:B------:R-:W-:Y:S02]  /*2bf70*/  LEA.HI.X.SX32 R81, R18, R0, 0x2, P6 ;  /* 0x0000000012517211 */ /* 0x000fe400030f16ff */
[----:B------:R-:W-:Y:S02]  /*2bf80*/  LEA R74, P6, R15, R4, 0x2 ;  /* 0x000000040f4a7211 */ /* 0x000fe400078c10ff */
[----:B------:R-:W-:Y:S02]  /*2bf90*/  LEA.HI.X.SX32 R59, R3, R0, 0x2, P5 ;  /* 0x00000000033b7211 */ /* 0x000fe400028f16ff */
[----:B------:R-:W-:-:S02]  /*2bfa0*/  LEA R52, P5, R227, R4, 0x2 ;  /* 0x00000004e3347211 */ /* 0x000fc400078a10ff */
[----:B------:R-:W-:Y:S02]  /*2bfb0*/  LEA.HI.X.SX32 R75, R15, R0, 0x2, P6 ;  /* 0x000000000f4b7211 */ /* 0x000fe400030f16ff */
[----:B------:R-:W-:Y:S02]  /*2bfc0*/  LEA R68, P6, R10, R4, 0x2 ;  /* 0x000000040a447211 */ /* 0x000fe400078c10ff */
[----:B------:R-:W-:Y:S02]  /*2bfd0*/  LEA.HI.X.SX32 R53, R227, R0, 0x2, P5 ;  /* 0x00000000e3357211 */ /* 0x000fe400028f16ff */
[-C--:B------:R-:W-:Y:S02]  /*2bfe0*/  LEA R46, P5, R230, R4.reuse, 0x2 ;  /* 0x00000004e62e7211 */ /* 0x080fe400078a10ff */
[----:B------:R-:W-:Y:S02]  /*2bff0*/  LEA R24, P4, R246, R4, 0x2 ;  /* 0x00000004f6187211 */ /* 0x000fe400078810ff */
[----:B------:R-:W-:-:S02]  /*2c000*/  LEA.HI.X.SX32 R69, R10, R0, 0x2, P6 ;  /* 0x000000000a457211 */ /* 0x000fc400030f16ff */
[----:B------:R-:W-:Y:S01]  /*2c010*/  LEA R62, P6, R2, R4, 0x2 ;  /* 0x00000004023e7211 */ /* 0x000fe200078c10ff */
[----:B------:R-:W3:Y:S01]  /*2c020*/  LDC R10, c[0x0][0x230] ;  /* 0x00008c00ff0a7b82 */ /* 0x000ee20000000800 */
[----:B------:R-:W-:Y:S02]  /*2c030*/  LEA.HI.X.SX32 R47, R230, R0, 0x2, P5 ;  /* 0x00000000e62f7211 */ /* 0x000fe400028f16ff */
[----:B------:R-:W-:Y:S02]  /*2c040*/  LEA R40, P5, R233, R4, 0x2 ;  /* 0x00000004e9287211 */ /* 0x000fe400078a10ff */
[----:B------:R-:W-:Y:S02]  /*2c050*/  LEA.HI.X.SX32 R25, R246, R0, 0x2, P4 ;  /* 0x00000000f6197211 */ /* 0x000fe400020f16ff */
[----:B------:R-:W-:Y:S01]  /*2c060*/  LEA R18, P4, R249, R4, 0x2 ;  /* 0x00000004f9127211 */ /* 0x000fe200078810ff */
[----:B------:R-:W1:Y:S01]  /*2c070*/  LDC R246, c[0x0][0x238] ;  /* 0x00008e00fff67b82 */ /* 0x000e620000000800 */
[----:B------:R-:W-:-:S02]  /*2c080*/  LEA.HI.X.SX32 R63, R2, R0, 0x2, P6 ;  /* 0x00000000023f7211 */ /* 0x000fc400030f16ff */
[----:B------:R-:W-:Y:S02]  /*2c090*/  LEA R56, P6, R5, R4, 0x2 ;  /* 0x0000000405387211 */ /* 0x000fe400078c10ff */
[----:B------:R-:W-:Y:S02]  /*2c0a0*/  LEA.HI.X.SX32 R41, R233, R0, 0x2, P5 ;  /* 0x00000000e9297211 */ /* 0x000fe400028f16ff */
[----:B------:R-:W-:Y:S02]  /*2c0b0*/  LEA R34, P5, R236, R4, 0x2 ;  /* 0x00000004ec227211 */ /* 0x000fe400078a10ff */
[----:B------:R-:W-:Y:S02]  /*2c0c0*/  LEA.HI.X.SX32 R19, R249, R0, 0x2, P4 ;  /* 0x00000000f9137211 */ /* 0x000fe400020f16ff */
[----:B------:R-:W-:Y:S02]  /*2c0d0*/  LEA R14, P4, R239, R4, 0x2 ;  /* 0x00000004ef0e7211 */ /* 0x000fe400078810ff */
[----:B------:R-:W-:-:S02]  /*2c0e0*/  LEA.HI.X.SX32 R57, R5, R0, 0x2, P6 ;  /* 0x0000000005397211 */ /* 0x000fc400030f16ff */
[----:B------:R-:W-:Y:S02]  /*2c0f0*/  LEA R50, P6, R228, R4, 0x2 ;  /* 0x00000004e4327211 */ /* 0x000fe400078c10ff */
[----:B------:R-:W-:Y:S02]  /*2c100*/  LEA.HI.X.SX32 R35, R236, R0, 0x2, P5 ;  /* 0x00000000ec237211 */ /* 0x000fe400028f16ff */
[----:B------:R-:W-:Y:S02]  /*2c110*/  LEA R28, P5, R244, R4, 0x2 ;  /* 0x00000004f41c7211 */ /* 0x000fe400078a10ff */
[-C--:B------:R-:W-:Y:S02]  /*2c120*/  LEA.HI.X.SX32 R15, R239, R0.reuse, 0x2, P4 ;  /* 0x00000000ef0f7211 */ /* 0x080fe400020f16ff */
[----:B------:R-:W2:Y:S01]  /*2c130*/  S2R R239, SR_TID.X ;  /* 0x0000000000ef7919 */ /* 0x000ea20000002100 */
        /* <DEDUP_REMOVED lines=10> */
[C---:B------:R-:W-:Y:S02]  /*2c1e0*/  LEA R32, P6, R237.reuse, R4, 0x2 ;  /* 0x00000004ed207211 */ /* 0x040fe400078c10ff */
[-C--:B------:R-:W-:Y:S02]  /*2c1f0*/  LEA.HI.X.SX32 R17, R238, R0.reuse, 0x2, P5 ;  /* 0x00000000ee117211 */ /* 0x080fe400028f16ff */
[----:B------:R-:W3:Y:S01]  /*2c200*/  LDC R238, c[0x0][0x230] ;  /* 0x00008c00ffee7b82 */ /* 0x000ee20000000800 */
[----:B------:R-:W-:Y:S02]  /*2c210*/  LEA.HI.X.SX32 R33, R237, R0, 0x2, P6 ;  /* 0x00000000ed217211 */ /* 0x000fe400030f16ff */
[----:B------:R-:W-:-:S04]  /*2c220*/  LEA R26, P6, R245, R4, 0x2 ;  /* 0x00000004f51a7211 */ /* 0x000fc800078c10ff */
[----:B------:R-:W-:Y:S01]  /*2c230*/  LEA.HI.X.SX32 R27, R245, R0, 0x2, P6 ;  /* 0x00000000f51b7211 */ /* 0x000fe200030f16ff */
[----:B------:R-:W3:Y:S01]  /*2c240*/  LDC R237, c[0x0][0x230] ;  /* 0x00008c00ffed7b82 */ /* 0x000ee20000000800 */
[----:B------:R-:W-:-:S04]  /*2c250*/  LEA R20, P6, R248, R4, 0x2 ;  /* 0x00000004f8147211 */ /* 0x000fc800078c10ff */
[----:B------:R-:W-:Y:S02]  /*2c260*/  LEA.HI.X.SX32 R21, R248, R0, 0x2, P6 ;  /* 0x00000000f8157211 */ /* 0x000fe400030f16ff */
[C---:B--2---:R-:W-:Y:S01]  /*2c270*/  SHF.L.U32 R12, R239.reuse, 0x4, RZ ;  /* 0x00000004ef0c7819 */ /* 0x044fe200000006ff */
[----:B------:R-:W2:Y:S01]  /*2c280*/  LDC R245, c[0x0][0x238] ;  /* 0x00008e00fff57b82 */ /* 0x000ea20000000800 */
[----:B------:R-:W-:Y:S02]  /*2c290*/  LOP3.LUT R239, R239, 0x7f, RZ, 0xc0, !PT ;  /* 0x0000007fefef7812 */ /* 0x000fe400078ec0ff */
[----:B------:R-:W-:-:S05]  /*2c2a0*/  LOP3.LUT R12, R12, 0x70, RZ, 0xc0, !PT ;  /* 0x000000700c0c7812 */ /* 0x000fca00078ec0ff */
[----:B------:R-:W-:Y:S02]  /*2c2b0*/  IMAD R12, R239, 0x80, R12 ;  /* 0x00000080ef0c7824 */ /* 0x000fe400078e020c */
[----:B------:R-:W-:-:S05]  /*2c2c0*/  VIADD R236, R6, 0x7f ;  /* 0x0000007f06ec7836 */ /* 0x000fca0000000000 */
[----:B------:R-:W-:Y:S02]  /*2c2d0*/  ISETP.GT.AND P4, PT, R236, 0x7f, PT ;  /* 0x0000007fec00780c */ /* 0x000fe40003f84270 */
[CC--:B---3--:R-:W-:Y:S02]  /*2c2e0*/  LEA R2, P6, R13.reuse, R4.reuse, 0x2 ;  /* 0x000000040d027211 */ /* 0x0c8fe400078c10ff */
[C---:B------:R-:W-:Y:S02]  /*2c2f0*/  LEA R4, P5, R250.reuse, R4, 0x2 ;  /* 0x00000004fa047211 */ /* 0x040fe400078a10ff */
[-C--:B------:R-:W-:Y:S02]  /*2c300*/  LEA.HI.X.SX32 R3, R13, R0.reuse, 0x2, P6 ;  /* 0x000000000d037211 */ /* 0x080fe400030f16ff */
[----:B------:R-:W3:Y:S01]  /*2c310*/  LDL.LU R13, [R1+0x2dc0] ;  /* 0x002dc000010d7983 */ /* 0x000ee20000300800 */
[----:B------:R-:W-:Y:S02]  /*2c320*/  LEA.HI.X.SX32 R5, R250, R0, 0x2, P5 ;  /* 0x00000000fa057211 */ /* 0x000fe400028f16ff */
[----:B------:R-:W-:Y:S01]  /*2c330*/  SEL R0, RZ, 0x4, !P4 ;  /* 0x00000004ff007807 */ /* 0x000fe20006000000 */
[----:B------:R2:W-:Y:S01]  /*2c340*/  STL.64 [R1+0xb90], R2 ;  /* 0x000b900201007387 */ /* 0x0005e20000100a00 */
[----:B------:R-:W-:Y:S01]  /*2c350*/  ISETP.GE.AND P5, PT, R239, R6, PT ;  /* 0x00000006ef00720c */ /* 0x000fe20003fa6270 */
[----:B------:R-:W1:Y:S03]  /*2c360*/  LDC R250, c[0x0][0x238] ;  /* 0x00008e00fffa7b82 */ /* 0x000e660000000800 */
[----:B------:R-:W-:-:S02]  /*2c370*/  SEL R247, R0, RZ, !P5 ;  /* 0x000000ff00f77207 */ /* 0x000fc40006800000 */
[----:B--2---:R-:W-:-:S04]  /*2c380*/  IADD3 R3, R238, -0x2, RZ ;  /* 0xfffffffeee037810 */ /* 0x004fc80007ffe0ff */
[----:B------:R-:W-:Y:S02]  /*2c390*/  ISETP.GE.U32.AND P5, PT, R3, 0x7fffff7f, PT ;  /* 0x7fffff7f0300780c */ /* 0x000fe40003fa6070 */
[----:B------:R-:W2:Y:S01]  /*2c3a0*/  LDC R3, c[0x0][0x230] ;  /* 0x00008c00ff037b82 */ /* 0x000ea20000000800 */
[----:B------:R-:W-:Y:S02]  /*2c3b0*/  VIADD R0, R10, 0xfffffffd ;  /* 0xfffffffd0a007836 */ /* 0x000fe40000000000 */
[----:B------:R-:W-:-:S05]  /*2c3c0*/  VIADD R2, R237, 0xffffffbd ;  /* 0xffffffbded027836 */ /* 0x000fca0000000000 */
[----:B------:R-:W2:Y:S01]  /*2c3d0*/  LDC R10, c[0x0][0x230] ;  /* 0x00008c00ff0a7b82 */ /* 0x000ea20000000800 */
[----:B----4-:R-:W-:Y:S01]  /*2c3e0*/  IADD3 R226, R7, 0x100000, R12 ;  /* 0x0010000007e27810 */ /* 0x010fe20007ffe00c */
[----:B-1----:R-:W-:Y:S01]  /*2c3f0*/  IMAD.WIDE R230, R8, 0x4, R242 ;  /* 0x0000000408e67825 */ /* 0x002fe200078e02f2 */
[----:B------:R-:W-:-:S03]  /*2c400*/  ISETP.GE.U32.AND P4, PT, R2, 0x7fffff3e, PT ;  /* 0x7fffff3e0200780c */ /* 0x000fc60003f86070 */
[----:B------:R-:W-:Y:S01]  /*2c410*/  @!PT LDS RZ, [RZ] ;  /* 0x00000000fffff984 */ /* 0x000fe20000000800 */
[----:B------:R-:W-:Y:S01]  /*2c420*/  @!PT LDS RZ, [RZ] ;  /* 0x00000000fffff984 */ /* 0x000fe20000000800 */
[----:B------:R-:W-:Y:S01]  /*2c430*/  @!PT LDS RZ, [RZ] ;  /* 0x00000000fffff984 */ /* 0x000fe20000000800 */
[----:B------:R-:W-:Y:S01]  /*2c440*/  LDGSTS.E [R226+-0x40000], desc[UR60][R242.64], !P3 ;  /* 0xc0000000f2e27fae */ /* 0x000fe2000d92187c */
[----:B------:R-:W-:Y:S01]  /*2c450*/  IMAD.WIDE R228, R8, 0x4, R240 ;  /* 0x0000000408e47825 */ /* 0x000fe200078e02f0 */
[----:B------:R-:W-:Y:S01]  /*2c460*/  IADD3 R2, R244, -0x4, RZ ;  /* 0xfffffffcf4027810 */ /* 0x000fe20007ffe0ff */
[----:B------:R-:W1:Y:S01]  /*2c470*/  LDC R8, c[0x0][0x230] ;  /* 0x00008c00ff087b82 */ /* 0x000e620000000800 */
[----:B------:R-:W-:Y:S01]  /*2c480*/  LDGSTS.E [R226+-0x3c000], desc[UR60][R240.64], !P3 ;  /* 0xc4000000f0e27fae */ /* 0x000fe2000d92187c */
[----:B------:R-:W-:Y:S01]  /*2c490*/  ISETP.GE.U32.AND P3, PT, R0, 0x7fffff7e, PT ;  /* 0x7fffff7e0000780c */ /* 0x000fe20003f66070 */
[----:B------:R-:W-:Y:S02]  /*2c4a0*/  IMAD.SHL.U32 R0, R245, 0x2, RZ ;  /* 0x00000002f5007824 */ /* 0x000fe400078e00ff */
[----:B------:R4:W-:Y:S03]  /*2c4b0*/  LDGSTS.E [R226+-0x3fffc], desc[UR60][R230.64], !P5 ;  /* 0xc0004000e6e27fae */ /* 0x0009e6000e92187c */
[----:B------:R-:W1:Y:S01]  /*2c4c0*/  LDC R245, c[0x0][0x230] ;  /* 0x00008c00fff57b82 */ /* 0x000e620000000800 */
[----:B------:R4:W-:Y:S01]  /*2c4d0*/  LDGSTS.E [R226+-0x3bffc], desc[UR60][R228.64], !P5 ;  /* 0xc4004000e4e27fae */ /* 0x0009e2000e92187c */
[----:B------:R-:W-:-:S03]  /*2c4e0*/  ISETP.GE.U32.AND P5, PT, R2, 0x7fffff7d, PT ;  /* 0x7fffff7d0200780c */ /* 0x000fc60003fa6070 */
[----:B------:R-:W-:Y:S03]  /*2c4f0*/  STL [R1+0x1468], R226 ;  /* 0x001468e201007387 */ /* 0x000fe60000100800 */
[----:B------:R-:W1:Y:S01]  /*2c500*/  LDC R244, c[0x0][0x230] ;  /* 0x00008c00fff47b82 */ /* 0x000e620000000800 */
[----:B------:R4:W-:Y:S01]  /*2c510*/  STL.64 [R1+0x1418], R230 ;  /* 0x001418e601007387 */ /* 0x0009e20000100a00 */
[----:B--2---:R-:W-:-:S03]  /*2c520*/  VIADD R2, R3, 0xffffffdf ;  /* 0xffffffdf03027836 */ /* 0x004fc60000000000 */
[----:B------:R2:W-:Y:S03]  /*2c530*/  STL.64 [R1+0xc70], R228 ;  /* 0x000c70e401007387 */ /* 0x0005e60000100a00 */
[----:B------:R-:W1:Y:S01]  /*2c540*/  LDC R3, c[0x0][0x238] ;  /* 0x00008e00ff037b82 */ /* 0x000e620000000800 */
[----:B----4-:R-:W-:-:S04]  /*2c550*/  IMAD.WIDE R230, R0, 0x4, R242 ;  /* 0x0000000400e67825 */ /* 0x010fc800078e02f2 */
[----:B--2---:R-:W-:Y:S01]  /*2c560*/  IMAD.WIDE R228, R0, 0x4, R240 ;  /* 0x0000000400e47825 */ /* 0x004fe200078e02f0 */
[----:B------:R2:W-:Y:S03]  /*2c570*/  STL.64 [R1+0xc78], R230 ;  /* 0x000c78e601007387 */ /* 0x0005e60000100a00 */
[----:B------:R-:W-:Y:S01]  /*2c580*/  IMAD R0, R246, 0x3, RZ ;  /* 0x00000003f6007824 */ /* 0x000fe200078e02ff */
[----:B------:R2:W-:Y:S01]  /*2c590*/  LDGSTS.E [R226+-0x3fff8], desc[UR60][R230.64], !P3 ;  /* 0xc0008000e6e27fae */ /* 0x0005e2000d92187c */
[----:B------:R-:W4:Y:S03]  /*2c5a0*/  LDC R246, c[0x0][0x238] ;  /* 0x00008e00fff67b82 */ /* 0x000f260000000800 */
[----:B------:R2:W-:Y:S04]  /*2c5b0*/  STL.64 [R1+0xc80], R228 ;  /* 0x000c80e401007387 */ /* 0x0005e80000100a00 */
[----:B------:R2:W-:Y:S01]  /*2c5c0*/  LDGSTS.E [R226+-0x3bff8], desc[UR60][R228.64], !P3 ;  /* 0xc4008000e4e27fae */ /* 0x0005e2000d92187c */
[----:B------:R-:W-:Y:S01]  /*2c5d0*/  ISETP.GE.U32.AND P3, PT, R2, 0x7fffff60, PT ;  /* 0x7fffff600200780c */ /* 0x000fe20003f66070 */
[----:B--2---:R-:W-:Y:S01]  /*2c5e0*/  IMAD.WIDE R230, R0, 0x4, R242 ;  /* 0x0000000400e67825 */ /* 0x004fe200078e02f2 */
[----:B------:R-:W-:-:S02]  /*2c5f0*/  IADD3 R2, R10, -0x22, RZ ;  /* 0xffffffde0a027810 */ /* 0x000fc40007ffe0ff */
[----:B------:R-:W2:Y:S02]  /*2c600*/  LDC R10, c[0x0][0x238] ;  /* 0x00008e00ff0a7b82 */ /* 0x000ea40000000800 */
[----:B------:R1:W-:Y:S01]  /*2c610*/  LDGSTS.E [R226+-0x3fff4], desc[UR60][R230.64], !P5 ;  /* 0xc000c000e6e27fae */ /* 0x0003e2000e92187c */
[----:B------:R-:W-:-:S04]  /*2c620*/  IMAD.WIDE R228, R0, 0x4, R240 ;  /* 0x0000000400e47825 */ /* 0x000fc800078e02f0 */
[----:B------:R-:W-:Y:S01]  /*2c630*/  IMAD.SHL.U32 R0, R250, 0x20, RZ ;  /* 0x00000020fa007824 */ /* 0x000fe200078e00ff */
[----:B------:R1:W-:Y:S01]  /*2c640*/  LDGSTS.E [R226+-0x3bff4], desc[UR60][R228.64], !P5 ;  /* 0xc400c000e4e27fae */ /* 0x0003e2000e92187c */
[----:B------:R-:W-:Y:S01]  /*2c650*/  ISETP.GE.U32.AND P5, PT, R2, 0x7fffff5f, PT ;  /* 0x7fffff5f0200780c */ /* 0x000fe20003fa6070 */
[----:B------:R-:W2:Y:S01]  /*2c660*/  LDC R250, c[0x0][0x230] ;  /* 0x00008c00fffa7b82 */ /* 0x000ea20000000800 */
[C---:B------:R-:W-:Y:S01]  /*2c670*/  IMAD.WIDE R234, R0.reuse, 0x4, R242 ;  /* 0x0000000400ea7825 */ /* 0x040fe200078e02f2 */
[----:B------:R1:W-:Y:S03]  /*2c680*/  STL.64 [R1+0xc88], R230 ;  /* 0x000c88e601007387 */ /* 0x0003e60000100a00 */
[----:B------:R-:W-:Y:S02]  /*2c690*/  IMAD R2, R251, 0x21, RZ ;  /* 0x00000021fb027824 */ /* 0x000fe400078e02ff */
[----:B------:R-:W-:Y:S01]  /*2c6a0*/  IMAD.WIDE R232, R0, 0x4, R240 ;  /* 0x0000000400e87825 */ /* 0x000fe200078e02f0 */
[----:B------:R4:W-:Y:S01]  /*2c6b0*/  STL.64 [R1+0xc90], R228 ;  /* 0x000c90e401007387 */ /* 0x0009e20000100a00 */
[----:B------:R-:W2:Y:S02]  /*2c6c0*/  LDC R251, c[0x0][0x238] ;  /* 0x00008e00fffb7b82 */ /* 0x000ea40000000800 */
[----:B-1----:R-:W-:Y:S01]  /*2c6d0*/  VIADD R0, R8, 0xffffffdc ;  /* 0xffffffdc08007836 */ /* 0x002fe20000000000 */
[----:B------:R1:W-:Y:S01]  /*2c6e0*/  LDGSTS.E [R226+-0x38000], desc[UR60][R234.64], !P3 ;  /* 0xc8000000eae27fae */ /* 0x0003e2000d92187c */
[----:B------:R-:W-:-:S03]  /*2c6f0*/  IMAD.WIDE R230, R2, 0x4, R242 ;  /* 0x0000000402e67825 */ /* 0x000fc600078e02f2 */
[----:B------:R1:W-:Y:S01]  /*2c700*/  LDGSTS.E [R226+-0x34000], desc[UR60][R232.64], !P3 ;  /* 0xcc000000e8e27fae */ /* 0x0003e2000d92187c */
[----:B------:R-:W-:Y:S01]  /*2c710*/  ISETP.GE.U32.AND P3, PT, R0, 0x7fffff5d, PT ;  /* 0x7fffff5d0000780c */ /* 0x000fe20003f66070 */
[----:B------:R-:W2:Y:S01]  /*2c720*/  LDC R8, c[0x0][0x238] ;  /* 0x00008e00ff087b82 */ /* 0x000ea20000000800 */
[----:B----4-:R-:W-:Y:S01]  /*2c730*/  IMAD.WIDE R228, R2, 0x4, R240 ;  /* 0x0000000402e47825 */ /* 0x010fe200078e02f0 */
[----:B------:R-:W-:Y:S01]  /*2c740*/  IADD3 R0, R245, -0x23, RZ ;  /* 0xffffffddf5007810 */ /* 0x000fe20007ffe0ff */
[----:B------:R4:W-:Y:S04]  /*2c750*/  LDGSTS.E [R226+-0x37ffc], desc[UR60][R230.64], !P5 ;  /* 0xc8004000e6e27fae */ /* 0x0009e8000e92187c */
[----:B------:R2:W-:Y:S01]  /*2c760*/  LDGSTS.E [R226+-0x33ffc], desc[UR60][R228.64], !P5 ;  /* 0xcc004000e4e27fae */ /* 0x0005e2000e92187c */
[----:B------:R-:W-:Y:S01]  /*2c770*/  ISETP.GE.U32.AND P5, PT, R0, 0x7fffff5e, PT ;  /* 0x7fffff5e0000780c */ /* 0x000fe20003fa6070 */
[----:B------:R-:W2:Y:S01]  /*2c780*/  LDC R245, c[0x0][0x230] ;  /* 0x00008c00fff57b82 */ /* 0x000ea20000000800 */
[----:B------:R-:W-:Y:S01]  /*2c790*/  IMAD R0, R3, 0x22, RZ ;  /* 0x0000002203007824 */ /* 0x000fe200078e02ff */
[----:B------:R1:W-:Y:S01]  /*2c7a0*/  STL.64 [R1+0xc98], R234 ;  /* 0x000c98ea01007387 */ /* 0x0003e20000100a00 */
[----:B------:R-:W-:-:S03]  /*2c7b0*/  IMAD R2, R246, 0x23, RZ ;  /* 0x00000023f6027824 */ /* 0x000fc600078e02ff */
[----:B------:R4:W-:Y:S01]  /*2c7c0*/  STL.64 [R1+0xca0], R232 ;  /* 0x000ca0e801007387 */ /* 0x0009e20000100a00 */
[----:B------:R-:W-:Y:S01]  /*2c7d0*/  VIADD R3, R244, 0xffffffbe ;  /* 0xffffffbef4037836 */ /* 0x000fe20000000000 */
[----:B------:R-:W2:Y:S02]  /*2c7e0*/  LDC R246, c[0x0][0x230] ;  /* 0x00008c00fff67b82 */ /* 0x000ea40000000800 */
[----:B------:R4:W-:Y:S01]  /*2c7f0*/  STL.64 [R1+0xca8], R230 ;  /* 0x000ca8e601007387 */ /* 0x0009e20000100a00 */
[----:B-1----:R-:W-:-:S03]  /*2c800*/  IMAD.WIDE R234, R0, 0x4, R242 ;  /* 0x0000000400ea7825 */ /* 0x002fc600078e02f2 */
[----:B------:R1:W-:Y:S02]  /*2c810*/  STL.64 [R1+0xcb0], R228 ;  /* 0x000cb0e401007387 */ /* 0x0003e40000100a00 */
[----:B------:R-:W1:Y:S01]  /*2c820*/  LDC R244, c[0x0][0x230] ;  /* 0x00008c00fff47b82 */ /* 0x000e620000000800 */
[----:B----4-:R-:W-:Y:S01]  /*2c830*/  IMAD.WIDE R232, R0, 0x4, R240 ;  /* 0x0000000400e87825 */ /* 0x010fe200078e02f0 */
[----:B------:R4:W-:Y:S03]  /*2c840*/  LDGSTS.E [R226+-0x37ff8], desc[UR60][R234.64], !P5 ;  /* 0xc8008000eae27fae */ /* 0x0009e6000e92187c */
[----:B------:R-:W-:Y:S01]  /*2c850*/  IMAD.WIDE R230, R2, 0x4, R242 ;  /* 0x0000000402e67825 */ /* 0x000fe200078e02f2 */
[----:B------:R4:W-:Y:S03]  /*2c860*/  LDGSTS.E [R226+-0x33ff8], desc[UR60][R232.64], !P5 ;  /* 0xcc008000e8e27fae */ /* 0x0009e6000e92187c */
[----:B--2---:R-:W-:Y:S01]  /*2c870*/  VIADD R0, R250, 0xffffffbf ;  /* 0xffffffbffa007836 */ /* 0x004fe20000000000 */
[----:B------:R2:W-:Y:S01]  /*2c880*/  LDGSTS.E [R226+-0x37ff4], desc[UR60][R230.64], !P3 ;  /* 0xc800c000e6e27fae */ /* 0x0005e2000d92187c */
[----:B-1----:R-:W-:Y:S01]  /*2c890*/  IMAD.WIDE R228, R2, 0x4, R240 ;  /* 0x0000000402e47825 */ /* 0x002fe200078e02f0 */
[----:B------:R-:W-:Y:S01]  /*2c8a0*/  ISETP.GE.U32.AND P5, PT, R3, 0x7fffff3f, PT ;  /* 0x7fffff3f0300780c */ /* 0x000fe20003fa6070 */
[----:B------:R-:W1:Y:S03]  /*2c8b0*/  LDC R250, c[0x0][0x230] ;  /* 0x00008c00fffa7b82 */ /* 0x000e660000000800 */
[----:B------:R2:W-:Y:S01]  /*2c8c0*/  LDGSTS.E [R226+-0x33ff4], desc[UR60][R228.64], !P3 ;  /* 0xcc00c000e4e27fae */ /* 0x0005e2000d92187c */
[----:B------:R-:W-:-:S02]  /*2c8d0*/  ISETP.GE.U32.AND P3, PT, R0, 0x7fffff40, PT ;  /* 0x7fffff400000780c */ /* 0x000fc40003f66070 */
[----:B------:R-:W-:Y:S02]  /*2c8e0*/  SHF.L.U32 R0, R8, 0x6, RZ ;  /* 0x0000000608007819 */ /* 0x000fe400000006ff */
[----:B------:R-:W1:Y:S01]  /*2c8f0*/  LDC R3, c[0x0][0x238] ;  /* 0x00008e00ff037b82 */ /* 0x000e620000000800 */
[----:B------:R4:W-:Y:S01]  /*2c900*/  STL.64 [R1+0xcb8], R234 ;  /* 0x000cb8ea01007387 */ /* 0x0009e20000100a00 */
[----:B------:R-:W-:-:S03]  /*2c910*/  IMAD R2, R10, 0x41, RZ ;  /* 0x000000410a027824 */ /* 0x000fc600078e02ff */
[----:B------:R2:W-:Y:S03]  /*2c920*/  STL.64 [R1+0xcc0], R232 ;  /* 0x000cc0e801007387 */ /* 0x0005e60000100a00 */
[----:B------:R-:W1:Y:S01]  /*2c930*/  LDC R8, c[0x0][0x238] ;  /* 0x00008e00ff087b82 */ /* 0x000e620000000800 */
[----:B------:R2:W-:Y:S01]  /*2c940*/  STL.64 [R1+0xcc8], R230 ;  /* 0x000cc8e601007387 */ /* 0x0005e20000100a00 */
[----:B----4-:R-:W-:-:S06]  /*2c950*/  IMAD.WIDE R234, R0, 0x4, R242 ;  /* 0x0000000400ea7825 */ /* 0x010fcc00078e02f2 */
[----:B------:R-:W4:Y:S01]  /*2c960*/  LDC R10, c[0x0][0x238] ;  /* 0x00008e00ff0a7b82 */ /* 0x000f220000000800 */
[----:B--2---:R-:W-:Y:S01]  /*2c970*/  IMAD.WIDE R232, R0, 0x4, R240 ;  /* 0x0000000400e87825 */ /* 0x004fe200078e02f0 */
[----:B------:R2:W-:Y:S03]  /*2c980*/  STL.64 [R1+0xcd0], R228 ;  /* 0x000cd0e401007387 */ /* 0x0005e60000100a00 */
[----:B------:R-:W-:Y:S01]  /*2c990*/  VIADD R0, R245, 0xffffffba ;  /* 0xffffffbaf5007836 */ /* 0x000fe20000000000 */
[----:B------:R-:W-:Y:S01]  /*2c9a0*/  LDGSTS.E [R226+-0x30000], desc[UR60][R234.64], !P3 ;  /* 0xd0000000eae27fae */ /* 0x000fe2000d92187c */
[----:B------:R-:W-:Y:S01]  /*2c9b0*/  VIADD R249, R6, 0xffffff80 ;  /* 0xffffff8006f97836 */ /* 0x000fe20000000000 */
[----:B------:R-:W4:Y:S01]  /*2c9c0*/  LDC R245, c[0x0][0x230] ;  /* 0x00008c00fff57b82 */ /* 0x000f220000000800 */
[----:B------:R-:W-:Y:S01]  /*2c9d0*/  IMAD.WIDE R230, R2, 0x4, R242 ;  /* 0x0000000402e67825 */ /* 0x000fe200078e02f2 */
[----:B------:R-:W-:Y:S01]  /*2c9e0*/  LDGSTS.E [R226+-0x2c000], desc[UR60][R232.64], !P3 ;  /* 0xd4000000e8e27fae */ /* 0x000fe2000d92187c */
[----:B------:R-:W-:-:S02]  /*2c9f0*/  ISETP.GE.U32.AND P3, PT, R0, 0x7fffff3b, PT ;  /* 0x7fffff3b0000780c */ /* 0x000fc40003f66070 */
[----:B--2---:R-:W-:Y:S01]  /*2ca00*/  IMAD.WIDE R228, R2, 0x4, R240 ;  /* 0x0000000402e47825 */ /* 0x004fe200078e02f0 */
[----:B------:R-:W-:Y:S01]  /*2ca10*/  STL.64 [R1+0xcd8], R234 ;  /* 0x000cd8ea01007387 */ /* 0x000fe20000100a00 */
[----:B------:R-:W-:Y:S02]  /*2ca20*/  ISETP.GE.AND P6, PT, R239, R249, PT ;  /* 0x000000f9ef00720c */ /* 0x000fe40003fc6270 */
[----:B------:R-:W-:Y:S01]  /*2ca30*/  IMAD R0, R251, 0x42, RZ ;  /* 0x00000042fb007824 */ /* 0x000fe200078e02ff */
[----:B------:R-:W-:Y:S01]  /*2ca40*/  STL.64 [R1+0xce0], R232 ;  /* 0x000ce0e801007387 */ /* 0x000fe20000100a00 */
[----:B------:R-:W-:-:S03]  /*2ca50*/  VIADD R2, R252, 0xffffffbc ;  /* 0xffffffbcfc027836 */ /* 0x000fc60000000000 */
[----:B------:R2:W-:Y:S01]  /*2ca60*/  LDGSTS.E [R226+-0x2fffc], desc[UR60][R230.64], !P5 ;  /* 0xd0004000e6e27fae */ /* 0x0005e2000e92187c */
[----:B------:R-:W-:Y:S01]  /*2ca70*/  SEL R248, RZ, 0x4, P6 ;  /* 0x00000004fff87807 */ /* 0x000fe20003000000 */
[----:B------:R-:W4:Y:S02]  /*2ca80*/  LDC R251, c[0x0][0x230] ;  /* 0x00008c00fffb7b82 */ /* 0x000f240000000800 */
[----:B------:R2:W-:Y:S04]  /*2ca90*/  STL.64 [R1+0xce8], R230 ;  /* 0x000ce8e601007387 */ /* 0x0005e80000100a00 */
[----:B------:R1:W-:Y:S02]  /*2caa0*/  STL.64 [R1+0xcf0], R228 ;  /* 0x000cf0e401007387 */ /* 0x0003e40000100a00 */
[----:B------:R-:W3:Y:S02]  /*2cab0*/  LDC R252, c[0x0][0x238] ;  /* 0x00008e00fffc7b82 */ /* 0x000ee40000000800 */
[----:B------:R1:W-:Y:S01]  /*2cac0*/  LDGSTS.E [R226+-0x2bffc], desc[UR60][R228.64], !P5 ;  /* 0xd4004000e4e27fae */ /* 0x0003e2000e92187c */
[----:B------:R-:W-:Y:S01]  /*2cad0*/  ISETP.GE.U32.AND P6, PT, R2, 0x7fffff3d, PT ;  /* 0x7fffff3d0200780c */ /* 0x000fe20003fc6070 */
[----:B--2---:R-:W-:-:S04]  /*2cae0*/  IMAD.WIDE R230, R0, 0x4, R242 ;  /* 0x0000000400e67825 */ /* 0x004fc800078e02f2 */
[----:B-1----:R-:W-:Y:S01]  /*2caf0*/  IMAD.WIDE R228, R0, 0x4, R240 ;  /* 0x0000000400e47825 */ /* 0x002fe200078e02f0 */
[----:B------:R-:W-:Y:S01]  /*2cb00*/  IADD3 R0, R244, -0x61, RZ ;  /* 0xffffff9ff4007810 */ /* 0x000fe20007ffe0ff */
[----:B------:R1:W-:Y:S01]  /*2cb10*/  LDGSTS.E [R226+-0x2fff8], desc[UR60][R230.64], !P4 ;  /* 0xd0008000e6e27fae */ /* 0x0003e2000e12187c */
[----:B------:R-:W2:Y:S02]  /*2cb20*/  LDC R244, c[0x0][0x238] ;  /* 0x00008e00fff47b82 */ /* 0x000ea40000000800 */
[----:B------:R-:W-:Y:S01]  /*2cb30*/  ISETP.GE.U32.AND P5, PT, R0, 0x7fffff20, PT ;  /* 0x7fffff200000780c */ /* 0x000fe20003fa6070 */
[----:B------:R-:W-:Y:S02]  /*2cb40*/  IMAD R0, R3, 0x43, RZ ;  /* 0x0000004303007824 */ /* 0x000fe400078e02ff */
[----:B------:R-:W-:Y:S01]  /*2cb50*/  IMAD R2, R8, 0x60, RZ ;  /* 0x0000006008027824 */ /* 0x000fe200078e02ff */
[----:B------:R1:W-:Y:S01]  /*2cb60*/  STL.64 [R1+0xcf8], R230 ;  /* 0x000cf8e601007387 */ /* 0x0003e20000100a00 */
[C---:B------:R-:W-:Y:S01]  /*2cb70*/  IMAD.WIDE R234, R0.reuse, 0x4, R242 ;  /* 0x0000000400ea7825 */ /* 0x040fe200078e02f2 */
[----:B------:R-:W3:Y:S02]  /*2cb80*/  LDC R8, c[0x0][0x230] ;  /* 0x00008c00ff087b82 */ /* 0x000ee40000000800 */
[----:B------:R4:W-:Y:S01]  /*2cb90*/  STL.64 [R1+0xd00], R228 ;  /* 0x000d00e401007387 */ /* 0x0009e20000100a00 */
[----:B------:R-:W-:-:S03]  /*2cba0*/  IMAD.WIDE R232, R0, 0x4, R240 ;  /* 0x0000000400e87825 */ /* 0x000fc600078e02f0 */
[----:B------:R4:W-:Y:S01]  /*2cbb0*/  LDGSTS.E [R226+-0x2bff8], desc[UR60][R228.64], !P4 ;  /* 0xd4008000e4e27fae */ /* 0x0009e2000e12187c */
[----:B------:R-:W-:Y:S02]  /*2cbc0*/  VIADD R0, R250, 0xffffff9e ;  /* 0xffffff9efa007836 */ /* 0x000fe40000000000 */
[----:B------:R-:W-:Y:S01]  /*2cbd0*/  VIADD R3, R246, 0xffffff9d ;  /* 0xffffff9df6037836 */ /* 0x000fe20000000000 */
[----:B------:R2:W-:Y:S01]  /*2cbe0*/  LDGSTS.E [R226+-0x2fff4], desc[UR60][R234.64], !P6 ;  /* 0xd000c000eae27fae */ /* 0x0005e2000f12187c */
[C---:B-1----:R-:W-:Y:S01]  /*2cbf0*/  IMAD.WIDE R230, R2.reuse, 0x4, R242 ;  /* 0x0000000402e67825 */ /* 0x042fe200078e02f2 */
[----:B------:R-:W1:Y:S02]  /*2cc00*/  LDC R246, c[0x0][0x238] ;  /* 0x00008e00fff67b82 */ /* 0x000e640000000800 */
[----:B------:R-:W-:Y:S01]  /*2cc10*/  LDGSTS.E [R226+-0x2bff4], desc[UR60][R232.64], !P6 ;  /* 0xd400c000e8e27fae */ /* 0x000fe2000f12187c */
[----:B----4-:R-:W-:-:S03]  /*2cc20*/  IMAD.WIDE R228, R2, 0x4, R240 ;  /* 0x0000000402e47825 */ /* 0x010fc600078e02f0 */
[----:B------:R4:W-:Y:S02]  /*2cc30*/  LDGSTS.E [R226+-0x28000], desc[UR60][R230.64], !P5 ;  /* 0xd8000000e6e27fae */ /* 0x0009e4000e92187c */
[----:B------:R-:W1:Y:S02]  /*2cc40*/  LDC R250, c[0x0][0x238] ;  /* 0x00008e00fffa7b82 */ /* 0x000e640000000800 */
[----:B------:R3:W-:Y:S01]  /*2cc50*/  LDGSTS.E [R226+-0x24000], desc[UR60][R228.64], !P5 ;  /* 0xdc000000e4e27fae */ /* 0x0007e2000e92187c */
[----:B------:R-:W-:Y:S01]  /*2cc60*/  ISETP.GE.U32.AND P5, PT, R0, 0x7fffff1f, PT ;  /* 0x7fffff1f0000780c */ /* 0x000fe20003fa6070 */
[----:B------:R-:W-:Y:S02]  /*2cc70*/  IMAD R0, R10, 0x61, RZ ;  /* 0x000000610a007824 */ /* 0x000fe400078e02ff */
[----:B------:R4:W-:Y:S01]  /*2cc80*/  STL.64 [R1+0xd08], R234 ;  /* 0x000d08ea01007387 */ /* 0x0009e20000100a00 */
[----:B------:R-:W-:Y:S01]  /*2cc90*/  ISETP.GE.U32.AND P4, PT, R3, 0x7fffff1e, PT ;  /* 0x7fffff1e0300780c */ /* 0x000fe20003f86070 */
[----:B------:R-:W-:Y:S01]  /*2cca0*/  IMAD.WIDE R238, R0, 0x4, R242 ;  /* 0x0000000400ee7825 */ /* 0x000fe200078e02f2 */
[----:B------:R-:W1:Y:S01]  /*2ccb0*/  LDC R10, c[0x0][0x230] ;  /* 0x00008c00ff0a7b82 */ /* 0x000e620000000800 */
[----:B------:R-:W-:Y:S04]  /*2ccc0*/  STL.64 [R1+0xd10], R232 ;  /* 0x000d10e801007387 */ /* 0x000fe80000100a00 */
[----:B------:R3:W-:Y:S01]  /*2ccd0*/  STL.64 [R1+0xd18], R230 ;  /* 0x000d18e601007387 */ /* 0x0007e20000100a00 */
[----:B--2---:R-:W-:-:S02]  /*2cce0*/  IMAD R2, R244, 0x62, RZ ;  /* 0x00000062f4027824 */ /* 0x004fc400078e02ff */
[----:B----4-:R-:W-:Y:S01]  /*2ccf0*/  IMAD.WIDE R234, R0, 0x4, R240 ;  /* 0x0000000400ea7825 */ /* 0x010fe200078e02f0 */
[----:B------:R-:W-:Y:S01]  /*2cd00*/  LDGSTS.E [R226+-0x27ffc], desc[UR60][R238.64], !P5 ;  /* 0xd8004000eee27fae */ /* 0x000fe2000e92187c */
[----:B------:R-:W2:Y:S02]  /*2cd10*/  LDC R244, c[0x0][0x238] ;  /* 0x00008e00fff47b82 */ /* 0x000ea40000000800 */
[----:B------:R-:W-:Y:S01]  /*2cd20*/  VIADD R0, R251, 0xffffff9c ;  /* 0xffffff9cfb007836 */ /* 0x000fe20000000000 */
[----:B------:R-:W-:Y:S05]  /*2cd30*/  LDGSTS.E [R226+-0x23ffc], desc[UR60][R234.64], !P5 ;  /* 0xdc004000eae27fae */ /* 0x000fea000e92187c */
[----:B---3--:R-:W3:Y:S01]  /*2cd40*/  LDC R230, c[0x0][0x230] ;  /* 0x00008c00ffe67b82 */ /* 0x008ee20000000800 */
[----:B------:R4:W-:Y:S01]  /*2cd50*/  STL.64 [R1+0xd20], R228 ;  /* 0x000d20e401007387 */ /* 0x0009e20000100a00 */
[----:B------:R-:W-:Y:S01]  /*2cd60*/  IMAD.WIDE R232, R2, 0x4, R242 ;  /* 0x0000000402e87825 */ /* 0x000fe200078e02f2 */
[----:B------:R-:W-:-:S02]  /*2cd70*/  ISETP.GE.U32.AND P5, PT, R0, 0x7fffff1d, PT ;  /* 0x7fffff1d0000780c */ /* 0x000fc40003fa6070 */
[----:B------:R-:W-:Y:S01]  /*2cd80*/  IADD3 R3, R245, -0x5, RZ ;  /* 0xfffffffbf5037810 */ /* 0x000fe20007ffe0ff */
[----:B------:R-:W-:Y:S01]  /*2cd90*/  IMAD R0, R252, 0x63, RZ ;  /* 0x00000063fc007824 */ /* 0x000fe200078e02ff */
[----:B------:R-:W-:Y:S01]  /*2cda0*/  STL.64 [R1+0xd28], R238 ;  /* 0x000d28ee01007387 */ /* 0x000fe20000100a00 */
[----:B------:R-:W2:Y:S03]  /*2cdb0*/  LDC R251, c[0x0][0x230] ;  /* 0x00008c00fffb7b82 */ /* 0x000ea60000000800 */
[----:B------:R1:W-:Y:S01]  /*2cdc0*/  LDGSTS.E [R226+-0x27ff8], desc[UR60][R232.64], !P4 ;  /* 0xd8008000e8e27fae */ /* 0x0003e2000e12187c */
[----:B----4-:R-:W-:-:S03]  /*2cdd0*/  IMAD.WIDE R228, R2, 0x4, R240 ;  /* 0x0000000402e47825 */ /* 0x010fc600078e02f0 */
[----:B------:R-:W-:Y:S01]  /*2cde0*/  STL.64 [R1+0xd30], R234 ;  /* 0x000d30ea01007387 */ /* 0x000fe20000100a00 */
[----:B------:R-:W4:Y:S03]  /*2cdf0*/  LDC R245, c[0x0][0x238] ;  /* 0x00008e00fff57b82 */ /* 0x000f260000000800 */
[----:B------:R1:W-:Y:S01]  /*2ce00*/  LDGSTS.E [R226+-0x23ff8], desc[UR60][R228.64], !P4 ;  /* 0xdc008000e4e27fae */ /* 0x0003e2000e12187c */
[----:B------:R-:W-:-:S03]  /*2ce10*/  ISETP.GE.U32.AND P4, PT, R3, 0x7fffff7c, PT ;  /* 0x7fffff7c0300780c */ /* 0x000fc60003f86070 */
[----:B------:R1:W-:Y:S02]  /*2ce20*/  STL.64 [R1+0xd38], R232 ;  /* 0x000d38e801007387 */ /* 0x0003e40000100a00 */
[----:B-1----:R-:W-:Y:S01]  /*2ce30*/  SHF.L.U32 R2, R246, 0x2, RZ ;  /* 0x00000002f6027819 */ /* 0x002fe200000006ff */
[----:B------:R-:W-:Y:S01]  /*2ce40*/  VIADD R3, R8, 0xfffffffa ;  /* 0xfffffffa08037836 */ /* 0x000fe20000000000 */
[----:B------:R-:W1:Y:S01]  /*2ce50*/  LDC R252, c[0x0][0x230] ;  /* 0x00008c00fffc7b82 */ /* 0x000e620000000800 */
[----:B------:R3:W-:Y:S07]  /*2ce60*/  STL.64 [R1+0xd40], R228 ;  /* 0x000d40e401007387 */ /* 0x0007ee0000100a00 */
[----:B------:R-:W1:Y:S01]  /*2ce70*/  LDC R8, c[0x0][0x238] ;  /* 0x00008e00ff087b82 */ /* 0x000e620000000800 */
[----:B------:R-:W-:-:S04]  /*2ce80*/  IMAD.WIDE R232, R0, 0x4, R242 ;  /* 0x0000000400e87825 */ /* 0x000fc800078e02f2 */
[----:B---3--:R-:W-:Y:S01]  /*2ce90*/  IMAD.WIDE R228, R0, 0x4, R240 ;  /* 0x0000000400e47825 */ /* 0x008fe200078e02f0 */
[----:B------:R-:W-:Y:S01]  /*2cea0*/  LOP3.LUT R0, R12, 0x10, RZ, 0x3c, !PT ;  /* 0x000000100c007812 */ /* 0x000fe200078e3cff */
[----:B------:R-:W-:Y:S01]  /*2ceb0*/  STL.64 [R1+0xd48], R232 ;  /* 0x000d48e801007387 */ /* 0x000fe20000100a00 */
[----:B------:R-:W3:Y:S03]  /*2cec0*/  LDC R246, c[0x0][0x230] ;  /* 0x00008c00fff67b82 */ /* 0x000ee60000000800 */
[----:B------:R-:W-:Y:S01]  /*2ced0*/  LDGSTS.E [R226+-0x27ff4], desc[UR60][R232.64], !P5 ;  /* 0xd800c000e8e27fae */ /* 0x000fe2000e92187c */
[----:B------:R-:W-:-:S03]  /*2cee0*/  IADD3 R0, R7, 0x100000, R0 ;  /* 0x0010000007007810 */ /* 0x000fc60007ffe000 */
[----:B------:R2:W-:Y:S04]  /*2cef0*/  STL.64 [R1+0xd50], R228 ;  /* 0x000d50e401007387 */ /* 0x0005e80000100a00 */
[----:B------:R2:W-:Y:S01]  /*2cf00*/  LDGSTS.E [R226+-0x23ff4], desc[UR60][R228.64], !P5 ;  /* 0xdc00c000e4e27fae */ /* 0x0005e2000e92187c */
[----:B------:R-:W-:Y:S01]  /*2cf10*/  ISETP.GE.U32.AND P5, PT, R3, 0x7fffff7b, PT ;  /* 0x7fffff7b0300780c */ /* 0x000fe20003fa6070 */
[----:B------:R-:W-:Y:S02]  /*2cf20*/  VIADD R3, R230, 0xfffffff9 ;  /* 0xfffffff9e6037836 */ /* 0x000fe40000000000 */
[----:B--2---:R-:W-:-:S04]  /*2cf30*/  IMAD.WIDE R228, R2, 0x4, R242 ;  /* 0x0000000402e47825 */ /* 0x004fc800078e02f2 */
[----:B------:R-:W-:Y:S01]  /*2cf40*/  IMAD.WIDE R226, R2, 0x4, R240 ;  /* 0x0000000402e27825 */ /* 0x000fe200078e02f0 */
[----:B------:R2:W-:Y:S03]  /*2cf50*/  LDGSTS.E [R0+-0x40000], desc[UR60][R228.64], !P4 ;  /* 0xc0000000e4007fae */ /* 0x0005e6000e12187c */
[----:B------:R-:W-:Y:S01]  /*2cf60*/  IMAD R2, R250, 0x5, RZ ;  /* 0x00000005fa027824 */ /* 0x000fe200078e02ff */
[----:B------:R4:W-:Y:S01]  /*2cf70*/  LDGSTS.E [R0+-0x3c000], desc[UR60][R226.64], !P4 ;  /* 0xc4000000e2007fae */ /* 0x0009e2000e12187c */
[----:B------:R-:W-:-:S03]  /*2cf80*/  ISETP.GE.U32.AND P4, PT, R3, 0x7fffff7a, PT ;  /* 0x7fffff7a0300780c */ /* 0x000fc60003f86070 */
[----:B------:R2:W-:Y:S01]  /*2cf90*/  STL.64 [R1+0xd58], R228 ;  /* 0x000d58e401007387 */ /* 0x0005e20000100a00 */
[----:B------:R-:W3:Y:S03]  /*2cfa0*/  LDC R250, c[0x0][0x230] ;  /* 0x00008c00fffa7b82 */ /* 0x000ee60000000800 */
[----:B------:R4:W-:Y:S01]  /*2cfb0*/  STL.64 [R1+0xd60], R226 ;  /* 0x000d60e201007387 */ /* 0x0009e20000100a00 */
[----:B------:R-:W-:-:S04]  /*2cfc0*/  VIADD R3, R10, 0xfffffff8 ;  /* 0xfffffff80a037836 */ /* 0x000fc80000000000 */
[----:B------:R-:W3:Y:S01]  /*2cfd0*/  LDC R10, c[0x0][0x238] ;  /* 0x00008e00ff0a7b82 */ /* 0x000ee20000000800 */
[----:B--2---:R-:W-:-:S04]  /*2cfe0*/  IMAD.WIDE R228, R2, 0x4, R242 ;  /* 0x0000000402e47825 */ /* 0x004fc800078e02f2 */
[----:B----4-:R-:W-:Y:S01]  /*2cff0*/  IMAD.WIDE R226, R2, 0x4, R240 ;  /* 0x0000000402e27825 */ /* 0x010fe200078e02f0 */
[----:B------:R2:W-:Y:S03]  /*2d000*/  STL.64 [R1+0xd68], R228 ;  /* 0x000d68e401007387 */ /* 0x0005e60000100a00 */
[----:B------:R-:W-:Y:S01]  /*2d010*/  IMAD R2, R244, 0x6, RZ ;  /* 0x00000006f4027824 */ /* 0x000fe200078e02ff */
[----:B------:R2:W-:Y:S01]  /*2d020*/  LDGSTS.E [R0+-0x3fffc], desc[UR60][R228.64], !P5 ;  /* 0xc0004000e4007fae */ /* 0x0005e2000e92187c */
[----:B------:R-:W4:Y:S03]  /*2d030*/  LDC R244, c[0x0][0x238] ;  /* 0x00008e00fff47b82 */ /* 0x000f260000000800 */
[----:B------:R1:W-:Y:S04]  /*2d040*/  STL.64 [R1+0xd70], R226 ;  /* 0x000d70e201007387 */ /* 0x0003e80000100a00 */
[----:B------:R1:W-:Y:S01]  /*2d050*/  LDGSTS.E [R0+-0x3bffc], desc[UR60][R226.64], !P5 ;  /* 0xc4004000e2007fae */ /* 0x0003e2000e92187c */
[----:B--2---:R-:W-:Y:S01]  /*2d060*/  IMAD.WIDE R228, R2, 0x4, R242 ;  /* 0x0000000402e47825 */ /* 0x004fe200078e02f2 */
[----:B------:R-:W-:-:S04]  /*2d070*/  ISETP.GE.U32.AND P5, PT, R3, 0x7fffff79, PT ;  /* 0x7fffff790300780c */ /* 0x000fc80003fa6070 */
[----:B------:R2:W-:Y:S01]  /*2d080*/  LDGSTS.E [R0+-0x3fff8], desc[UR60][R228.64], !P4 ;  /* 0xc0008000e4007fae */ /* 0x0005e2000e12187c */
[----:B-1----:R-:W-:Y:S01]  /*2d090*/  IMAD.WIDE R226, R2, 0x4, R240 ;  /* 0x0000000402e27825 */ /* 0x002fe200078e02f0 */
[----:B------:R-:W-:Y:S02]  /*2d0a0*/  IADD3 R2, R251, -0x25, RZ ;  /* 0xffffffdbfb027810 */ /* 0x000fe40007ffe0ff */
[----:B------:R2:W-:Y:S01]  /*2d0b0*/  STL.64 [R1+0xd78], R228 ;  /* 0x000d78e401007387 */ /* 0x0005e20000100a00 */
[----:B------:R-:W1:Y:S03]  /*2d0c0*/  LDC R251, c[0x0][0x230] ;  /* 0x00008c00fffb7b82 */ /* 0x000e660000000800 */
[----:B------:R3:W-:Y:S01]  /*2d0d0*/  LDGSTS.E [R0+-0x3bff8], desc[UR60][R226.64], !P4 ;  /* 0xc4008000e2007fae */ /* 0x0007e2000e12187c */
[----:B------:R-:W-:Y:S01]  /*2d0e0*/  ISETP.GE.U32.AND P4, PT, R2, 0x7fffff5c, PT ;  /* 0x7fffff5c0200780c */ /* 0x000fe20003f86070 */
[----:B------:R-:W-:-:S03]  /*2d0f0*/  IMAD R2, R245, 0x7, RZ ;  /* 0x00000007f5027824 */ /* 0x000fc600078e02ff */
[----:B------:R-:W1:Y:S01]  /*2d100*/  LDC R245, c[0x0][0x230] ;  /* 0x00008c00fff57b82 */ /* 0x000e620000000800 */
[----:B------:R-:W-:-:S04]  /*2d110*/  IMAD.WIDE R232, R2, 0x4, R242 ;  /* 0x0000000402e87825 */ /* 0x000fc800078e02f2 */
[----:B------:R-:W-:Y:S01]  /*2d120*/  IMAD.WIDE R230, R2, 0x4, R240 ;  /* 0x0000000402e67825 */ /* 0x000fe200078e02f0 */
[----:B------:R4:W-:Y:S03]  /*2d130*/  LDGSTS.E [R0+-0x3fff4], desc[UR60][R232.64], !P5 ;  /* 0xc000c000e8007fae */ /* 0x0009e6000e92187c */
[----:B------:R-:W-:Y:S01]  /*2d140*/  IMAD R3, R8, 0x24, RZ ;  /* 0x0000002408037824 */ /* 0x000fe200078e02ff */
[----:B------:R4:W-:Y:S01]  /*2d150*/  STL.64 [R1+0xd80], R226 ;  /* 0x000d80e201007387 */ /* 0x0009e20000100a00 */
[----:B------:R-:W-:Y:S01]  /*2d160*/  VIADD R2, R252, 0xffffffda ;  /* 0xffffffdafc027836 */ /* 0x000fe20000000000 */
[----:B------:R-:W1:Y:S01]  /*2d170*/  LDC R8, c[0x0][0x238] ;  /* 0x00008e00ff087b82 */ /* 0x000e620000000800 */
[C---:B--2---:R-:W-:Y:S01]  /*2d180*/  IMAD.WIDE R228, R3.reuse, 0x4, R242 ;  /* 0x0000000403e47825 */ /* 0x044fe200078e02f2 */
[----:B------:R2:W-:Y:S02]  /*2d190*/  LDGSTS.E [R0+-0x3bff4], desc[UR60][R230.64], !P5 ;  /* 0xc400c000e6007fae */ /* 0x0005e4000e92187c */
[----:B------:R-:W-:Y:S01]  /*2d1a0*/  ISETP.GE.U32.AND P5, PT, R2, 0x7fffff5b, PT ;  /* 0x7fffff5b0200780c */ /* 0x000fe20003fa6070 */
[----:B---3--:R-:W-:Y:S01]  /*2d1b0*/  VIADD R2, R246, 0xffffffd9 ;  /* 0xffffffd9f6027836 */ /* 0x008fe20000000000 */
[----:B------:R3:W-:Y:S02]  /*2d1c0*/  LDGSTS.E [R0+-0x38000], desc[UR60][R228.64], !P4 ;  /* 0xc8000000e4007fae */ /* 0x0007e4000e12187c */
[----:B------:R-:W3:Y:S01]  /*2d1d0*/  LDC R246, c[0x0][0x238] ;  /* 0x00008e00fff67b82 */ /* 0x000ee20000000800 */
[----:B----4-:R-:W-:-:S05]  /*2d1e0*/  IMAD.WIDE R226, R3, 0x4, R240 ;  /* 0x0000000403e27825 */ /* 0x010fca00078e02f0 */
[----:B------:R4:W-:Y:S01]  /*2d1f0*/  LDGSTS.E [R0+-0x34000], desc[UR60][R226.64], !P4 ;  /* 0xcc000000e2007fae */ /* 0x0009e2000e12187c */
[----:B------:R-:W-:Y:S01]  /*2d200*/  ISETP.GE.U32.AND P4, PT, R2, 0x7fffff5a, PT ;  /* 0x7fffff5a0200780c */ /* 0x000fe20003f86070 */
[----:B------:R-:W-:Y:S01]  /*2d210*/  IMAD R2, R10, 0x25, RZ ;  /* 0x000000250a027824 */ /* 0x000fe200078e02ff */
[----:B------:R-:W4:Y:S01]  /*2d220*/  LDC R252, c[0x0][0x238] ;  /* 0x00008e00fffc7b82 */ /* 0x000f220000000800 */
[----:B------:R2:W-:Y:S01]  /*2d230*/  STL.64 [R1+0xd88], R232 ;  /* 0x000d88e801007387 */ /* 0x0005e20000100a00 */
[----:B------:R-:W-:-:S03]  /*2d240*/  IMAD R3, R244, 0x26, RZ ;  /* 0x00000026f4037824 */ /* 0x000fc600078e02ff */
[----:B------:R1:W-:Y:S03]  /*2d250*/  STL.64 [R1+0xd90], R230 ;  /* 0x000d90e601007387 */ /* 0x0003e60000100a00 */
[----:B------:R-:W4:Y:S01]  /*2d260*/  LDC R10, c[0x0][0x230] ;  /* 0x00008c00ff0a7b82 */ /* 0x000f220000000800 */
[----:B--2---:R-:W-:-:S07]  /*2d270*/  IMAD.WIDE R232, R2, 0x4, R242 ;  /* 0x0000000402e87825 */ /* 0x004fce00078e02f2 */
[----:B------:R-:W2:Y:S01]  /*2d280*/  LDC R244, c[0x0][0x230] ;  /* 0x00008c00fff47b82 */ /* 0x000ea20000000800 */
[----:B-1----:R-:W-:Y:S01]  /*2d290*/  IMAD.WIDE R230, R2, 0x4, R240 ;  /* 0x0000000402e67825 */ /* 0x002fe200078e02f0 */
[----:B------:R-:W-:Y:S01]  /*2d2a0*/  IADD3 R2, R245, -0x28, RZ ;  /* 0xffffffd8f5027810 */ /* 0x000fe20007ffe0ff */
[----:B------:R3:W-:Y:S04]  /*2d2b0*/  STL.64 [R1+0xd98], R228 ;  /* 0x000d98e401007387 */ /* 0x0007e80000100a00 */
[----:B------:R1:W-:Y:S01]  /*2d2c0*/  LDGSTS.E [R0+-0x37ffc], desc[UR60][R232.64], !P5 ;  /* 0xc8004000e8007fae */ /* 0x0003e2000e92187c */
[----:B------:R-:W2:Y:S03]  /*2d2d0*/  LDC R245, c[0x0][0x238] ;  /* 0x00008e00fff57b82 */ /* 0x000ea60000000800 */
[----:B------:R4:W-:Y:S01]  /*2d2e0*/  STL.64 [R1+0xda0], R226 ;  /* 0x000da0e201007387 */ /* 0x0009e20000100a00 */
[----:B---3--:R-:W-:-:S03]  /*2d2f0*/  IMAD.WIDE R228, R3, 0x4, R242 ;  /* 0x0000000403e47825 */ /* 0x008fc600078e02f2 */
[----:B------:R3:W-:Y:S01]  /*2d300*/  LDGSTS.E [R0+-0x33ffc], desc[UR60][R230.64], !P5 ;  /* 0xcc004000e6007fae */ /* 0x0007e2000e92187c */
[----:B------:R-:W-:Y:S01]  /*2d310*/  ISETP.GE.U32.AND P5, PT, R2, 0x7fffff59, PT ;  /* 0x7fffff590200780c */ /* 0x000fe20003fa6070 */
[----:B------:R-:W-:Y:S02]  /*2d320*/  VIADD R2, R250, 0xffffffbb ;  /* 0xffffffbbfa027836 */ /* 0x000fe40000000000 */
[----:B------:R3:W-:Y:S01]  /*2d330*/  LDGSTS.E [R0+-0x37ff8], desc[UR60][R228.64], !P4 ;  /* 0xc8008000e4007fae */ /* 0x0007e2000e12187c */
[----:B------:R-:W2:Y:S01]  /*2d340*/  LDC R250, c[0x0][0x230] ;  /* 0x00008c00fffa7b82 */ /* 0x000ea20000000800 */
[----:B----4-:R-:W-:-:S05]  /*2d350*/  IMAD.WIDE R226, R3, 0x4, R240 ;  /* 0x0000000403e27825 */ /* 0x010fca00078e02f0 */
[----:B------:R4:W-:Y:S01]  /*2d360*/  LDGSTS.E [R0+-0x33ff8], desc[UR60][R226.64], !P4 ;  /* 0xcc008000e2007fae */ /* 0x0009e2000e12187c */
[----:B------:R-:W-:Y:S01]  /*2d370*/  ISETP.GE.U32.AND P4, PT, R2, 0x7fffff3c, PT ;  /* 0x7fffff3c0200780c */ /* 0x000fe20003f86070 */
[----:B------:R-:W-:Y:S02]  /*2d380*/  IMAD R2, R8, 0x27, RZ ;  /* 0x0000002708027824 */ /* 0x000fe400078e02ff */
[----:B------:R-:W2:Y:S01]  /*2d390*/  LDC R8, c[0x0][0x238] ;  /* 0x00008e00ff087b82 */ /* 0x000ea20000000800 */
[----:B------:R1:W-:Y:S01]  /*2d3a0*/  STL.64 [R1+0xda8], R232 ;  /* 0x000da8e801007387 */ /* 0x0003e20000100a00 */
[----:B------:R-:W-:-:S03]  /*2d3b0*/  IMAD.WIDE R234, R2, 0x4, R242 ;  /* 0x0000000402ea7825 */ /* 0x000fc600078e02f2 */
[----:B------:R3:W-:Y:S01]  /*2d3c0*/  STL.64 [R1+0xdb0], R230 ;  /* 0x000db0e601007387 */ /* 0x0007e20000100a00 */
[----:B------:R-:W-:Y:S02]  /*2d3d0*/  IMAD R3, R246, 0x44, RZ ;  /* 0x00000044f6037824 */ /* 0x000fe400078e02ff */
[----:B------:R-:W2:Y:S01]  /*2d3e0*/  LDC R246, c[0x0][0x230] ;  /* 0x00008c00fff67b82 */ /* 0x000ea20000000800 */
[----:B------:R4:W-:Y:S01]  /*2d3f0*/  STL.64 [R1+0xdb8], R228 ;  /* 0x000db8e401007387 */ /* 0x0009e20000100a00 */
[----:B-1----:R-:W-:-:S03]  /*2d400*/  IMAD.WIDE R232, R2, 0x4, R240 ;  /* 0x0000000402e87825 */ /* 0x002fc600078e02f0 */
[----:B------:R1:W-:Y:S01]  /*2d410*/  STL.64 [R1+0xdc0], R226 ;  /* 0x000dc0e201007387 */ /* 0x0003e20000100a00 */
[----:B------:R-:W-:-:S03]  /*2d420*/  VIADD R2, R251, 0xfffffff6 ;  /* 0xfffffff6fb027836 */ /* 0x000fc60000000000 */
[----:B------:R1:W-:Y:S01]  /*2d430*/  LDGSTS.E [R0+-0x37ff4], desc[UR60][R234.64], !P5 ;  /* 0xc800c000ea007fae */ /* 0x0003e2000e92187c */
[C---:B---3--:R-:W-:Y:S01]  /*2d440*/  IMAD.WIDE R230, R3.reuse, 0x4, R242 ;  /* 0x0000000403e67825 */ /* 0x048fe200078e02f2 */
[----:B------:R-:W3:Y:S02]  /*2d450*/  LDC R251, c[0x0][0x238] ;  /* 0x00008e00fffb7b82 */ /* 0x000ee40000000800 */
[----:B------:R-:W-:Y:S01]  /*2d460*/  LDGSTS.E [R0+-0x33ff4], desc[UR60][R232.64], !P5 ;  /* 0xcc00c000e8007fae */ /* 0x000fe2000e92187c */
[----:B----4-:R-:W-:Y:S01]  /*2d470*/  IMAD.WIDE R228, R3, 0x4, R240 ;  /* 0x0000000403e47825 */ /* 0x010fe200078e02f0 */
[----:B------:R-:W-:-:S04]  /*2d480*/  ISETP.GE.U32.AND P5, PT, R2, 0x7fffff77, PT ;  /* 0x7fffff770200780c */ /* 0x000fc80003fa6070 */
[----:B-1----:R-:W1:Y:S01]  /*2d490*/  LDC R226, c[0x0][0x230] ;  /* 0x00008c00ffe27b82 */ /* 0x002e620000000800 */
[----:B------:R-:W-:Y:S01]  /*2d4a0*/  IMAD R2, R252, 0x45, RZ ;  /* 0x00000045fc027824 */ /* 0x000fe200078e02ff */
[----:B------:R4:W-:Y:S01]  /*2d4b0*/  STL.64 [R1+0xdc8], R234 ;  /* 0x000dc8ea01007387 */ /* 0x0009e20000100a00 */
[----:B------:R-:W-:-:S03]  /*2d4c0*/  IADD3 R3, R10, -0x47, RZ ;  /* 0xffffffb90a037810 */ /* 0x000fc60007ffe0ff */
[----:B------:R-:W-:Y:S02]  /*2d4d0*/  STL.64 [R1+0xdd0], R232 ;  /* 0x000dd0e801007387 */ /* 0x000fe40000100a00 */
[----:B------:R-:W3:Y:S02]  /*2d4e0*/  LDC R10, c[0x0][0x238] ;  /* 0x00008e00ff0a7b82 */ /* 0x000ee40000000800 */
[----:B------:R4:W-:Y:S04]  /*2d4f0*/  STL.64 [R1+0xdd8], R230 ;  /* 0x000dd8e601007387 */ /* 0x0009e80000100a00 */
[----:B------:R2:W-:Y:S02]  /*2d500*/  LDGSTS.E [R0+-0x30000], desc[UR60][R230.64], !P4 ;  /* 0xd0000000e6007fae */ /* 0x0005e4000e12187c */
[----:B------:R-:W3:Y:S02]  /*2d510*/  LDC R252, c[0x0][0x230] ;  /* 0x00008c00fffc7b82 */ /* 0x000ee40000000800 */
[----:B------:R2:W-:Y:S04]  /*2d520*/  STL.64 [R1+0xde0], R228 ;  /* 0x000de0e401007387 */ /* 0x0005e80000100a00 */
[----:B------:R2:W-:Y:S02]  /*2d530*/  LDGSTS.E [R0+-0x2c000], desc[UR60][R228.64], !P4 ;  /* 0xd4000000e4007fae */ /* 0x0005e4000e12187c */
[----:B----4-:R-:W4:Y:S01]  /*2d540*/  LDC R234, c[0x0][0x238] ;  /* 0x00008e00ffea7b82 */ /* 0x010f220000000800 */
[----:B--2---:R-:W-:Y:S01]  /*2d550*/  IMAD.WIDE R230, R2, 0x4, R242 ;  /* 0x0000000402e67825 */ /* 0x004fe200078e02f2 */
[----:B------:R-:W-:-:S04]  /*2d560*/  ISETP.GE.U32.AND P4, PT, R3, 0x7fffff3a, PT ;  /* 0x7fffff3a0300780c */ /* 0x000fc80003f86070 */
[----:B------:R2:W-:Y:S01]  /*2d570*/  LDGSTS.E [R0+-0x2fffc], desc[UR60][R230.64], !P3 ;  /* 0xd0004000e6007fae */ /* 0x0005e2000d92187c */
[----:B------:R-:W-:-:S04]  /*2d580*/  IMAD.WIDE R228, R2, 0x4, R240 ;  /* 0x0000000402e47825 */ /* 0x000fc800078e02f0 */
[----:B------:R-:W-:Y:S01]  /*2d590*/  VIADD R2, R244, 0xffffffb8 ;  /* 0xffffffb8f4027836 */ /* 0x000fe20000000000 */
[----:B------:R1:W-:Y:S01]  /*2d5a0*/  LDGSTS.E [R0+-0x2bffc], desc[UR60][R228.64], !P3 ;  /* 0xd4004000e4007fae */ /* 0x0003e2000d92187c */
[----:B------:R-:W4:Y:S03]  /*2d5b0*/  LDC R244, c[0x0][0x238] ;  /* 0x00008e00fff47b82 */ /* 0x000f260000000800 */
[----:B------:R-:W-:Y:S01]  /*2d5c0*/  ISETP.GE.U32.AND P3, PT, R2, 0x7fffff39, PT ;  /* 0x7fffff390200780c */ /* 0x000fe20003f66070 */
[----:B------:R-:W-:Y:S02]  /*2d5d0*/  IMAD R2, R8, 0x46, RZ ;  /* 0x0000004608027824 */ /* 0x000fe400078e02ff */
[----:B------:R-:W-:Y:S01]  /*2d5e0*/  IMAD R3, R245, 0x47, RZ ;  /* 0x00000047f5037824 */ /* 0x000fe200078e02ff */
[----:B------:R2:W-:Y:S01]  /*2d5f0*/  STL.64 [R1+0xde8], R230 ;  /* 0x000de8e601007387 */ /* 0x0005e20000100a00 */
[----:B------:R-:W-:Y:S01]  /*2d600*/  IMAD.WIDE R232, R2, 0x4, R242 ;  /* 0x0000000402e87825 */ /* 0x000fe200078e02f2 */
[----:B------:R-:W4:Y:S02]  /*2d610*/  LDC R245, c[0x0][0x238] ;  /* 0x00008e00fff57b82 */ /* 0x000f240000000800 */
[----:B------:R3:W-:Y:S01]  /*2d620*/  STL.64 [R1+0xdf0], R228 ;  /* 0x000df0e401007387 */ /* 0x0007e20000100a00 */
[----:B------:R-:W-:-:S03]  /*2d630*/  VIADD R8, R250, 0xffffff9a ;  /* 0xffffff9afa087836 */ /* 0x000fc60000000000 */
[----:B------:R4:W-:Y:S02]  /*2d640*/  LDGSTS.E [R0+-0x2fff8], desc[UR60][R232.64], !P4 ;  /* 0xd0008000e8007fae */ /* 0x0009e4000e12187c */
[----:B------:R-:W4:Y:S01]  /*2d650*/  LDC R250, c[0x0][0x230] ;  /* 0x00008c00fffa7b82 */ /* 0x000f220000000800 */
[----:B--2---:R-:W-:Y:S01]  /*2d660*/  IMAD.WIDE R230, R2, 0x4, R240 ;  /* 0x0000000402e67825 */ /* 0x004fe200078e02f0 */
[----:B-1----:R-:W-:-:S03]  /*2d670*/  IADD3 R2, R226, -0x65, RZ ;  /* 0xffffff9be2027810 */ /* 0x002fc60007ffe0ff */
[C---:B---3--:R-:W-:Y:S01]  /*2d680*/  IMAD.WIDE R228, R3.reuse, 0x4, R242 ;  /* 0x0000000403e47825 */ /* 0x048fe200078e02f2 */
[----:B------:R1:W-:Y:S03]  /*2d690*/  LDGSTS.E [R0+-0x2bff8], desc[UR60][R230.64], !P4 ;  /* 0xd4008000e6007fae */ /* 0x0003e6000e12187c */
[----:B------:R-:W-:Y:S01]  /*2d6a0*/  IMAD.WIDE R226, R3, 0x4, R240 ;  /* 0x0000000403e27825 */ /* 0x000fe200078e02f0 */
[----:B------:R2:W-:Y:S01]  /*2d6b0*/  LDGSTS.E [R0+-0x2fff4], desc[UR60][R228.64], !P3 ;  /* 0xd000c000e4007fae */ /* 0x0005e2000d92187c */
[----:B------:R-:W-:-:S03]  /*2d6c0*/  ISETP.GE.U32.AND P4, PT, R2, 0x7fffff1c, PT ;  /* 0x7fffff1c0200780c */ /* 0x000fc60003f86070 */
[----:B------:R3:W-:Y:S01]  /*2d6d0*/  LDGSTS.E [R0+-0x2bff4], desc[UR60][R226.64], !P3 ;  /* 0xd400c000e2007fae */ /* 0x0007e2000d92187c */
[----:B------:R-:W-:Y:S02]  /*2d6e0*/  ISETP.GE.U32.AND P3, PT, R8, 0x7fffff1b, PT ;  /* 0x7fffff1b0800780c */ /* 0x000fe40003f66070 */
[----:B------:R-:W3:Y:S01]  /*2d6f0*/  LDC R8, c[0x0][0x230] ;  /* 0x00008c00ff087b82 */ /* 0x000ee20000000800 */
[----:B------:R-:W-:Y:S01]  /*2d700*/  IMAD R2, R10, 0x64, RZ ;  /* 0x000000640a027824 */ /* 0x000fe200078e02ff */
[----:B------:R1:W-:Y:S04]  /*2d710*/  STL.64 [R1+0xdf8], R232 ;  /* 0x000df8e801007387 */ /* 0x0003e80000100a00 */
[----:B------:R2:W-:Y:S02]  /*2d720*/  STL.64 [R1+0xe00], R230 ;  /* 0x000e00e601007387 */ /* 0x0005e40000100a00 */
[----:B------:R-:W3:Y:S01]  /*2d730*/  LDC R10, c[0x0][0x238] ;  /* 0x00008e00ff0a7b82 */ /* 0x000ee20000000800 */
[----:B----4-:R-:W-:-:S02]  /*2d740*/  IMAD R3, R244, 0x65, RZ ;  /* 0x00000065f4037824 */ /* 0x010fc400078e02ff */
[----:B-1----:R-:W-:-:S04]  /*2d750*/  IMAD.WIDE R232, R2, 0x4, R242 ;  /* 0x0000000402e87825 */ /* 0x002fc800078e02f2 */
[----:B--2---:R-:W-:Y:S01]  /*2d760*/  IMAD.WIDE R230, R2, 0x4, R240 ;  /* 0x0000000402e67825 */ /* 0x004fe200078e02f0 */
[----:B------:R-:W-:Y:S01]  /*2d770*/  LDGSTS.E [R0+-0x28000], desc[UR60][R232.64], !P4 ;  /* 0xd8000000e8007fae */ /* 0x000fe2000e12187c */
[----:B------:R-:W1:Y:S02]  /*2d780*/  LDC R244, c[0x0][0x230] ;  /* 0x00008c00fff47b82 */ /* 0x000e640000000800 */
[----:B------:R-:W-:Y:S01]  /*2d790*/  VIADD R2, R246, 0xffffff99 ;  /* 0xffffff99f6027836 */ /* 0x000fe20000000000 */
[----:B------:R2:W-:Y:S04]  /*2d7a0*/  LDGSTS.E [R0+-0x24000], desc[UR60][R230.64], !P4 ;  /* 0xdc000000e6007fae */ /* 0x0005e8000e12187c */
[----:B------:R-:W-:Y:S01]  /*2d7b0*/  ISETP.GE.U32.AND P4, PT, R2, 0x7fffff1a, PT ;  /* 0x7fffff1a0200780c */ /* 0x000fe20003f86070 */
[----:B------:R4:W-:Y:S01]  /*2d7c0*/  STL.64 [R1+0xe08], R228 ;  /* 0x000e08e401007387 */ /* 0x0009e20000100a00 */
[----:B------:R-:W-:Y:S01]  /*2d7d0*/  IMAD R2, R251, 0x66, RZ ;  /* 0x00000066fb027824 */ /* 0x000fe200078e02ff */
[----:B------:R-:W1:Y:S02]  /*2d7e0*/  LDC R246, c[0x0][0x238] ;  /* 0x00008e00fff67b82 */ /* 0x000e640000000800 */
[----:B------:R3:W-:Y:S06]  /*2d7f0*/  STL.64 [R1+0xe10], R226 ;  /* 0x000e10e201007387 */ /* 0x0007ec0000100a00 */
[----:B------:R-:W1:Y:S01]  /*2d800*/  LDC R251, c[0x0][0x238] ;  /* 0x00008e00fffb7b82 */ /* 0x000e620000000800 */
[C---:B----4-:R-:W-:Y:S01]  /*2d810*/  IMAD.WIDE R228, R3.reuse, 0x4, R242 ;  /* 0x0000000403e47825 */ /* 0x050fe200078e02f2 */
[----:B------:R-:W-:Y:S03]  /*2d820*/  STL.64 [R1+0xe18], R232 ;  /* 0x000e18e801007387 */ /* 0x000fe60000100a00 */
[----:B---3--:R-:W-:Y:S01]  /*2d830*/  IMAD.WIDE R226, R3, 0x4, R240 ;  /* 0x0000000403e27825 */ /* 0x008fe200078e02f0 */
[----:B------:R2:W-:Y:S03]  /*2d840*/  STL.64 [R1+0xe20], R230 ;  /* 0x000e20e601007387 */ /* 0x0005e60000100a00 */
[----:B------:R-:W-:Y:S01]  /*2d850*/  VIADD R3, R252, 0xffffff98 ;  /* 0xffffff98fc037836 */ /* 0x000fe20000000000 */
[----:B------:R3:W-:Y:S01]  /*2d860*/  STL.64 [R1+0xe28], R228 ;  /* 0x000e28e401007387 */ /* 0x0007e20000100a00 */
[----:B------:R-:W4:Y:S03]  /*2d870*/  LDC R252, c[0x0][0x238] ;  /* 0x00008e00fffc7b82 */ /* 0x000f260000000800 */
[----:B------:R3:W-:Y:S04]  /*2d880*/  LDGSTS.E [R0+-0x27ffc], desc[UR60][R228.64], !P3 ;  /* 0xd8004000e4007fae */ /* 0x0007e8000d92187c */
[----:B------:R3:W-:Y:S01]  /*2d890*/  STL.64 [R1+0xe30], R226 ;  /* 0x000e30e201007387 */ /* 0x0007e20000100a00 */
[----:B--2---:R-:W2:Y:S03]  /*2d8a0*/  LDC R230, c[0x0][0x230] ;  /* 0x00008c00ffe67b82 */ /* 0x004ea60000000800 */
[----:B------:R3:W-:Y:S02]  /*2d8b0*/  LDGSTS.E [R0+-0x23ffc], desc[UR60][R226.64], !P3 ;  /* 0xdc004000e2007fae */ /* 0x0007e4000d92187c */
[----:B---3--:R-:W-:Y:S01]  /*2d8c0*/  IMAD.WIDE R228, R2, 0x4, R242 ;  /* 0x0000000402e47825 */ /* 0x008fe200078e02f2 */
[----:B------:R-:W-:-:S04]  /*2d8d0*/  ISETP.GE.U32.AND P3, PT, R3, 0x7fffff19, PT ;  /* 0x7fffff190300780c */ /* 0x000fc80003f66070 */
[----:B------:R3:W-:Y:S01]  /*2d8e0*/  LDGSTS.E [R0+-0x27ff8], desc[UR60][R228.64], !P4 ;  /* 0xd8008000e4007fae */ /* 0x0007e2000e12187c */
[----:B------:R-:W-:Y:S01]  /*2d8f0*/  IMAD.WIDE R226, R2, 0x4, R240 ;  /* 0x0000000402e27825 */ /* 0x000fe200078e02f0 */
[----:B------:R-:W-:-:S04]  /*2d900*/  IADD3 R2, R8, -0x9, RZ ;  /* 0xfffffff708027810 */ /* 0x000fc80007ffe0ff */
[----:B------:R1:W-:Y:S01]  /*2d910*/  LDGSTS.E [R0+-0x23ff8], desc[UR60][R226.64], !P4 ;  /* 0xdc008000e2007fae */ /* 0x0003e2000e12187c */
[----:B------:R-:W-:Y:S01]  /*2d920*/  ISETP.GE.U32.AND P4, PT, R2, 0x7fffff78, PT ;  /* 0x7fffff780200780c */ /* 0x000fe20003f86070 */
[----:B------:R-:W-:Y:S01]  /*2d930*/  IMAD R3, R10, 0x67, RZ ;  /* 0x000000670a037824 */ /* 0x000fe200078e02ff */
[----:B------:R-:W-:Y:S01]  /*2d940*/  LOP3.LUT R2, R12, 0x20, RZ, 0x3c, !PT ;  /* 0x000000200c027812 */ /* 0x000fe200078e3cff */
[----:B------:R3:W-:Y:S01]  /*2d950*/  STL.64 [R1+0xe38], R228 ;  /* 0x000e38e401007387 */ /* 0x0007e20000100a00 */
[----:B------:R-:W-:-:S03]  /*2d960*/  IMAD.SHL.U32 R8, R245, 0x8, RZ ;  /* 0x00000008f5087824 */ /* 0x000fc600078e00ff */
[----:B------:R1:W-:Y:S01]  /*2d970*/  STL.64 [R1+0xe40], R226 ;  /* 0x000e40e201007387 */ /* 0x0003e20000100a00 */
[----:B------:R-:W-:Y:S01]  /*2d980*/  VIADD R10, R250, 0xfffffff5 ;  /* 0xfffffff5fa0a7836 */ /* 0x000fe20000000000 */
[----:B------:R-:W-:Y:S01]  /*2d990*/  IADD3 R2, R7, 0x100000, R2 ;  /* 0x0010000007027810 */ /* 0x000fe20007ffe002 */
[----:B------:R-:W-:-:S04]  /*2d9a0*/  IMAD.WIDE R238, R8, 0x4, R242 ;  /* 0x0000000408ee7825 */ /* 0x000fc800078e02f2 */
[----:B---3--:R-:W-:-:S04]  /*2d9b0*/  IMAD.WIDE R228, R3, 0x4, R240 ;  /* 0x0000000403e47825 */ /* 0x008fc800078e02f0 */
[----:B-1----:R-:W-:-:S04]  /*2d9c0*/  IMAD.WIDE R226, R3, 0x4, R242 ;  /* 0x0000000403e27825 */ /* 0x002fc800078e02f2 */
[----:B------:R-:W-:Y:S01]  /*2d9d0*/  IMAD.WIDE R232, R8, 0x4, R240 ;  /* 0x0000000408e87825 */ /* 0x000fe200078e02f0 */
[----:B------:R-:W-:Y:S01]  /*2d9e0*/  LDGSTS.E [R0+-0x27ff4], desc[UR60][R226.64], !P3 ;  /* 0xd800c000e2007fae */ /* 0x000fe2000d92187c */
[----:B------:R-:W-:Y:S02]  /*2d9f0*/  IADD3 R8, R244, -0xc, RZ ;  /* 0xfffffff4f4087810 */ /* 0x000fe40007ffe0ff */
[----:B------:R-:W-:Y:S01]  /*2da00*/  IMAD R3, R251, 0x9, RZ ;  /* 0x00000009fb037824 */ /* 0x000fe200078e02ff */
[----:B------:R1:W-:Y:S04]  /*2da10*/  STL.64 [R1+0xe48], R226 ;  /* 0x000e48e201007387 */ /* 0x0003e80000100a00 */
[----:B------:R-:W-:Y:S01]  /*2da20*/  LDGSTS.E [R0+-0x23ff4], desc[UR60][R228.64], !P3 ;  /* 0xdc00c000e4007fae */ /* 0x000fe2000d92187c */
[----:B------:R-:W-:-:S03]  /*2da30*/  ISETP.GE.U32.AND P3, PT, R10, 0x7fffff76, PT ;  /* 0x7fffff760a00780c */ /* 0x000fc60003f66070 */
[----:B------:R3:W-:Y:S01]  /*2da40*/  STL.64 [R1+0xe50], R228 ;  /* 0x000e50e401007387 */ /* 0x0007e20000100a00 */
[----:B------:R-:W-:-:S03]  /*2da50*/  IMAD.WIDE R244, R3, 0x4, R242 ;  /* 0x0000000403f47825 */ /* 0x000fc600078e02f2 */
[----:B-1----:R-:W2:Y:S04]  /*2da60*/  LDL.LU.64 R226, [R1+0x2db8] ;  /* 0x002db80001e27983 */ /* 0x002ea80000300a00 */
[----:B------:R1:W-:Y:S04]  /*2da70*/  LDGSTS.E [R2+-0x40000], desc[UR60][R238.64], !P4 ;  /* 0xc0000000ee027fae */ /* 0x0003e8000e12187c */
[----:B---3--:R-:W3:Y:S04]  /*2da80*/  LDL.LU.64 R228, [R1+0x2db0] ;  /* 0x002db00001e47983 */ /* 0x008ee80000300a00 */
[----:B------:R2:W-:Y:S01]  /*2da90*/  LDGSTS.E [R2+-0x3c000], desc[UR60][R232.64], !P4 ;  /* 0xc4000000e8027fae */ /* 0x0005e2000e12187c */
[----:B------:R-:W-:Y:S01]  /*2daa0*/  ISETP.GE.U32.AND P4, PT, R8, 0x7fffff75, PT ;  /* 0x7fffff750800780c */ /* 0x000fe20003f86070 */
[----:B----4-:R-:W-:-:S02]  /*2dab0*/  IMAD R8, R252, 0xa, RZ ;  /* 0x0000000afc087824 */ /* 0x010fc400078e02ff */
[----:B------:R1:W-:Y:S04]  /*2dac0*/  STL.64 [R1+0xe58], R238 ;  /* 0x000e58ee01007387 */ /* 0x0003e80000100a00 */
[----:B------:R4:W-:Y:S04]  /*2dad0*/  STL.64 [R1+0xe60], R232 ;  /* 0x000e60e801007387 */ /* 0x0009e80000100a00 */
[----:B------:R-:W-:Y:S01]  /*2dae0*/  LDGSTS.E [R2+-0x3fffc], desc[UR60][R244.64], !P5 ;  /* 0xc0004000f4027fae */ /* 0x000fe2000e92187c */
[----:B-1----:R-:W-:-:S04]  /*2daf0*/  IMAD.WIDE R238, R3, 0x4, R240 ;  /* 0x0000000403ee7825 */ /* 0x002fc800078e02f0 */
[----:B--2---:R-:W-:Y:S01]  /*2db00*/  VIADD R3, R230, 0xffffffd7 ;  /* 0xffffffd7e6037836 */ /* 0x004fe20000000000 */
[----:B------:R1:W-:Y:S01]  /*2db10*/  LDGSTS.E [R2+-0x3bffc], desc[UR60][R238.64], !P5 ;  /* 0xc4004000ee027fae */ /* 0x0003e2000e92187c */
[----:B----4-:R-:W-:-:S03]  /*2db20*/  IMAD.WIDE R232, R8, 0x4, R242 ;  /* 0x0000000408e87825 */ /* 0x010fc600078e02f2 */
[----:B------:R-:W-:Y:S01]  /*2db30*/  ISETP.GE.U32.AND P5, PT, R3, 0x7fffff58, PT ;  /* 0x7fffff580300780c */ /* 0x000fe20003fa6070 */
[----:B------:R-:W-:Y:S01]  /*2db40*/  IMAD.WIDE R230, R8, 0x4, R240 ;  /* 0x0000000408e67825 */ /* 0x000fe200078e02f0 */
[----:B------:R-:W-:Y:S03]  /*2db50*/  STL.64 [R1+0xe68], R244 ;  /* 0x000e68f401007387 */ /* 0x000fe60000100a00 */
[----:B------:R-:W-:Y:S01]  /*2db60*/  VIADD R8, R6, 0xffffff82 ;  /* 0xffffff8206087836 */ /* 0x000fe20000000000 */
[----:B------:R2:W-:Y:S01]  /*2db70*/  LDGSTS.E [R2+-0x3fff8], desc[UR60][R232.64], !P3 ;  /* 0xc0008000e8027fae */ /* 0x0005e2000d92187c */
[----:B------:R-:W-:-:S03]  /*2db80*/  IMAD R3, R234, 0xb, RZ ;  /* 0x0000000bea037824 */ /* 0x000fc600078e02ff */
[----:B------:R1:W-:Y:S01]  /*2db90*/  STL.64 [R1+0xe70], R238 ;  /* 0x000e70ee01007387 */ /* 0x0003e20000100a00 */
[----:B------:R-:W-:-:S03]  /*2dba0*/  IMAD.WIDE R234, R3, 0x4, R240 ;  /* 0x0000000403ea7825 */ /* 0x000fc600078e02f0 */
[----:B------:R4:W-:Y:S01]  /*2dbb0*/  LDGSTS.E [R2+-0x3bff8], desc[UR60][R230.64], !P3 ;  /* 0xc4008000e6027fae */ /* 0x0009e2000d92187c */
[----:B------:R-:W-:Y:S01]  /*2dbc0*/  ISETP.GE.U32.AND P3, PT, R8, 0x7fffff03, PT ;  /* 0x7fffff030800780c */ /* 0x000fe20003f66070 */
[----:B------:R-:W-:Y:S02]  /*2dbd0*/  IMAD R8, R246, 0x28, RZ ;  /* 0x00000028f6087824 */ /* 0x000fe400078e02ff */
[----:B------:R2:W-:Y:S01]  /*2dbe0*/  STL.64 [R1+0xe78], R232 ;  /* 0x000e78e801007387 */ /* 0x0005e20000100a00 */
[----:B-1----:R-:W-:Y:S01]  /*2dbf0*/  IMAD.WIDE R238, R3, 0x4, R242 ;  /* 0x0000000403ee7825 */ /* 0x002fe200078e02f2 */
[----:B------:R-:W-:Y:S02]  /*2dc00*/  IADD3 R3, R6, -0x2b, RZ ;  /* 0xffffffd506037810 */ /* 0x000fe40007ffe0ff */
[----:B------:R4:W-:Y:S02]  /*2dc10*/  STL.64 [R1+0xe80], R230 ;  /* 0x000e80e601007387 */ /* 0x0009e40000100a00 */
[----:B------:R-:W-:Y:S01]  /*2dc20*/  ISETP.GE.U32.AND P6, PT, R3, 0x7fffff56, PT ;  /* 0x7fffff560300780c */ /* 0x000fe20003fc6070 */
[----:B------:R-:W-:-:S02]  /*2dc30*/  IMAD R3, R246, 0x29, RZ ;  /* 0x00000029f6037824 */ /* 0x000fc400078e02ff */
[C---:B--2---:R-:W-:Y:S01]  /*2dc40*/  IMAD.WIDE R232, R8.reuse, 0x4, R242 ;  /* 0x0000000408e87825 */ /* 0x044fe200078e02f2 */
[----:B------:R1:W-:Y:S04]  /*2dc50*/  STL.64 [R1+0xe88], R238 ;  /* 0x000e88ee01007387 */ /* 0x0003e80000100a00 */
[----:B------:R1:W-:Y:S01]  /*2dc60*/  LDGSTS.E [R2+-0x3fff4], desc[UR60][R238.64], !P4 ;  /* 0xc000c000ee027fae */ /* 0x0003e2000e12187c */
[----:B----4-:R-:W-:-:S03]  /*2dc70*/  IMAD.WIDE R230, R8, 0x4, R240 ;  /* 0x0000000408e67825 */ /* 0x010fc600078e02f0 */
[----:B------:R2:W-:Y:S01]  /*2dc80*/  STL.64 [R1+0xe90], R234 ;  /* 0x000e90ea01007387 */ /* 0x0005e20000100a00 */
[----:B------:R-:W-:-:S03]  /*2dc90*/  VIADD R8, R6, 0xffffffd4 ;  /* 0xffffffd406087836 */ /* 0x000fc60000000000 */
[----:B------:R2:W-:Y:S02]  /*2dca0*/  LDGSTS.E [R2+-0x3bff4], desc[UR60][R234.64], !P4 ;  /* 0xc400c000ea027fae */ /* 0x0005e4000e12187c */
[----:B------:R-:W-:Y:S01]  /*2dcb0*/  ISETP.GE.U32.AND P4, PT, R8, 0x7fffff55, PT ;  /* 0x7fffff550800780c */ /* 0x000fe20003f86070 */
[C---:B-1----:R-:W-:Y:S01]  /*2dcc0*/  IMAD.WIDE R238, R3.reuse, 0x4, R242 ;  /* 0x0000000403ee7825 */ /* 0x042fe200078e02f2 */
[----:B------:R1:W-:Y:S03]  /*2dcd0*/  STL.64 [R1+0xe98], R232 ;  /* 0x000e98e801007387 */ /* 0x0003e60000100a00 */
[----:B------:R-:W-:Y:S01]  /*2dce0*/  IMAD R8, R246, 0x2a, RZ ;  /* 0x0000002af6087824 */ /* 0x000fe200078e02ff */
[----:B------:R1:W-:Y:S01]  /*2dcf0*/  LDGSTS.E [R2+-0x38000], desc[UR60][R232.64], !P5 ;  /* 0xc8000000e8027fae */ /* 0x0003e2000e92187c */
[----:B--2---:R-:W-:-:S03]  /*2dd00*/  IMAD.WIDE R234, R3, 0x4, R240 ;  /* 0x0000000403ea7825 */ /* 0x004fc600078e02f0 */
[----:B------:R2:W-:Y:S01]  /*2dd10*/  STL.64 [R1+0xea0], R230 ;  /* 0x000ea0e601007387 */ /* 0x0005e20000100a00 */
[----:B------:R-:W-:-:S03]  /*2dd20*/  VIADD R3, R6, 0xffffffb7 ;  /* 0xffffffb706037836 */ /* 0x000fc60000000000 */
[----:B------:R2:W-:Y:S01]  /*2dd30*/  LDGSTS.E [R2+-0x34000], desc[UR60][R230.64], !P5 ;  /* 0xcc000000e6027fae */ /* 0x0005e2000e92187c */
[----:B-1----:R-:W-:Y:S01]  /*2dd40*/  IMAD.WIDE R232, R8, 0x4, R242 ;  /* 0x0000000408e87825 */ /* 0x002fe200078e02f2 */
[----:B------:R-:W-:Y:S02]  /*2dd50*/  ISETP.GE.U32.AND P5, PT, R3, 0x7fffff38, PT ;  /* 0x7fffff380300780c */ /* 0x000fe40003fa6070 */
[----:B------:R1:W-:Y:S01]  /*2dd60*/  STL.64 [R1+0xea8], R238 ;  /* 0x000ea8ee01007387 */ /* 0x0003e20000100a00 */
[----:B------:R-:W-:-:S03]  /*2dd70*/  IMAD R3, R246, 0x2b, RZ ;  /* 0x0000002bf6037824 */ /* 0x000fc600078e02ff */
[----:B------:R1:W-:Y:S01]  /*2dd80*/  LDGSTS.E [R2+-0x37ffc], desc[UR60][R238.64], !P2 ;  /* 0xc8004000ee027fae */ /* 0x0003e2000d12187c */
[----:B--2---:R-:W-:Y:S01]  /*2dd90*/  IMAD.WIDE R230, R8, 0x4, R240 ;  /* 0x0000000408e67825 */ /* 0x004fe200078e02f0 */
[----:B------:R-:W-:Y:S02]  /*2dda0*/  IADD3 R8, R6, -0x4a, RZ ;  /* 0xffffffb606087810 */ /* 0x000fe40007ffe0ff */
[----:B------:R2:W-:Y:S04]  /*2ddb0*/  STL.64 [R1+0xeb0], R234 ;  /* 0x000eb0ea01007387 */ /* 0x0005e80000100a00 */
[----:B------:R2:W-:Y:S01]  /*2ddc0*/  LDGSTS.E [R2+-0x33ffc], desc[UR60][R234.64], !P2 ;  /* 0xcc004000ea027fae */ /* 0x0005e2000d12187c */
[----:B------:R-:W-:Y:S01]  /*2ddd0*/  ISETP.GE.U32.AND P2, PT, R8, 0x7fffff37, PT ;  /* 0x7fffff370800780c */ /* 0x000fe20003f46070 */
[----:B------:R-:W-:-:S02]  /*2dde0*/  IMAD R8, R246, 0x48, RZ ;  /* 0x00000048f6087824 */ /* 0x000fc400078e02ff */
[C---:B-1----:R-:W-:Y:S01]  /*2ddf0*/  IMAD.WIDE R238, R3.reuse, 0x4, R242 ;  /* 0x0000000403ee7825 */ /* 0x042fe200078e02f2 */
[----:B------:R1:W-:Y:S04]  /*2de00*/  STL.64 [R1+0xeb8], R232 ;  /* 0x000eb8e801007387 */ /* 0x0003e80000100a00 */
        /* <DEDUP_REMOVED lines=10> */
[----:B--2---:R-:W-:-:S03]  /*2deb0*/  IMAD.WIDE R230, R8, 0x4, R240 ;  /* 0x0000000408e67825 */ /* 0x004fc600078e02f0 */
        /* <DEDUP_REMOVED lines=8> */
[----:B--2---:R-:W-:Y:S01]  /*2df40*/  IMAD.WIDE R234, R3, 0x4, R240 ;  /* 0x0000000403ea7825 */ /* 0x004fe200078e02f0 */
[----:B------:R-:W-:-:S02]  /*2df50*/  IADD3 R3, R6, -0x69, RZ ;  /* 0xffffff9706037810 */ /* 0x000fc40007ffe0ff */
[----:B------:R2:W-:Y:S04]  /*2df60*/  STL.64 [R1+0xee0], R230 ;  /* 0x000ee0e601007387 */ /* 0x0005e80000100a00 */
[----:B------:R2:W-:Y:S01]  /*2df70*/  LDGSTS.E [R2+-0x2c000], desc[UR60][R230.64], !P5 ;  /* 0xd4000000e6027fae */ /* 0x0005e2000e92187c */
[----:B------:R-:W-:Y:S01]  /*2df80*/  ISETP.GE.U32.AND P5, PT, R3, 0x7fffff18, PT ;  /* 0x7fffff180300780c */ /* 0x000fe20003fa6070 */
[----:B------:R-:W-:Y:S02]  /*2df90*/  IMAD R3, R246, 0x4b, RZ ;  /* 0x0000004bf6037824 */ /* 0x000fe400078e02ff */
        /* <DEDUP_REMOVED lines=17> */
[----:B-1----:R-:W-:Y:S01]  /*2e0b0*/  IMAD.WIDE R232, R8, 0x4, R242 ;  /* 0x0000000408e87825 */ /* 0x002fe200078e02f2 */
[----:B------:R1:W-:Y:S03]  /*2e0c0*/  LDGSTS.E [R2+-0x2fff4], desc[UR60][R238.64], !P4 ;  /* 0xd000c000ee027fae */ /* 0x0003e6000e12187c */
[----:B------:R-:W-:Y:S01]  /*2e0d0*/  IMAD R3, R246, 0x69, RZ ;  /* 0x00000069f6037824 */ /* 0x000fe200078e02ff */
[----:B------:R4:W-:Y:S01]  /*2e0e0*/  LDGSTS.E [R2+-0x2bff4], desc[UR60][R234.64], !P4 ;  /* 0xd400c000ea027fae */ /* 0x0009e2000e12187c */
[----:B--2---:R-:W-:Y:S01]  /*2e0f0*/  IMAD.WIDE R230, R8, 0x4, R240 ;  /* 0x0000000408e67825 */ /* 0x004fe200078e02f0 */
[----:B------:R-:W-:-:S02]  /*2e100*/  IADD3 R8, R6, -0xe, RZ ;  /* 0xfffffff206087810 */ /* 0x000fc40007ffe0ff */
[----:B------:R1:W-:Y:S02]  /*2e110*/  STL.64 [R1+0xf08], R238 ;  /* 0x000f08ee01007387 */ /* 0x0003e40000100a00 */
[----:B------:R-:W-:Y:S01]  /*2e120*/  ISETP.GE.U32.AND P4, PT, R8, 0x7fffff73, PT ;  /* 0x7fffff730800780c */ /* 0x000fe20003f86070 */
[----:B------:R-:W-:Y:S01]  /*2e130*/  IMAD R8, R246, 0x6a, RZ ;  /* 0x0000006af6087824 */ /* 0x000fe200078e02ff */
[----:B------:R4:W-:Y:S01]  /*2e140*/  STL.64 [R1+0xf10], R234 ;  /* 0x000f10ea01007387 */ /* 0x0009e20000100a00 */
[----:B------:R-:W-:-:S03]  /*2e150*/  VIADD R10, R6, 0xfffffff3 ;  /* 0xfffffff3060a7836 */ /* 0x000fc60000000000 */
[----:B------:R2:W-:Y:S01]  /*2e160*/  STL.64 [R1+0xf18], R232 ;  /* 0x000f18e801007387 */ /* 0x0005e20000100a00 */
[----:B-1----:R-:W-:-:S03]  /*2e170*/  IMAD.WIDE R238, R3, 0x4, R242 ;  /* 0x0000000403ee7825 */ /* 0x002fc600078e02f2 */
[----:B------:R2:W-:Y:S01]  /*2e180*/  LDGSTS.E [R2+-0x28000], desc[UR60][R232.64], !P5 ;  /* 0xd8000000e8027fae */ /* 0x0005e2000e92187c */
[----:B----4-:R-:W-:-:S03]  /*2e190*/  IMAD.WIDE R234, R3, 0x4, R240 ;  /* 0x0000000403ea7825 */ /* 0x010fc600078e02f0 */
[----:B------:R1:W-:Y:S01]  /*2e1a0*/  STL.64 [R1+0xf20], R230 ;  /* 0x000f20e601007387 */ /* 0x0003e20000100a00 */
[----:B------:R-:W-:-:S03]  /*2e1b0*/  VIADD R3, R6, 0xffffff94 ;  /* 0xffffff9406037836 */ /* 0x000fc60000000000 */
[----:B------:R1:W-:Y:S01]  /*2e1c0*/  LDGSTS.E [R2+-0x24000], desc[UR60][R230.64], !P5 ;  /* 0xdc000000e6027fae */ /* 0x0003e2000e92187c */
[----:B--2---:R-:W-:-:S03]  /*2e1d0*/  IMAD.WIDE R232, R8, 0x4, R242 ;  /* 0x0000000408e87825 */ /* 0x004fc600078e02f2 */
[----:B------:R2:W-:Y:S01]  /*2e1e0*/  LDGSTS.E [R2+-0x27ffc], desc[UR60][R238.64], !P6 ;  /* 0xd8004000ee027fae */ /* 0x0005e2000f12187c */
[----:B------:R-:W-:-:S03]  /*2e1f0*/  ISETP.GE.U32.AND P5, PT, R3, 0x7fffff15, PT ;  /* 0x7fffff150300780c */ /* 0x000fc60003fa6070 */
[----:B------:R4:W-:Y:S01]  /*2e200*/  LDGSTS.E [R2+-0x23ffc], desc[UR60][R234.64], !P6 ;  /* 0xdc004000ea027fae */ /* 0x0009e2000f12187c */
[----:B-1----:R-:W-:-:S03]  /*2e210*/  IMAD.WIDE R230, R8, 0x4, R240 ;  /* 0x0000000408e67825 */ /* 0x002fc600078e02f0 */
[----:B------:R1:W-:Y:S04]  /*2e220*/  LDGSTS.E [R2+-0x27ff8], desc[UR60][R232.64], !P2 ;  /* 0xd8008000e8027fae */ /* 0x0003e8000d12187c */
[----:B------:R1:W-:Y:S01]  /*2e230*/  LDGSTS.E [R2+-0x23ff8], desc[UR60][R230.64], !P2 ;  /* 0xdc008000e6027fae */ /* 0x0003e2000d12187c */
[----:B------:R-:W-:Y:S01]  /*2e240*/  ISETP.GE.U32.AND P2, PT, R10, 0x7fffff74, PT ;  /* 0x7fffff740a00780c */ /* 0x000fe20003f46070 */
[----:B------:R-:W-:Y:S01]  /*2e250*/  IMAD R8, R246, 0x6b, RZ ;  /* 0x0000006bf6087824 */ /* 0x000fe200078e02ff */
[----:B------:R-:W-:Y:S01]  /*2e260*/  LOP3.LUT R3, R12, 0x30, RZ, 0x3c, !PT ;  /* 0x000000300c037812 */ /* 0x000fe200078e3cff */
[----:B------:R2:W-:Y:S01]  /*2e270*/  STL.64 [R1+0xf28], R238 ;  /* 0x000f28ee01007387 */ /* 0x0005e20000100a00 */
[----:B------:R-:W-:-:S03]  /*2e280*/  IMAD R10, R246, 0xc, RZ ;  /* 0x0000000cf60a7824 */ /* 0x000fc600078e02ff */
[----:B------:R4:W-:Y:S01]  /*2e290*/  STL.64 [R1+0xf30], R234 ;  /* 0x000f30ea01007387 */ /* 0x0009e20000100a00 */
[----:B------:R-:W-:-:S03]  /*2e2a0*/  IADD3 R3, R7, 0x100000, R3 ;  /* 0x0010000007037810 */ /* 0x000fc60007ffe003 */
[----:B------:R1:W-:Y:S01]  /*2e2b0*/  STL.64 [R1+0xf38], R232 ;  /* 0x000f38e801007387 */ /* 0x0003e20000100a00 */
[----:B--2---:R-:W-:-:S03]  /*2e2c0*/  IMAD.WIDE R238, R8, 0x4, R242 ;  /* 0x0000000408ee7825 */ /* 0x004fc600078e02f2 */
[----:B------:R2:W-:Y:S01]  /*2e2d0*/  STL.64 [R1+0xf40], R230 ;  /* 0x000f40e601007387 */ /* 0x0005e20000100a00 */
[----:B----4-:R-:W-:Y:S01]  /*2e2e0*/  IMAD.WIDE R234, R8, 0x4, R240 ;  /* 0x0000000408ea7825 */ /* 0x010fe200078e02f0 */
[----:B------:R-:W-:Y:S02]  /*2e2f0*/  IADD3 R244, R6, -0xf, RZ ;  /* 0xfffffff106f47810 */ /* 0x000fe40007ffe0ff */
[----:B------:R4:W-:Y:S01]  /*2e300*/  STL.64 [R1+0xf48], R238 ;  /* 0x000f48ee01007387 */ /* 0x0009e20000100a00 */
[----:B-1----:R-:W-:-:S03]  /*2e310*/  IMAD.WIDE R232, R10, 0x4, R242 ;  /* 0x000000040ae87825 */ /* 0x002fc600078e02f2 */
[----:B------:R4:W-:Y:S01]  /*2e320*/  LDGSTS.E [R2+-0x27ff4], desc[UR60][R238.64], !P5 ;  /* 0xd800c000ee027fae */ /* 0x0009e2000e92187c */
[----:B------:R-:W-:Y:S02]  /*2e330*/  IMAD R8, R246, 0xd, RZ ;  /* 0x0000000df6087824 */ /* 0x000fe400078e02ff */
[----:B--2---:R-:W-:Y:S01]  /*2e340*/  IMAD.WIDE R230, R10, 0x4, R240 ;  /* 0x000000040ae67825 */ /* 0x004fe200078e02f0 */
[----:B------:R1:W-:Y:S03]  /*2e350*/  STL.64 [R1+0xf50], R234 ;  /* 0x000f50ea01007387 */ /* 0x0003e60000100a00 */
[----:B------:R-:W-:Y:S01]  /*2e360*/  VIADD R10, R6, 0xfffffff0 ;  /* 0xfffffff0060a7836 */ /* 0x000fe20000000000 */
[----:B------:R1:W-:Y:S01]  /*2e370*/  LDGSTS.E [R2+-0x23ff4], desc[UR60][R234.64], !P5 ;  /* 0xdc00c000ea027fae */ /* 0x0003e2000e92187c */
[----:B------:R-:W-:Y:S01]  /*2e380*/  ISETP.GE.U32.AND P6, PT, R244, 0x7fffff72, PT ;  /* 0x7fffff72f400780c */ /* 0x000fe20003fc6070 */
[----:B----4-:R-:W-:-:S02]  /*2e390*/  IMAD.WIDE R238, R8, 0x4, R242 ;  /* 0x0000000408ee7825 */ /* 0x010fc400078e02f2 */
[----:B------:R2:W-:Y:S04]  /*2e3a0*/  LDGSTS.E [R3+-0x40000], desc[UR60][R232.64], !P2 ;  /* 0xc0000000e8037fae */ /* 0x0005e8000d12187c */
[----:B------:R4:W-:Y:S01]  /*2e3b0*/  LDGSTS.E [R3+-0x3c000], desc[UR60][R230.64], !P2 ;  /* 0xc4000000e6037fae */ /* 0x0009e2000d12187c */
[----:B------:R-:W-:Y:S01]  /*2e3c0*/  ISETP.GE.U32.AND P2, PT, R10, 0x7fffff71, PT ;  /* 0x7fffff710a00780c */ /* 0x000fe20003f46070 */
[----:B-1----:R-:W-:Y:S02]  /*2e3d0*/  IMAD.WIDE R234, R8, 0x4, R240 ;  /* 0x0000000408ea7825 */ /* 0x002fe400078e02f0 */
[----:B------:R2:W-:Y:S02]  /*2e3e0*/  STL.64 [R1+0xf58], R232 ;  /* 0x000f58e801007387 */ /* 0x0005e40000100a00 */
[----:B------:R-:W-:-:S02]  /*2e3f0*/  VIADD R8, R6, 0xffffffd3 ;  /* 0xffffffd306087836 */ /* 0x000fc40000000000 */
[----:B------:R1:W-:Y:S01]  /*2e400*/  LDGSTS.E [R3+-0x3fffc], desc[UR60][R238.64], !P4 ;  /* 0xc0004000ee037fae */ /* 0x0003e2000e12187c */
[----:B------:R-:W-:Y:S02]  /*2e410*/  IMAD R10, R246, 0xe, RZ ;  /* 0x0000000ef60a7824 */ /* 0x000fe400078e02ff */
[----:B------:R-:W-:Y:S01]  /*2e420*/  ISETP.GE.U32.AND P5, PT, R8, 0x7fffff54, PT ;  /* 0x7fffff540800780c */ /* 0x000fe20003fa6070 */
[----:B------:R4:W-:Y:S01]  /*2e430*/  STL.64 [R1+0xf60], R230 ;  /* 0x000f60e601007387 */ /* 0x0009e20000100a00 */
[----:B------:R-:W-:Y:S02]  /*2e440*/  IMAD R8, R246, 0xf, RZ ;  /* 0x0000000ff6087824 */ /* 0x000fe400078e02ff */
[C---:B--2---:R-:W-:Y:S01]  /*2e450*/  IMAD.WIDE R232, R10.reuse, 0x4, R242 ;  /* 0x000000040ae87825 */ /* 0x044fe200078e02f2 */
[----:B------:R1:W-:Y:S04]  /*2e460*/  STL.64 [R1+0xf68], R238 ;  /* 0x000f68ee01007387 */ /* 0x0003e80000100a00 */
[----:B------:R2:W-:Y:S01]  /*2e470*/  STL.64 [R1+0xf70], R234 ;  /* 0x000f70ea01007387 */ /* 0x0005e20000100a00 */
[----:B----4-:R-:W-:Y:S01]  /*2e480*/  IMAD.WIDE R230, R10, 0x4, R240 ;  /* 0x000000040ae67825 */ /* 0x010fe200078e02f0 */
[----:B------:R-:W-:-:S02]  /*2e490*/  IADD3 R10, R6, -0x2e, RZ ;  /* 0xffffffd2060a7810 */ /* 0x000fc40007ffe0ff */
[----:B------:R2:W-:Y:S01]  /*2e4a0*/  LDGSTS.E [R3+-0x3bffc], desc[UR60][R234.64], !P4 ;  /* 0xc4004000ea037fae */ /* 0x0005e2000e12187c */
[----:B-1----:R-:W-:Y:S01]  /*2e4b0*/  IMAD.WIDE R238, R8, 0x4, R242 ;  /* 0x0000000408ee7825 */ /* 0x002fe200078e02f2 */
[----:B------:R-:W-:Y:S02]  /*2e4c0*/  ISETP.GE.U32.AND P4, PT, R10, 0x7fffff53, PT ;  /* 0x7fffff530a00780c */ /* 0x000fe40003f86070 */
[----:B------:R1:W-:Y:S01]  /*2e4d0*/  LDGSTS.E [R3+-0x3fff8], desc[UR60][R232.64], !P6 ;  /* 0xc0008000e8037fae */ /* 0x0003e2000f12187c */
[----:B------:R-:W-:-:S03]  /*2e4e0*/  IMAD R10, R246, 0x2c, RZ ;  /* 0x0000002cf60a7824 */ /* 0x000fc600078e02ff */
[----:B------:R1:W-:Y:S01]  /*2e4f0*/  STL.64 [R1+0xf78], R232 ;  /* 0x000f78e801007387 */ /* 0x0003e20000100a00 */
[----:B--2---:R-:W-:-:S03]  /*2e500*/  IMAD.WIDE R234, R8, 0x4, R240 ;  /* 0x0000000408ea7825 */ /* 0x004fc600078e02f0 */
[----:B------:R2:W-:Y:S01]  /*2e510*/  LDGSTS.E [R3+-0x3bff8], desc[UR60][R230.64], !P6 ;  /* 0xc4008000e6037fae */ /* 0x0005e2000f12187c */
[----:B------:R-:W-:-:S03]  /*2e520*/  VIADD R8, R6, 0xffffffd1 ;  /* 0xffffffd106087836 */ /* 0x000fc60000000000 */
[----:B------:R2:W-:Y:S01]  /*2e530*/  STL.64 [R1+0xf80], R230 ;  /* 0x000f80e601007387 */ /* 0x0005e20000100a00 */
        /* <DEDUP_REMOVED lines=8> */
[----:B------:R2:W-:Y:S01]  /*2e5c0*/  LDGSTS.E [R3+-0x3bff4], desc[UR60][R234.64], !P2 ;  /* 0xc400c000ea037fae */ /* 0x0005e2000d12187c */
[----:B-1----:R-:W-:Y:S01]  /*2e5d0*/  IMAD.WIDE R238, R8, 0x4, R242 ;  /* 0x0000000408ee7825 */ /* 0x002fe200078e02f2 */
[----:B------:R-:W-:Y:S02]  /*2e5e0*/  ISETP.GE.U32.AND P2, PT, R10, 0x7fffff51, PT ;  /* 0x7fffff510a00780c */ /* 0x000fe40003f46070 */
[----:B------:R1:W-:Y:S01]  /*2e5f0*/  LDGSTS.E [R3+-0x38000], desc[UR60][R232.64], !P5 ;  /* 0xc8000000e8037fae */ /* 0x0003e2000e92187c */
[----:B------:R-:W-:-:S03]  /*2e600*/  IMAD R10, R246, 0x2e, RZ ;  /* 0x0000002ef60a7824 */ /* 0x000fc600078e02ff */
[----:B------:R4:W-:Y:S01]  /*2e610*/  LDGSTS.E [R3+-0x34000], desc[UR60][R230.64], !P5 ;  /* 0xcc000000e6037fae */ /* 0x0009e2000e92187c */
[----:B--2---:R-:W-:Y:S01]  /*2e620*/  IMAD.WIDE R234, R8, 0x4, R240 ;  /* 0x0000000408ea7825 */ /* 0x004fe200078e02f0 */
[----:B------:R-:W-:Y:S02]  /*2e630*/  IADD3 R8, R6, -0x4d, RZ ;  /* 0xffffffb306087810 */ /* 0x000fe40007ffe0ff */
[----:B------:R1:W-:Y:S02]  /*2e640*/  STL.64 [R1+0xf98], R232 ;  /* 0x000f98e801007387 */ /* 0x0003e40000100a00 */
[----:B------:R-:W-:Y:S02]  /*2e650*/  ISETP.GE.U32.AND P5, PT, R8, 0x7fffff34, PT ;  /* 0x7fffff340800780c */ /* 0x000fe40003fa6070 */
[----:B------:R4:W-:Y:S01]  /*2e660*/  STL.64 [R1+0xfa0], R230 ;  /* 0x000fa0e601007387 */ /* 0x0009e20000100a00 */
[----:B------:R-:W-:-:S03]  /*2e670*/  IMAD R8, R246, 0x2f, RZ ;  /* 0x0000002ff6087824 */ /* 0x000fc600078e02ff */
[----:B------:R2:W-:Y:S01]  /*2e680*/  STL.64 [R1+0xfa8], R238 ;  /* 0x000fa8ee01007387 */ /* 0x0005e20000100a00 */
[----:B-1----:R-:W-:-:S03]  /*2e690*/  IMAD.WIDE R232, R10, 0x4, R242 ;  /* 0x000000040ae87825 */ /* 0x002fc600078e02f2 */
[----:B------:R2:W-:Y:S01]  /*2e6a0*/  LDGSTS.E [R3+-0x37ffc], desc[UR60][R238.64], !P4 ;  /* 0xc8004000ee037fae */ /* 0x0005e2000e12187c */
[----:B----4-:R-:W-:-:S03]  /*2e6b0*/  IMAD.WIDE R230, R10, 0x4, R240 ;  /* 0x000000040ae67825 */ /* 0x010fc600078e02f0 */
[----:B------:R1:W-:Y:S01]  /*2e6c0*/  STL.64 [R1+0xfb0], R234 ;  /* 0x000fb0ea01007387 */ /* 0x0003e20000100a00 */
[----:B------:R-:W-:-:S03]  /*2e6d0*/  VIADD R10, R6, 0xffffffb2 ;  /* 0xffffffb2060a7836 */ /* 0x000fc60000000000 */
[----:B------:R1:W-:Y:S01]  /*2e6e0*/  LDGSTS.E [R3+-0x33ffc], desc[UR60][R234.64], !P4 ;  /* 0xcc004000ea037fae */ /* 0x0003e2000e12187c */
[----:B--2---:R-:W-:Y:S01]  /*2e6f0*/  IMAD.WIDE R238, R8, 0x4, R242 ;  /* 0x0000000408ee7825 */ /* 0x004fe200078e02f2 */
[----:B------:R-:W-:Y:S02]  /*2e700*/  ISETP.GE.U32.AND P4, PT, R10, 0x7fffff33, PT ;  /* 0x7fffff330a00780c */ /* 0x000fe40003f86070 */
[----:B------:R2:W-:Y:S01]  /*2e710*/  LDGSTS.E [R3+-0x37ff8], desc[UR60][R232.64], !P6 ;  /* 0xc8008000e8037fae */ /* 0x0005e2000f12187c */
[----:B-1----:R-:W-:-:S03]  /*2e720*/  IMAD.WIDE R234, R8, 0x4, R240 ;  /* 0x0000000408ea7825 */ /* 0x002fc600078e02f0 */
[----:B------:R1:W-:Y:S01]  /*2e730*/  LDGSTS.E [R3+-0x33ff8], desc[UR60][R230.64], !P6 ;  /* 0xcc008000e6037fae */ /* 0x0003e2000f12187c */
[----:B------:R-:W-:-:S03]  /*2e740*/  VIADD R8, R6, 0xffffffb1 ;  /* 0xffffffb106087836 */ /* 0x000fc60000000000 */
[----:B------:R2:W-:Y:S01]  /*2e750*/  STL.64 [R1+0xfb8], R232 ;  /* 0x000fb8e801007387 */ /* 0x0005e20000100a00 */
[----:B------:R-:W-:Y:S01]  /*2e760*/  IMAD R10, R246, 0x4c, RZ ;  /* 0x0000004cf60a7824 */ /* 0x000fe200078e02ff */
[----:B------:R-:W-:Y:S01]  /*2e770*/  ISETP.GE.U32.AND P6, PT, R8, 0x7fffff32, PT ;  /* 0x7fffff320800780c */ /* 0x000fe20003fc6070 */
[----:B------:R-:W-:Y:S01]  /*2e780*/  IMAD R8, R246, 0x4d, RZ ;  /* 0x0000004df6087824 */ /* 0x000fe200078e02ff */
[----:B------:R1:W-:Y:S04]  /*2e790*/  STL.64 [R1+0xfc0], R230 ;  /* 0x000fc0e601007387 */ /* 0x0003e80000100a00 */
[----:B------:R4:W-:Y:S01]  /*2e7a0*/  STL.64 [R1+0xfc8], R238 ;  /* 0x000fc8ee01007387 */ /* 0x0009e20000100a00 */
[----:B--2---:R-:W-:-:S03]  /*2e7b0*/  IMAD.WIDE R232, R10, 0x4, R242 ;  /* 0x000000040ae87825 */ /* 0x004fc600078e02f2 */
[----:B------:R4:W-:Y:S01]  /*2e7c0*/  LDGSTS.E [R3+-0x37ff4], desc[UR60][R238.64], !P2 ;  /* 0xc800c000ee037fae */ /* 0x0009e2000d12187c */
[----:B-1----:R-:W-:-:S03]  /*2e7d0*/  IMAD.WIDE R230, R10, 0x4, R240 ;  /* 0x000000040ae67825 */ /* 0x002fc600078e02f0 */
[----:B------:R1:W-:Y:S01]  /*2e7e0*/  STL.64 [R1+0xfd0], R234 ;  /* 0x000fd0ea01007387 */ /* 0x0003e20000100a00 */
[----:B------:R-:W-:-:S03]  /*2e7f0*/  IADD3 R10, R6, -0x50, RZ ;  /* 0xffffffb0060a7810 */ /* 0x000fc60007ffe0ff */
[----:B------:R1:W-:Y:S01]  /*2e800*/  LDGSTS.E [R3+-0x33ff4], desc[UR60][R234.64], !P2 ;  /* 0xcc00c000ea037fae */ /* 0x0003e2000d12187c */
[----:B----4-:R-:W-:-:S03]  /*2e810*/  IMAD.WIDE R238, R8, 0x4, R242 ;  /* 0x0000000408ee7825 */ /* 0x010fc600078e02f2 */
[----:B------:R2:W-:Y:S01]  /*2e820*/  LDGSTS.E [R3+-0x30000], desc[UR60][R232.64], !P5 ;  /* 0xd0000000e8037fae */ /* 0x0005e2000e92187c */
[----:B------:R-:W-:-:S03]  /*2e830*/  ISETP.GE.U32.AND P2, PT, R10, 0x7fffff31, PT ;  /* 0x7fffff310a00780c */ /* 0x000fc60003f46070 */
[----:B------:R4:W-:Y:S01]  /*2e840*/  LDGSTS.E [R3+-0x2c000], desc[UR60][R230.64], !P5 ;  /* 0xd4000000e6037fae */ /* 0x0009e2000e92187c */
[----:B-1----:R-:W-:-:S03]  /*2e850*/  IMAD.WIDE R234, R8, 0x4, R240 ;  /* 0x0000000408ea7825 */ /* 0x002fc600078e02f0 */
[----:B------:R1:W-:Y:S01]  /*2e860*/  LDGSTS.E [R3+-0x2fffc], desc[UR60][R238.64], !P4 ;  /* 0xd0004000ee037fae */ /* 0x0003e2000e12187c */
[----:B------:R-:W-:-:S03]  /*2e870*/  VIADD R8, R6, 0xffffff93 ;  /* 0xffffff9306087836 */ /* 0x000fc60000000000 */
[----:B------:R3:W-:Y:S01]  /*2e880*/  LDGSTS.E [R3+-0x2bffc], desc[UR60][R234.64], !P4 ;  /* 0xd4004000ea037fae */ /* 0x0007e2000e12187c */
[----:B------:R-:W-:Y:S01]  /*2e890*/  IMAD R10, R246, 0x4e, RZ ;  /* 0x0000004ef60a7824 */ /* 0x000fe200078e02ff */
[----:B------:R-:W-:Y:S01]  /*2e8a0*/  ISETP.GE.U32.AND P4, PT, R8, 0x7fffff14, PT ;  /* 0x7fffff140800780c */ /* 0x000fe20003f86070 */
[----:B------:R-:W-:Y:S01]  /*2e8b0*/  IMAD R8, R246, 0x4f, RZ ;  /* 0x0000004ff6087824 */ /* 0x000fe200078e02ff */
[----:B------:R2:W-:Y:S04]  /*2e8c0*/  STL.64 [R1+0xfd8], R232 ;  /* 0x000fd8e801007387 */ /* 0x0005e80000100a00 */
[----:B------:R4:W-:Y:S04]  /*2e8d0*/  STL.64 [R1+0xfe0], R230 ;  /* 0x000fe0e601007387 */ /* 0x0009e80000100a00 */
[----:B------:R1:W-:Y:S01]  /*2e8e0*/  STL.64 [R1+0xfe8], R238 ;  /* 0x000fe8ee01007387 */ /* 0x0003e20000100a00 */
[----:B--2---:R-:W-:-:S03]  /*2e8f0*/  IMAD.WIDE R232, R10, 0x4, R242 ;  /* 0x000000040ae87825 */ /* 0x004fc600078e02f2 */
[----:B------:R3:W-:Y:S01]  /*2e900*/  STL.64 [R1+0xff0], R234 ;  /* 0x000ff0ea01007387 */ /* 0x0007e20000100a00 */
[----:B----4-:R-:W-:-:S03]  /*2e910*/  IMAD.WIDE R230, R10, 0x4, R240 ;  /* 0x000000040ae67825 */ /* 0x010fc600078e02f0 */
[----:B------:R2:W-:Y:S01]  /*2e920*/  LDGSTS.E [R3+-0x2fff8], desc[UR60][R232.64], !P6 ;  /* 0xd0008000e8037fae */ /* 0x0005e2000f12187c */
[----:B------:R-:W-:-:S03]  /*2e930*/  VIADD R10, R6, 0xffffff91 ;  /* 0xffffff91060a7836 */ /* 0x000fc60000000000 */
[----:B------:R4:W-:Y:S01]  /*2e940*/  LDGSTS.E [R3+-0x2bff8], desc[UR60][R230.64], !P6 ;  /* 0xd4008000e6037fae */ /* 0x0009e2000f12187c */
[----:B-1----:R-:W-:-:S04]  /*2e950*/  IMAD.WIDE R238, R8, 0x4, R242 ;  /* 0x0000000408ee7825 */ /* 0x002fc800078e02f2 */
[----:B---3--:R-:W-:Y:S01]  /*2e960*/  IMAD.WIDE R234, R8, 0x4, R240 ;  /* 0x0000000408ea7825 */ /* 0x008fe200078e02f0 */
[----:B------:R-:W-:Y:S01]  /*2e970*/  IADD3 R8, R6, -0x6e, RZ ;  /* 0xffffff9206087810 */ /* 0x000fe20007ffe0ff */
[----:B------:R1:W-:Y:S01]  /*2e980*/  LDGSTS.E [R3+-0x2fff4], desc[UR60][R238.64], !P2 ;  /* 0xd000c000ee037fae */ /* 0x0003e2000d12187c */
[----:B------:R-:W-:Y:S01]  /*2e990*/  ISETP.GE.U32.AND P5, PT, R10, 0x7fffff12, PT ;  /* 0x7fffff120a00780c */ /* 0x000fe20003fa6070 */
[----:B------:R-:W-:Y:S02]  /*2e9a0*/  IMAD R10, R246, 0x6c, RZ ;  /* 0x0000006cf60a7824 */ /* 0x000fe400078e02ff */
[----:B------:R3:W-:Y:S01]  /*2e9b0*/  LDGSTS.E [R3+-0x2bff4], desc[UR60][R234.64], !P2 ;  /* 0xd400c000ea037fae */ /* 0x0007e2000d12187c */
[----:B------:R-:W-:Y:S01]  /*2e9c0*/  ISETP.GE.U32.AND P2, PT, R8, 0x7fffff13, PT ;  /* 0x7fffff130800780c */ /* 0x000fe20003f46070 */
[----:B------:R-:W-:Y:S02]  /*2e9d0*/  IMAD R8, R246, 0x6d, RZ ;  /* 0x0000006df6087824 */ /* 0x000fe400078e02ff */
        /* <DEDUP_REMOVED lines=11> */
[----:B------:R-:W-:-:S03]  /*2ea90*/  IADD3 R8, R6, -0x70, RZ ;  /* 0xffffff9006087810 */ /* 0x000fc60007ffe0ff */
[----:B------:R-:W-:Y:S01]  /*2eaa0*/  VIADD R244, R6, 0xffffffef ;  /* 0xffffffef06f47836 */ /* 0x000fe20000000000 */
[----:B------:R-:W-:Y:S01]  /*2eab0*/  ISETP.GE.U32.AND P4, PT, R10, 0x7fffff6f, PT ;  /* 0x7fffff6f0a00780c */ /* 0x000fe20003f86070 */
[----:B------:R-:W-:Y:S01]  /*2eac0*/  IMAD R10, R246, 0x6e, RZ ;  /* 0x0000006ef60a7824 */ /* 0x000fe200078e02ff */
[----:B------:R-:W-:Y:S01]  /*2ead0*/  ISETP.GE.U32.AND P6, PT, R8, 0x7fffff11, PT ;  /* 0x7fffff110800780c */ /* 0x000fe20003fc6070 */
[----:B------:R2:W-:Y:S04]  /*2eae0*/  STL.64 [R1+0x1018], R232 ;  /* 0x001018e801007387 */ /* 0x0005e80000100a00 */
[----:B------:R1:W-:Y:S04]  /*2eaf0*/  LDGSTS.E [R3+-0x27ffc], desc[UR60][R238.64], !P2 ;  /* 0xd8004000ee037fae */ /* 0x0003e8000d12187c */
[----:B------:R4:W-:Y:S04]  /*2eb00*/  STL.64 [R1+0x1020], R230 ;  /* 0x001020e601007387 */ /* 0x0009e80000100a00 */
[----:B------:R3:W-:Y:S01]  /*2eb10*/  LDGSTS.E [R3+-0x23ffc], desc[UR60][R234.64], !P2 ;  /* 0xdc004000ea037fae */ /* 0x0007e2000d12187c */
[----:B--2---:R-:W-:Y:S01]  /*2eb20*/  IMAD.WIDE R232, R10, 0x4, R242 ;  /* 0x000000040ae87825 */ /* 0x004fe200078e02f2 */
[----:B------:R-:W-:-:S02]  /*2eb30*/  ISETP.GE.U32.AND P2, PT, R244, 0x7fffff70, PT ;  /* 0x7fffff70f400780c */ /* 0x000fc40003f46070 */
[----:B------:R1:W-:Y:S01]  /*2eb40*/  STL.64 [R1+0x1028], R238 ;  /* 0x001028ee01007387 */ /* 0x0003e20000100a00 */
[----:B----4-:R-:W-:Y:S01]  /*2eb50*/  IMAD.WIDE R230, R10, 0x4, R240 ;  /* 0x000000040ae67825 */ /* 0x010fe200078e02f0 */
[----:B------:R-:W-:Y:S02]  /*2eb60*/  LOP3.LUT R8, R12, 0x40, RZ, 0x3c, !PT ;  /* 0x000000400c087812 */ /* 0x000fe400078e3cff */
[----:B------:R2:W-:Y:S01]  /*2eb70*/  LDGSTS.E [R3+-0x27ff8], desc[UR60][R232.64], !P5 ;  /* 0xd8008000e8037fae */ /* 0x0005e2000e92187c */
[C---:B------:R-:W-:Y:S02]  /*2eb80*/  IMAD R10, R246.reuse, 0x6f, RZ ;  /* 0x0000006ff60a7824 */ /* 0x040fe400078e02ff */
[----:B------:R-:W-:Y:S01]  /*2eb90*/  IMAD.SHL.U32 R244, R246, 0x10, RZ ;  /* 0x00000010f6f47824 */ /* 0x000fe200078e00ff */
[----:B------:R3:W-:Y:S01]  /*2eba0*/  STL.64 [R1+0x1030], R234 ;  /* 0x001030ea01007387 */ /* 0x0007e20000100a00 */
[----:B-1----:R-:W-:Y:S01]  /*2ebb0*/  IMAD.WIDE R238, R10, 0x4, R242 ;  /* 0x000000040aee7825 */ /* 0x002fe200078e02f2 */
[----:B------:R-:W-:-:S02]  /*2ebc0*/  IADD3 R8, R7, 0x100000, R8 ;  /* 0x0010000007087810 */ /* 0x000fc40007ffe008 */
[----:B------:R2:W-:Y:S01]  /*2ebd0*/  STL.64 [R1+0x1038], R232 ;  /* 0x001038e801007387 */ /* 0x0005e20000100a00 */
[----:B------:R-:W-:-:S03]  /*2ebe0*/  VIADD R245, R6, 0xffffffed ;  /* 0xffffffed06f57836 */ /* 0x000fc60000000000 */
[----:B------:R1:W-:Y:S01]  /*2ebf0*/  STL.64 [R1+0x1040], R230 ;  /* 0x001040e601007387 */ /* 0x0003e20000100a00 */
[----:B---3--:R-:W-:-:S03]  /*2ec00*/  IMAD.WIDE R234, R10, 0x4, R240 ;  /* 0x000000040aea7825 */ /* 0x008fc600078e02f0 */
[----:B------:R1:W-:Y:S01]  /*2ec10*/  LDGSTS.E [R3+-0x23ff8], desc[UR60][R230.64], !P5 ;  /* 0xdc008000e6037fae */ /* 0x0003e2000e92187c */
[----:B--2---:R-:W-:-:S03]  /*2ec20*/  IMAD.WIDE R232, R244, 0x4, R242 ;  /* 0x00000004f4e87825 */ /* 0x004fc600078e02f2 */
[----:B------:R2:W-:Y:S01]  /*2ec30*/  STL.64 [R1+0x1048], R238 ;  /* 0x001048ee01007387 */ /* 0x0005e20000100a00 */
[----:B------:R-:W-:-:S03]  /*2ec40*/  IMAD R10, R246, 0x11, RZ ;  /* 0x00000011f60a7824 */ /* 0x000fc600078e02ff */
[----:B------:R2:W-:Y:S01]  /*2ec50*/  LDGSTS.E [R3+-0x27ff4], desc[UR60][R238.64], !P6 ;  /* 0xd800c000ee037fae */ /* 0x0005e2000f12187c */
[----:B-1----:R-:W-:-:S03]  /*2ec60*/  IMAD.WIDE R230, R244, 0x4, R240 ;  /* 0x00000004f4e67825 */ /* 0x002fc600078e02f0 */
[----:B------:R1:W-:Y:S01]  /*2ec70*/  STL.64 [R1+0x1050], R234 ;  /* 0x001050ea01007387 */ /* 0x0003e20000100a00 */
[----:B------:R-:W-:-:S03]  /*2ec80*/  IADD3 R244, R6, -0x14, RZ ;  /* 0xffffffec06f47810 */ /* 0x000fc60007ffe0ff */
[----:B------:R1:W-:Y:S01]  /*2ec90*/  LDGSTS.E [R3+-0x23ff4], desc[UR60][R234.64], !P6 ;  /* 0xdc00c000ea037fae */ /* 0x0003e2000f12187c */
[----:B------:R-:W-:Y:S01]  /*2eca0*/  ISETP.GE.U32.AND P6, PT, R245, 0x7fffff6e, PT ;  /* 0x7fffff6ef500780c */ /* 0x000fe20003fc6070 */
[----:B--2---:R-:W-:Y:S02]  /*2ecb0*/  IMAD.WIDE R238, R10, 0x4, R242 ;  /* 0x000000040aee7825 */ /* 0x004fe400078e02f2 */
[----:B------:R2:W-:Y:S04]  /*2ecc0*/  LDGSTS.E [R8+-0x40000], desc[UR60][R232.64], !P2 ;  /* 0xc0000000e8087fae */ /* 0x0005e8000d12187c */
[----:B------:R3:W-:Y:S01]  /*2ecd0*/  LDGSTS.E [R8+-0x3c000], desc[UR60][R230.64], !P2 ;  /* 0xc4000000e6087fae */ /* 0x0007e2000d12187c */
[----:B------:R-:W-:Y:S01]  /*2ece0*/  ISETP.GE.U32.AND P2, PT, R244, 0x7fffff6d, PT ;  /* 0x7fffff6df400780c */ /* 0x000fe20003f46070 */
[----:B-1----:R-:W-:-:S02]  /*2ecf0*/  IMAD.WIDE R234, R10, 0x4, R240 ;  /* 0x000000040aea7825 */ /* 0x002fc400078e02f0 */
[----:B------:R2:W-:Y:S02]  /*2ed00*/  STL.64 [R1+0x1058], R232 ;  /* 0x001058e801007387 */ /* 0x0005e40000100a00 */
[----:B------:R-:W-:Y:S02]  /*2ed10*/  VIADD R10, R6, 0xffffffcf ;  /* 0xffffffcf060a7836 */ /* 0x000fe40000000000 */
        /* <DEDUP_REMOVED lines=8> */
[----:B---3--:R-:W-:-:S03]  /*2eda0*/  IMAD.WIDE R230, R244, 0x4, R240 ;  /* 0x00000004f4e67825 */ /* 0x008fc600078e02f0 */
[----:B------:R2:W-:Y:S01]  /*2edb0*/  LDGSTS.E [R8+-0x3bffc], desc[UR60][R234.64], !P4 ;  /* 0xc4004000ea087fae */ /* 0x0005e2000e12187c */
[----:B------:R-:W-:-:S03]  /*2edc0*/  VIADD R244, R6, 0xffffffce ;  /* 0xffffffce06f47836 */ /* 0x000fc60000000000 */
[----:B------:R3:W-:Y:S01]  /*2edd0*/  LDGSTS.E [R8+-0x3fff8], desc[UR60][R232.64], !P6 ;  /* 0xc0008000e8087fae */ /* 0x0007e2000f12187c */
[----:B-1----:R-:W-:Y:S01]  /*2ede0*/  IMAD.WIDE R238, R10, 0x4, R242 ;  /* 0x000000040aee7825 */ /* 0x002fe200078e02f2 */
[----:B------:R-:W-:Y:S02]  /*2edf0*/  ISETP.GE.U32.AND P4, PT, R244, 0x7fffff4f, PT ;  /* 0x7fffff4ff400780c */ /* 0x000fe40003f86070 */
[----:B------:R1:W-:Y:S01]  /*2ee00*/  LDGSTS.E [R8+-0x3bff8], desc[UR60][R230.64], !P6 ;  /* 0xc4008000e6087fae */ /* 0x0003e2000f12187c */
[----:B--2---:R-:W-:Y:S01]  /*2ee10*/  IMAD.WIDE R234, R10, 0x4, R240 ;  /* 0x000000040aea7825 */ /* 0x004fe200078e02f0 */
[----:B------:R-:W-:Y:S02]  /*2ee20*/  IADD3 R10, R6, -0x33, RZ ;  /* 0xffffffcd060a7810 */ /* 0x000fe40007ffe0ff */
[----:B------:R3:W-:Y:S01]  /*2ee30*/  STL.64 [R1+0x1078], R232 ;  /* 0x001078e801007387 */ /* 0x0007e20000100a00 */
[----:B------:R-:W-:Y:S01]  /*2ee40*/  IMAD R244, R246, 0x30, RZ ;  /* 0x00000030f6f47824 */ /* 0x000fe200078e02ff */
[----:B------:R-:W-:Y:S01]  /*2ee50*/  ISETP.GE.U32.AND P6, PT, R10, 0x7fffff4e, PT ;  /* 0x7fffff4e0a00780c */ /* 0x000fe20003fc6070 */
[----:B------:R-:W-:Y:S01]  /*2ee60*/  IMAD R10, R246, 0x31, RZ ;  /* 0x00000031f60a7824 */ /* 0x000fe200078e02ff */
[----:B------:R1:W-:Y:S04]  /*2ee70*/  STL.64 [R1+0x1080], R230 ;  /* 0x001080e601007387 */ /* 0x0003e80000100a00 */
[----:B------:R2:W-:Y:S01]  /*2ee80*/  STL.64 [R1+0x1088], R238 ;  /* 0x001088ee01007387 */ /* 0x0005e20000100a00 */
[----:B---3--:R-:W-:-:S03]  /*2ee90*/  IMAD.WIDE R232, R244, 0x4, R242 ;  /* 0x00000004f4e87825 */ /* 0x008fc600078e02f2 */
[----:B------:R2:W-:Y:S01]  /*2eea0*/  LDGSTS.E [R8+-0x3fff4], desc[UR60][R238.64], !P2 ;  /* 0xc000c000ee087fae */ /* 0x0005e2000d12187c */
[----:B-1----:R-:W-:-:S03]  /*2eeb0*/  IMAD.WIDE R230, R244, 0x4, R240 ;  /* 0x00000004f4e67825 */ /* 0x002fc600078e02f0 */
[----:B------:R1:W-:Y:S01]  /*2eec0*/  STL.64 [R1+0x1090], R234 ;  /* 0x001090ea01007387 */ /* 0x0003e20000100a00 */
[----:B------:R-:W-:-:S03]  /*2eed0*/  VIADD R244, R6, 0xffffffcc ;  /* 0xffffffcc06f47836 */ /* 0x000fc60000000000 */
[----:B------:R1:W-:Y:S01]  /*2eee0*/  LDGSTS.E [R8+-0x3bff4], desc[UR60][R234.64], !P2 ;  /* 0xc400c000ea087fae */ /* 0x0003e2000d12187c */
[----:B--2---:R-:W-:-:S03]  /*2eef0*/  IMAD.WIDE R238, R10, 0x4, R242 ;  /* 0x000000040aee7825 */ /* 0x004fc600078e02f2 */
[----:B------:R2:W-:Y:S01]  /*2ef00*/  LDGSTS.E [R8+-0x38000], desc[UR60][R232.64], !P5 ;  /* 0xc8000000e8087fae */ /* 0x0005e2000e92187c */
[----:B------:R-:W-:Y:S01]  /*2ef10*/  ISETP.GE.U32.AND P2, PT, R244, 0x7fffff4d, PT ;  /* 0x7fffff4df400780c */ /* 0x000fe20003f46070 */
[----:B------:R-:W-:Y:S02]  /*2ef20*/  IMAD R244, R246, 0x32, RZ ;  /* 0x00000032f6f47824 */ /* 0x000fe400078e02ff */
[----:B------:R3:W-:Y:S01]  /*2ef30*/  LDGSTS.E [R8+-0x34000], desc[UR60][R230.64], !P5 ;  /* 0xcc000000e6087fae */ /* 0x0007e2000e92187c */
[----:B-1----:R-:W-:-:S03]  /*2ef40*/  IMAD.WIDE R234, R10, 0x4, R240 ;  /* 0x000000040aea7825 */ /* 0x002fc600078e02f0 */
[----:B------:R2:W-:Y:S01]  /*2ef50*/  STL.64 [R1+0x1098], R232 ;  /* 0x001098e801007387 */ /* 0x0005e20000100a00 */
[----:B------:R-:W-:-:S03]  /*2ef60*/  VIADD R10, R6, 0xffffffaf ;  /* 0xffffffaf060a7836 */ /* 0x000fc60000000000 */
[----:B------:R3:W-:Y:S02]  /*2ef70*/  STL.64 [R1+0x10a0], R230 ;  /* 0x0010a0e601007387 */ /* 0x0007e40000100a00 */
[----:B------:R-:W-:Y:S01]  /*2ef80*/  ISETP.GE.U32.AND P5, PT, R10, 0x7fffff30, PT ;  /* 0x7fffff300a00780c */ /* 0x000fe20003fa6070 */
[----:B------:R-:W-:Y:S01]  /*2ef90*/  IMAD R10, R246, 0x33, RZ ;  /* 0x00000033f60a7824 */ /* 0x000fe200078e02ff */
[----:B------:R1:W-:Y:S01]  /*2efa0*/  STL.64 [R1+0x10a8], R238 ;  /* 0x0010a8ee01007387 */ /* 0x0003e20000100a00 */
[----:B--2---:R-:W-:-:S03]  /*2efb0*/  IMAD.WIDE R232, R244, 0x4, R242 ;  /* 0x00000004f4e87825 */ /* 0x004fc600078e02f2 */
[----:B------:R1:W-:Y:S01]  /*2efc0*/  LDGSTS.E [R8+-0x37ffc], desc[UR60][R238.64], !P4 ;  /* 0xc8004000ee087fae */ /* 0x0003e2000e12187c */
[----:B---3--:R-:W-:Y:S01]  /*2efd0*/  IMAD.WIDE R230, R244, 0x4, R240 ;  /* 0x00000004f4e67825 */ /* 0x008fe200078e02f0 */
[----:B------:R-:W-:Y:S02]  /*2efe0*/  IADD3 R244, R6, -0x52, RZ ;  /* 0xffffffae06f47810 */ /* 0x000fe40007ffe0ff */
[----:B------:R2:W-:Y:S04]  /*2eff0*/  STL.64 [R1+0x10b0], R234 ;  /* 0x0010b0ea01007387 */ /* 0x0005e80000100a00 */
[----:B------:R2:W-:Y:S01]  /*2f000*/  LDGSTS.E [R8+-0x33ffc], desc[UR60][R234.64], !P4 ;  /* 0xcc004000ea087fae */ /* 0x0005e2000e12187c */
[----:B------:R-:W-:Y:S01]  /*2f010*/  ISETP.GE.U32.AND P4, PT, R244, 0x7fffff2f, PT ;  /* 0x7fffff2ff400780c */ /* 0x000fe20003f86070 */
[----:B-1----:R-:W-:-:S02]  /*2f020*/  IMAD.WIDE R238, R10, 0x4, R242 ;  /* 0x000000040aee7825 */ /* 0x002fc400078e02f2 */
[----:B------:R1:W-:Y:S02]  /*2f030*/  LDGSTS.E [R8+-0x37ff8], desc[UR60][R232.64], !P6 ;  /* 0xc8008000e8087fae */ /* 0x0003e4000f12187c */
[----:B--2---:R-:W-:Y:S02]  /*2f040*/  IMAD.WIDE R234, R10, 0x4, R240 ;  /* 0x000000040aea7825 */ /* 0x004fe400078e02f0 */
[----:B------:R2:W-:Y:S02]  /*2f050*/  LDGSTS.E [R8+-0x33ff8], desc[UR60][R230.64], !P6 ;  /* 0xcc008000e6087fae */ /* 0x0005e4000f12187c */
[----:B------:R-:W-:Y:S02]  /*2f060*/  VIADD R10, R6, 0xffffffad ;  /* 0xffffffad060a7836 */ /* 0x000fe40000000000 */
[----:B------:R1:W-:Y:S01]  /*2f070*/  STL.64 [R1+0x10b8], R232 ;  /* 0x0010b8e801007387 */ /* 0x0003e20000100a00 */
[----:B------:R-:W-:Y:S02]  /*2f080*/  IMAD R244, R246, 0x50, RZ ;  /* 0x00000050f6f47824 */ /* 0x000fe400078e02ff */
[----:B------:R-:W-:Y:S01]  /*2f090*/  ISETP.GE.U32.AND P6, PT, R10, 0x7fffff2e, PT ;  /* 0x7fffff2e0a00780c */ /* 0x000fe20003fc6070 */
[----:B------:R-:W-:Y:S01]  /*2f0a0*/  IMAD R10, R246, 0x51, RZ ;  /* 0x00000051f60a7824 */ /* 0x000fe200078e02ff */
[----:B------:R2:W-:Y:S04]  /*2f0b0*/  STL.64 [R1+0x10c0], R230 ;  /* 0x0010c0e601007387 */ /* 0x0005e80000100a00 */
[----:B------:R3:W-:Y:S01]  /*2f0c0*/  STL.64 [R1+0x10c8], R238 ;  /* 0x0010c8ee01007387 */ /* 0x0007e20000100a00 */
[----:B-1----:R-:W-:-:S03]  /*2f0d0*/  IMAD.WIDE R232, R244, 0x4, R242 ;  /* 0x00000004f4e87825 */ /* 0x002fc600078e02f2 */
[----:B------:R3:W-:Y:S01]  /*2f0e0*/  LDGSTS.E [R8+-0x37ff4], desc[UR60][R238.64], !P2 ;  /* 0xc800c000ee087fae */ /* 0x0007e2000d12187c */
[----:B--2---:R-:W-:-:S03]  /*2f0f0*/  IMAD.WIDE R230, R244, 0x4, R240 ;  /* 0x00000004f4e67825 */ /* 0x004fc600078e02f0 */
[----:B------:R1:W-:Y:S01]  /*2f100*/  STL.64 [R1+0x10d0], R234 ;  /* 0x0010d0ea01007387 */ /* 0x0003e20000100a00 */
[----:B------:R-:W-:-:S03]  /*2f110*/  VIADD R244, R6, 0xffffffac ;  /* 0xffffffac06f47836 */ /* 0x000fc60000000000 */
[----:B------:R1:W-:Y:S01]  /*2f120*/  LDGSTS.E [R8+-0x33ff4], desc[UR60][R234.64], !P2 ;  /* 0xcc00c000ea087fae */ /* 0x0003e2000d12187c */
[----:B---3--:R-:W-:-:S03]  /*2f130*/  IMAD.WIDE R238, R10, 0x4, R242 ;  /* 0x000000040aee7825 */ /* 0x008fc600078e02f2 */
[----:B------:R2:W-:Y:S01]  /*2f140*/  LDGSTS.E [R8+-0x30000], desc[UR60][R232.64], !P5 ;  /* 0xd0000000e8087fae */ /* 0x0005e2000e92187c */
[----:B------:R-:W-:-:S03]  /*2f150*/  ISETP.GE.U32.AND P2, PT, R244, 0x7fffff2d, PT ;  /* 0x7fffff2df400780c */ /* 0x000fc60003f46070 */
[----:B------:R3:W-:Y:S01]  /*2f160*/  LDGSTS.E [R8+-0x2c000], desc[UR60][R230.64], !P5 ;  /* 0xd4000000e6087fae */ /* 0x0007e2000e92187c */
[----:B-1----:R-:W-:Y:S01]  /*2f170*/  IMAD.WIDE R234, R10, 0x4, R240 ;  /* 0x000000040aea7825 */ /* 0x002fe200078e02f0 */
[----:B------:R-:W-:Y:S02]  /*2f180*/  IADD3 R10, R6, -0x71, RZ ;  /* 0xffffff8f060a7810 */ /* 0x000fe40007ffe0ff */
[----:B------:R1:W-:Y:S01]  /*2f190*/  LDGSTS.E [R8+-0x2fffc], desc[UR60][R238.64], !P4 ;  /* 0xd0004000ee087fae */ /* 0x0003e2000e12187c */
[----:B------:R-:W-:-:S03]  /*2f1a0*/  IMAD R244, R246, 0x52, RZ ;  /* 0x00000052f6f47824 */ /* 0x000fc600078e02ff */
        /* <DEDUP_REMOVED lines=8> */
[----:B---3--:R-:W-:-:S03]  /*2f230*/  IMAD.WIDE R230, R244, 0x4, R240 ;  /* 0x00000004f4e67825 */ /* 0x008fc600078e02f0 */
[----:B------:R2:W-:Y:S01]  /*2f240*/  LDGSTS.E [R8+-0x2fff8], desc[UR60][R232.64], !P6 ;  /* 0xd0008000e8087fae */ /* 0x0005e2000f12187c */
[----:B------:R-:W-:-:S03]  /*2f250*/  VIADD R244, R6, 0xffffff8d ;  /* 0xffffff8d06f47836 */ /* 0x000fc60000000000 */
[----:B------:R3:W-:Y:S01]  /*2f260*/  LDGSTS.E [R8+-0x2bff8], desc[UR60][R230.64], !P6 ;  /* 0xd4008000e6087fae */ /* 0x0007e2000f12187c */
[----:B-1----:R-:W-:-:S04]  /*2f270*/  IMAD.WIDE R238, R10, 0x4, R242 ;  /* 0x000000040aee7825 */ /* 0x002fc800078e02f2 */
[----:B----4-:R-:W-:Y:S01]  /*2f280*/  IMAD.WIDE R234, R10, 0x4, R240 ;  /* 0x000000040aea7825 */ /* 0x010fe200078e02f0 */
[----:B------:R-:W-:Y:S01]  /*2f290*/  ISETP.GE.U32.AND P5, PT, R244, 0x7fffff0e, PT ;  /* 0x7fffff0ef400780c */ /* 0x000fe20003fa6070 */
[----:B------:R1:W-:Y:S02]  /*2f2a0*/  LDGSTS.E [R8+-0x2fff4], desc[UR60][R238.64], !P2 ;  /* 0xd000c000ee087fae */ /* 0x0003e4000d12187c */
[----:B------:R-:W-:Y:S02]  /*2f2b0*/  VIADD R10, R6, 0xffffff8e ;  /* 0xffffff8e060a7836 */ /* 0x000fe40000000000 */
[----:B------:R-:W-:Y:S01]  /*2f2c0*/  IMAD R244, R246, 0x70, RZ ;  /* 0x00000070f6f47824 */ /* 0x000fe200078e02ff */
[----:B------:R4:W-:Y:S02]  /*2f2d0*/  LDGSTS.E [R8+-0x2bff4], desc[UR60][R234.64], !P2 ;  /* 0xd400c000ea087fae */ /* 0x0009e4000d12187c */
[----:B------:R-:W-:Y:S01]  /*2f2e0*/  ISETP.GE.U32.AND P2, PT, R10, 0x7fffff0f, PT ;  /* 0x7fffff0f0a00780c */ /* 0x000fe20003f46070 */
[----:B------:R-:W-:Y:S01]  /*2f2f0*/  IMAD R10, R246, 0x71, RZ ;  /* 0x00000071f60a7824 */ /* 0x000fe200078e02ff */
[----:B------:R2:W-:Y:S04]  /*2f300*/  STL.64 [R1+0x10f8], R232 ;  /* 0x0010f8e801007387 */ /* 0x0005e80000100a00 */
[----:B------:R3:W-:Y:S04]  /*2f310*/  STL.64 [R1+0x1100], R230 ;  /* 0x001100e601007387 */ /* 0x0007e80000100a00 */
[----:B------:R1:W-:Y:S01]  /*2f320*/  STL.64 [R1+0x1108], R238 ;  /* 0x001108ee01007387 */ /* 0x0003e20000100a00 */
[----:B--2---:R-:W-:-:S03]  /*2f330*/  IMAD.WIDE R232, R244, 0x4, R242 ;  /* 0x00000004f4e87825 */ /* 0x004fc600078e02f2 */
[----:B------:R4:W-:Y:S01]  /*2f340*/  STL.64 [R1+0x1110], R234 ;  /* 0x001110ea01007387 */ /* 0x0009e20000100a00 */
[----:B---3--:R-:W-:Y:S01]  /*2f350*/  IMAD.WIDE R230, R244, 0x4, R240 ;  /* 0x00000004f4e67825 */ /* 0x008fe200078e02f0 */
[----:B------:R-:W-:Y:S02]  /*2f360*/  IADD3 R244, R6, -0x16, RZ ;  /* 0xffffffea06f47810 */ /* 0x000fe40007ffe0ff */
[----:B------:R2:W-:Y:S01]  /*2f370*/  LDGSTS.E [R8+-0x28000], desc[UR60][R232.64], !P4 ;  /* 0xd8000000e8087fae */ /* 0x0005e2000e12187c */
[----:B-1----:R-:W-:-:S03]  /*2f380*/  IMAD.WIDE R238, R10, 0x4, R242 ;  /* 0x000000040aee7825 */ /* 0x002fc600078e02f2 */
[----:B------:R1:W-:Y:S01]  /*2f390*/  LDGSTS.E [R8+-0x24000], desc[UR60][R230.64], !P4 ;  /* 0xdc000000e6087fae */ /* 0x0003e2000e12187c */
[----:B----4-:R-:W-:Y:S01]  /*2f3a0*/  IMAD.WIDE R234, R10, 0x4, R240 ;  /* 0x000000040aea7825 */ /* 0x010fe200078e02f0 */
[----:B------:R-:W-:-:S03]  /*2f3b0*/  ISETP.GE.U32.AND P4, PT, R244, 0x7fffff6b, PT ;  /* 0x7fffff6bf400780c */ /* 0x000fc60003f86070 */
[C---:B------:R-:W-:Y:S01]  /*2f3c0*/  VIADD R245, R6.reuse, 0xffffffeb ;  /* 0xffffffeb06f57836 */ /* 0x040fe20000000000 */
[----:B------:R2:W-:Y:S01]  /*2f3d0*/  STL.64 [R1+0x1118], R232 ;  /* 0x001118e801007387 */ /* 0x0005e20000100a00 */
[----:B------:R-:W-:Y:S02]  /*2f3e0*/  VIADD R10, R6, 0xffffff8c ;  /* 0xffffff8c060a7836 */ /* 0x000fe40000000000 */
[----:B------:R-:W-:Y:S01]  /*2f3f0*/  IMAD R244, R246, 0x72, RZ ;  /* 0x00000072f6f47824 */ /* 0x000fe200078e02ff */
[----:B------:R3:W-:Y:S02]  /*2f400*/  LDGSTS.E [R8+-0x27ffc], desc[UR60][R238.64], !P2 ;  /* 0xd8004000ee087fae */ /* 0x0007e4000d12187c */
[----:B------:R-:W-:Y:S02]  /*2f410*/  ISETP.GE.U32.AND P6, PT, R10, 0x7fffff0d, PT ;  /* 0x7fffff0d0a00780c */ /* 0x000fe40003fc6070 */
[----:B------:R1:W-:Y:S04]  /*2f420*/  STL.64 [R1+0x1120], R230 ;  /* 0x001120e601007387 */ /* 0x0003e80000100a00 */
[----:B------:R4:W-:Y:S01]  /*2f430*/  LDGSTS.E [R8+-0x23ffc], desc[UR60][R234.64], !P2 ;  /* 0xdc004000ea087fae */ /* 0x0009e2000d12187c */
[----:B--2---:R-:W-:Y:S01]  /*2f440*/  IMAD.WIDE R232, R244, 0x4, R242 ;  /* 0x00000004f4e87825 */ /* 0x004fe200078e02f2 */
[----:B------:R-:W-:-:S02]  /*2f450*/  ISETP.GE.U32.AND P2, PT, R245, 0x7fffff6c, PT ;  /* 0x7fffff6cf500780c */ /* 0x000fc40003f46070 */
[----:B------:R3:W-:Y:S01]  /*2f460*/  STL.64 [R1+0x1128], R238 ;  /* 0x001128ee01007387 */ /* 0x0007e20000100a00 */
[----:B-1----:R-:W-:Y:S01]  /*2f470*/  IMAD.WIDE R230, R244, 0x4, R240 ;  /* 0x00000004f4e67825 */ /* 0x002fe200078e02f0 */
[----:B------:R-:W-:Y:S02]  /*2f480*/  LOP3.LUT R10, R12, 0x50, RZ, 0x3c, !PT ;  /* 0x000000500c0a7812 */ /* 0x000fe400078e3cff */
[----:B------:R1:W-:Y:S01]  /*2f490*/  LDGSTS.E [R8+-0x27ff8], desc[UR60][R232.64], !P5 ;  /* 0xd8008000e8087fae */ /* 0x0003e2000e92187c */
[C---:B------:R-:W-:Y:S02]  /*2f4a0*/  IMAD R244, R246.reuse, 0x73, RZ ;  /* 0x00000073f6f47824 */ /* 0x040fe400078e02ff */
[----:B------:R-:W-:Y:S01]  /*2f4b0*/  IMAD R245, R246, 0x14, RZ ;  /* 0x00000014f6f57824 */ /* 0x000fe200078e02ff */
[----:B------:R4:W-:Y:S01]  /*2f4c0*/  STL.64 [R1+0x1130], R234 ;  /* 0x001130ea01007387 */ /* 0x0009e20000100a00 */
[----:B---3--:R-:W-:Y:S01]  /*2f4d0*/  IMAD.WIDE R238, R244, 0x4, R242 ;  /* 0x00000004f4ee7825 */ /* 0x008fe200078e02f2 */
[----:B------:R-:W-:-:S02]  /*2f4e0*/  IADD3 R10, R7, 0x100000, R10 ;  /* 0x00100000070a7810 */ /* 0x000fc40007ffe00a */
[----:B------:R1:W-:Y:S01]  /*2f4f0*/  STL.64 [R1+0x1138], R232 ;  /* 0x001138e801007387 */ /* 0x0003e20000100a00 */
[----:B------:R-:W-:-:S03]  /*2f500*/  IADD3 R250, R6, -0x17, RZ ;  /* 0xffffffe906fa7810 */ /* 0x000fc60007ffe0ff */
[----:B------:R2:W-:Y:S01]  /*2f510*/  STL.64 [R1+0x1140], R230 ;  /* 0x001140e601007387 */ /* 0x0005e20000100a00 */
[----:B----4-:R-:W-:-:S03]  /*2f520*/  IMAD.WIDE R234, R244, 0x4, R240 ;  /* 0x00000004f4ea7825 */ /* 0x010fc600078e02f0 */
[----:B------:R2:W-:Y:S01]  /*2f530*/  LDGSTS.E [R8+-0x23ff8], desc[UR60][R230.64], !P5 ;  /* 0xdc008000e6087fae */ /* 0x0005e2000e92187c */
[----:B-1----:R-:W-:-:S03]  /*2f540*/  IMAD.WIDE R232, R245, 0x4, R242 ;  /* 0x00000004f5e87825 */ /* 0x002fc600078e02f2 */
[----:B------:R1:W-:Y:S01]  /*2f550*/  STL.64 [R1+0x1148], R238 ;  /* 0x001148ee01007387 */ /* 0x0003e20000100a00 */
[----:B------:R-:W-:-:S03]  /*2f560*/  IMAD R244, R246, 0x15, RZ ;  /* 0x00000015f6f47824 */ /* 0x000fc600078e02ff */
[----:B------:R1:W-:Y:S01]  /*2f570*/  LDGSTS.E [R8+-0x27ff4], desc[UR60][R238.64], !P6 ;  /* 0xd800c000ee087fae */ /* 0x0003e2000f12187c */
[----:B--2---:R-:W-:-:S03]  /*2f580*/  IMAD.WIDE R230, R245, 0x4, R240 ;  /* 0x00000004f5e67825 */ /* 0x004fc600078e02f0 */
[----:B------:R2:W-:Y:S01]  /*2f590*/  STL.64 [R1+0x1150], R234 ;  /* 0x001150ea01007387 */ /* 0x0005e20000100a00 */
[----:B------:R-:W-:-:S03]  /*2f5a0*/  VIADD R245, R6, 0xffffffe8 ;  /* 0xffffffe806f57836 */ /* 0x000fc60000000000 */
[----:B------:R2:W-:Y:S01]  /*2f5b0*/  LDGSTS.E [R8+-0x23ff4], desc[UR60][R234.64], !P6 ;  /* 0xdc00c000ea087fae */ /* 0x0005e2000f12187c */
[----:B------:R-:W-:Y:S01]  /*2f5c0*/  ISETP.GE.U32.AND P6, PT, R250, 0x7fffff6a, PT ;  /* 0x7fffff6afa00780c */ /* 0x000fe20003fc6070 */
[C---:B-1----:R-:W-:Y:S02]  /*2f5d0*/  IMAD.WIDE R238, R244.reuse, 0x4, R242 ;  /* 0x00000004f4ee7825 */ /* 0x042fe400078e02f2 */
[----:B------:R1:W-:Y:S04]  /*2f5e0*/  LDGSTS.E [R10+-0x40000], desc[UR60][R232.64], !P2 ;  /* 0xc0000000e80a7fae */ /* 0x0003e8000d12187c */
[----:B------:R3:W-:Y:S01]  /*2f5f0*/  LDGSTS.E [R10+-0x3c000], desc[UR60][R230.64], !P2 ;  /* 0xc4000000e60a7fae */ /* 0x0007e2000d12187c */
[----:B------:R-:W-:Y:S01]  /*2f600*/  ISETP.GE.U32.AND P2, PT, R245, 0x7fffff69, PT ;  /* 0x7fffff69f500780c */ /* 0x000fe20003f46070 */
[----:B--2---:R-:W-:-:S02]  /*2f610*/  IMAD.WIDE R234, R244, 0x4, R240 ;  /* 0x00000004f4ea7825 */ /* 0x004fc400078e02f0 */
[----:B------:R1:W-:Y:S02]  /*2f620*/  STL.64 [R1+0x1158], R232 ;  /* 0x001158e801007387 */ /* 0x0003e40000100a00 */
[----:B------:R-:W-:Y:S02]  /*2f630*/  VIADD R244, R6, 0xffffffcb ;  /* 0xffffffcb06f47836 */ /* 0x000fe40000000000 */
[----:B------:R2:W-:Y:S01]  /*2f640*/  LDGSTS.E [R10+-0x3fffc], desc[UR60][R238.64], !P4 ;  /* 0xc0004000ee0a7fae */ /* 0x0005e2000e12187c */
[----:B------:R-:W-:Y:S02]  /*2f650*/  IMAD R245, R246, 0x16, RZ ;  /* 0x00000016f6f57824 */ /* 0x000fe400078e02ff */
[----:B------:R-:W-:Y:S01]  /*2f660*/  ISETP.GE.U32.AND P5, PT, R244, 0x7fffff4c, PT ;  /* 0x7fffff4cf400780c */ /* 0x000fe20003fa6070 */
[----:B------:R3:W-:Y:S01]  /*2f670*/  STL.64 [R1+0x1160], R230 ;  /* 0x001160e601007387 */ /* 0x0007e20000100a00 */
[----:B------:R-:W-:Y:S02]  /*2f680*/  IMAD R244, R246, 0x17, RZ ;  /* 0x00000017f6f47824 */ /* 0x000fe400078e02ff */
[C---:B-1----:R-:W-:Y:S01]  /*2f690*/  IMAD.WIDE R232, R245.reuse, 0x4, R242 ;  /* 0x00000004f5e87825 */ /* 0x042fe200078e02f2 */
[----:B------:R2:W-:Y:S04]  /*2f6a0*/  STL.64 [R1+0x1168], R238 ;  /* 0x001168ee01007387 */ /* 0x0005e80000100a00 */
[----:B------:R1:W-:Y:S01]  /*2f6b0*/  STL.64 [R1+0x1170], R234 ;  /* 0x001170ea01007387 */ /* 0x0003e20000100a00 */
[----:B---3--:R-:W-:Y:S01]  /*2f6c0*/  IMAD.WIDE R230, R245, 0x4, R240 ;  /* 0x00000004f5e67825 */ /* 0x008fe200078e02f0 */
[----:B------:R-:W-:-:S02]  /*2f6d0*/  IADD3 R245, R6, -0x36, RZ ;  /* 0xffffffca06f57810 */ /* 0x000fc40007ffe0ff */
[----:B------:R1:W-:Y:S01]  /*2f6e0*/  LDGSTS.E [R10+-0x3bffc], desc[UR60][R234.64], !P4 ;  /* 0xc4004000ea0a7fae */ /* 0x0003e2000e12187c */
[----:B--2---:R-:W-:Y:S01]  /*2f6f0*/  IMAD.WIDE R238, R244, 0x4, R242 ;  /* 0x00000004f4ee7825 */ /* 0x004fe200078e02f2 */
[----:B------:R-:W-:Y:S02]  /*2f700*/  ISETP.GE.U32.AND P4, PT, R245, 0x7fffff4b, PT ;  /* 0x7fffff4bf500780c */ /* 0x000fe40003f86070 */
[----:B------:R2:W-:Y:S01]  /*2f710*/  LDGSTS.E [R10+-0x3fff8], desc[UR60][R232.64], !P6 ;  /* 0xc0008000e80a7fae */ /* 0x0005e2000f12187c */
[----:B------:R-:W-:-:S03]  /*2f720*/  IMAD R245, R246, 0x34, RZ ;  /* 0x00000034f6f57824 */ /* 0x000fc600078e02ff */
[----:B------:R2:W-:Y:S01]  /*2f730*/  STL.64 [R1+0x1178], R232 ;  /* 0x001178e801007387 */ /* 0x0005e20000100a00 */
[----:B-1----:R-:W-:-:S03]  /*2f740*/  IMAD.WIDE R234, R244, 0x4, R240 ;  /* 0x00000004f4ea7825 */ /* 0x002fc600078e02f0 */
[----:B------:R1:W-:Y:S01]  /*2f750*/  LDGSTS.E [R10+-0x3bff8], desc[UR60][R230.64], !P6 ;  /* 0xc4008000e60a7fae */ /* 0x0003e2000f12187c */
[----:B------:R-:W-:-:S03]  /*2f760*/  VIADD R244, R6, 0xffffffc9 ;  /* 0xffffffc906f47836 */ /* 0x000fc60000000000 */
[----:B------:R1:W-:Y:S01]  /*2f770*/  STL.64 [R1+0x1180], R230 ;  /* 0x001180e601007387 */ /* 0x0003e20000100a00 */
[----:B--2---:R-:W-:Y:S01]  /*2f780*/  IMAD.WIDE R232, R245, 0x4, R242 ;  /* 0x00000004f5e87825 */ /* 0x004fe200078e02f2 */
[----:B------:R-:W-:Y:S02]  /*2f790*/  ISETP.GE.U32.AND P6, PT, R244, 0x7fffff4a, PT ;  /* 0x7fffff4af400780c */ /* 0x000fe40003fc6070 */
[----:B------:R2:W-:Y:S01]  /*2f7a0*/  STL.64 [R1+0x1188], R238 ;  /* 0x001188ee01007387 */ /* 0x0005e20000100a00 */
[----:B------:R-:W-:-:S03]  /*2f7b0*/  IMAD R244, R246, 0x35, RZ ;  /* 0x00000035f6f47824 */ /* 0x000fc600078e02ff */
[----:B------:R2:W-:Y:S01]  /*2f7c0*/  LDGSTS.E [R10+-0x3fff4], desc[UR60][R238.64], !P2 ;  /* 0xc000c000ee0a7fae */ /* 0x0005e2000d12187c */
[----:B-1----:R-:W-:-:S03]  /*2f7d0*/  IMAD.WIDE R230, R245, 0x4, R240 ;  /* 0x00000004f5e67825 */ /* 0x002fc600078e02f0 */
[----:B------:R1:W-:Y:S01]  /*2f7e0*/  STL.64 [R1+0x1190], R234 ;  /* 0x001190ea01007387 */ /* 0x0003e20000100a00 */
[----:B------:R-:W-:-:S03]  /*2f7f0*/  VIADD R245, R6, 0xffffffc8 ;  /* 0xffffffc806f57836 */ /* 0x000fc60000000000 */
[----:B------:R1:W-:Y:S01]  /*2f800*/  LDGSTS.E [R10+-0x3bff4], desc[UR60][R234.64], !P2 ;  /* 0xc400c000ea0a7fae */ /* 0x0003e2000d12187c */
[----:B--2---:R-:W-:Y:S01]  /*2f810*/  IMAD.WIDE R238, R244, 0x4, R242 ;  /* 0x00000004f4ee7825 */ /* 0x004fe200078e02f2 */
[----:B------:R-:W-:Y:S02]  /*2f820*/  ISETP.GE.U32.AND P2, PT, R245, 0x7fffff49, PT ;  /* 0x7fffff49f500780c */ /* 0x000fe40003f46070 */
[----:B------:R2:W-:Y:S01]  /*2f830*/  LDGSTS.E [R10+-0x38000], desc[UR60][R232.64], !P5 ;  /* 0xc8000000e80a7fae */ /* 0x0005e2000e92187c */
[----:B------:R-:W-:-:S03]  /*2f840*/  IMAD R245, R246, 0x36, RZ ;  /* 0x00000036f6f57824 */ /* 0x000fc600078e02ff */
[----:B------:R3:W-:Y:S01]  /*2f850*/  LDGSTS.E [R10+-0x34000], desc[UR60][R230.64], !P5 ;  /* 0xcc000000e60a7fae */ /* 0x0007e2000e92187c */
[----:B-1----:R-:W-:Y:S01]  /*2f860*/  IMAD.WIDE R234, R244, 0x4, R240 ;  /* 0x00000004f4ea7825 */ /* 0x002fe200078e02f0 */
[----:B------:R-:W-:Y:S02]  /*2f870*/  IADD3 R244, R6, -0x55, RZ ;  /* 0xffffffab06f47810 */ /* 0x000fe40007ffe0ff */
[----:B------:R2:W-:Y:S02]  /*2f880*/  STL.64 [R1+0x1198], R232 ;  /* 0x001198e801007387 */ /* 0x0005e40000100a00 */
[----:B------:R-:W-:Y:S02]  /*2f890*/  ISETP.GE.U32.AND P5, PT, R244, 0x7fffff2c, PT ;  /* 0x7fffff2cf400780c */ /* 0x000fe40003fa6070 */
[----:B------:R3:W-:Y:S01]  /*2f8a0*/  STL.64 [R1+0x11a0], R230 ;  /* 0x0011a0e601007387 */ /* 0x0007e20000100a00 */
[----:B------:R-:W-:-:S03]  /*2f8b0*/  IMAD R244, R246, 0x37, RZ ;  /* 0x00000037f6f47824 */ /* 0x000fc600078e02ff */
[----:B------:R1:W-:Y:S01]  /*2f8c0*/  STL.64 [R1+0x11a8], R238 ;  /* 0x0011a8ee01007387 */ /* 0x0003e20000100a00 */
[----:B--2---:R-:W-:-:S03]  /*2f8d0*/  IMAD.WIDE R232, R245, 0x4, R242 ;  /* 0x00000004f5e87825 */ /* 0x004fc600078e02f2 */
[----:B------:R1:W-:Y:S01]  /*2f8e0*/  LDGSTS.E [R10+-0x37ffc], desc[UR60][R238.64], !P4 ;  /* 0xc8004000ee0a7fae */ /* 0x0003e2000e12187c */
[----:B---3--:R-:W-:-:S03]  /*2f8f0*/  IMAD.WIDE R230, R245, 0x4, R240 ;  /* 0x00000004f5e67825 */ /* 0x008fc600078e02f0 */
[----:B------:R2:W-:Y:S01]  /*2f900*/  STL.64 [R1+0x11b0], R234 ;  /* 0x0011b0ea01007387 */ /* 0x0005e20000100a00 */
[----:B------:R-:W-:-:S03]  /*2f910*/  VIADD R245, R6, 0xffffffaa ;  /* 0xffffffaa06f57836 */ /* 0x000fc60000000000 */
[----:B------:R2:W-:Y:S01]  /*2f920*/  LDGSTS.E [R10+-0x33ffc], desc[UR60][R234.64], !P4 ;  /* 0xcc004000ea0a7fae */ /* 0x0005e2000e12187c */
[C---:B-1----:R-:W-:Y:S01]  /*2f930*/  IMAD.WIDE R238, R244.reuse, 0x4, R242 ;  /* 0x00000004f4ee7825 */ /* 0x042fe200078e02f2 */
[----:B------:R-:W-:Y:S02]  /*2f940*/  ISETP.GE.U32.AND P4, PT, R245, 0x7fffff2b, PT ;  /* 0x7fffff2bf500780c */ /* 0x000fe40003f86070 */
[----:B------:R1:W-:Y:S01]  /*2f950*/  LDGSTS.E [R10+-0x37ff8], desc[UR60][R232.64], !P6 ;  /* 0xc8008000e80a7fae */ /* 0x0003e2000f12187c */
[----:B--2---:R-:W-:-:S03]  /*2f960*/  IMAD.WIDE R234, R244, 0x4, R240 ;  /* 0x00000004f4ea7825 */ /* 0x004fc600078e02f0 */
        /* <DEDUP_REMOVED lines=12> */
[----:B------:R-:W-:-:S03]  /*2fa30*/  IADD3 R245, R6, -0x58, RZ ;  /* 0xffffffa806f57810 */ /* 0x000fc60007ffe0ff */
[----:B------:R1:W-:Y:S01]  /*2fa40*/  LDGSTS.E [R10+-0x33ff4], desc[UR60][R234.64], !P2 ;  /* 0xcc00c000ea0a7fae */ /* 0x0003e2000d12187c */
[----:B---3--:R-:W-:-:S03]  /*2fa50*/  IMAD.WIDE R238, R244, 0x4, R242 ;  /* 0x00000004f4ee7825 */ /* 0x008fc600078e02f2 */
        /* <DEDUP_REMOVED lines=15> */
[----:B---3--:R-:W-:-:S03]  /*2fb50*/  IMAD.WIDE R230, R245, 0x4, R240 ;  /* 0x00000004f5e67825 */ /* 0x008fc600078e02f0 */
[----:B------:R2:W-:Y:S01]  /*2fb60*/  LDGSTS.E [R10+-0x2fff8], desc[UR60][R232.64], !P6 ;  /* 0xd0008000e80a7fae */ /* 0x0005e2000f12187c */
[----:B-1----:R-:W-:-:S03]  /*2fb70*/  IMAD.WIDE R238, R244, 0x4, R242 ;  /* 0x00000004f4ee7825 */ /* 0x002fc600078e02f2 */
[----:B------:R1:W-:Y:S01]  /*2fb80*/  LDGSTS.E [R10+-0x2bff8], desc[UR60][R230.64], !P6 ;  /* 0xd4008000e60a7fae */ /* 0x0003e2000f12187c */
[----:B------:R-:W-:-:S03]  /*2fb90*/  VIADD R245, R6, 0xffffff89 ;  /* 0xffffff8906f57836 */ /* 0x000fc60000000000 */
[----:B------:R3:W-:Y:S01]  /*2fba0*/  LDGSTS.E [R10+-0x2fff4], desc[UR60][R238.64], !P2 ;  /* 0xd000c000ee0a7fae */ /* 0x0007e2000d12187c */
[----:B----4-:R-:W-:Y:S01]  /*2fbb0*/  IMAD.WIDE R234, R244, 0x4, R240 ;  /* 0x00000004f4ea7825 */ /* 0x010fe200078e02f0 */
[----:B------:R-:W-:Y:S02]  /*2fbc0*/  IADD3 R244, R6, -0x76, RZ ;  /* 0xffffff8a06f47810 */ /* 0x000fe40007ffe0ff */
[----:B------:R-:W-:Y:S01]  /*2fbd0*/  ISETP.GE.U32.AND P5, PT, R245, 0x7fffff0a, PT ;  /* 0x7fffff0af500780c */ /* 0x000fe20003fa6070 */
[----:B------:R-:W-:Y:S01]  /*2fbe0*/  IMAD R245, R246, 0x74, RZ ;  /* 0x00000074f6f57824 */ /* 0x000fe200078e02ff */
        /* <DEDUP_REMOVED lines=8> */
[----:B-1----:R-:W-:-:S03]  /*2fc70*/  IMAD.WIDE R230, R245, 0x4, R240 ;  /* 0x00000004f5e67825 */ /* 0x002fc600078e02f0 */
[----:B------:R1:W-:Y:S01]  /*2fc80*/  LDGSTS.E [R10+-0x28000], desc[UR60][R232.64], !P4 ;  /* 0xd8000000e80a7fae */ /* 0x0003e2000e12187c */
[----:B------:R-:W-:-:S03]  /*2fc90*/  VIADD R245, R6, 0xffffffe6 ;  /* 0xffffffe606f57836 */ /* 0x000fc60000000000 */
[----:B------:R2:W-:Y:S01]  /*2fca0*/  LDGSTS.E [R10+-0x24000], desc[UR60][R230.64], !P4 ;  /* 0xdc000000e60a7fae */ /* 0x0005e2000e12187c */
[----:B---3--:R-:W-:-:S04]  /*2fcb0*/  IMAD.WIDE R238, R244, 0x4, R242 ;  /* 0x00000004f4ee7825 */ /* 0x008fc800078e02f2 */
[----:B----4-:R-:W-:Y:S01]  /*2fcc0*/  IMAD.WIDE R234, R244, 0x4, R240 ;  /* 0x00000004f4ea7825 */ /* 0x010fe200078e02f0 */
[C---:B------:R-:W-:Y:S01]  /*2fcd0*/  IADD3 R244, R6.reuse, -0x78, RZ ;  /* 0xffffff8806f47810 */ /* 0x040fe20007ffe0ff */
[----:B------:R3:W-:Y:S01]  /*2fce0*/  LDGSTS.E [R10+-0x27ffc], desc[UR60][R238.64], !P2 ;  /* 0xd8004000ee0a7fae */ /* 0x0007e2000d12187c */
[----:B------:R-:W-:Y:S01]  /*2fcf0*/  ISETP.GE.U32.AND P4, PT, R245, 0x7fffff67, PT ;  /* 0x7fffff67f500780c */ /* 0x000fe20003f86070 */
[----:B------:R-:W-:Y:S01]  /*2fd00*/  VIADD R250, R6, 0xffffffe7 ;  /* 0xffffffe706fa7836 */ /* 0x000fe20000000000 */
[----:B------:R-:W-:Y:S01]  /*2fd10*/  ISETP.GE.U32.AND P6, PT, R244, 0x7fffff09, PT ;  /* 0x7fffff09f400780c */ /* 0x000fe20003fc6070 */
[----:B------:R-:W-:Y:S01]  /*2fd20*/  IMAD R245, R246, 0x76, RZ ;  /* 0x00000076f6f57824 */ /* 0x000fe200078e02ff */
[----:B------:R1:W-:Y:S04]  /*2fd30*/  STL.64 [R1+0x1218], R232 ;  /* 0x001218e801007387 */ /* 0x0003e80000100a00 */
[----:B------:R4:W-:Y:S01]  /*2fd40*/  LDGSTS.E [R10+-0x23ffc], desc[UR60][R234.64], !P2 ;  /* 0xdc004000ea0a7fae */ /* 0x0009e2000d12187c */
[----:B------:R-:W-:-:S03]  /*2fd50*/  ISETP.GE.U32.AND P2, PT, R250, 0x7fffff68, PT ;  /* 0x7fffff68fa00780c */ /* 0x000fc60003f46070 */
[----:B------:R2:W-:Y:S01]  /*2fd60*/  STL.64 [R1+0x1220], R230 ;  /* 0x001220e601007387 */ /* 0x0005e20000100a00 */
[----:B------:R-:W-:Y:S01]  /*2fd70*/  LOP3.LUT R244, R12, 0x60, RZ, 0x3c, !PT ;  /* 0x000000600cf47812 */ /* 0x000fe200078e3cff */
[C---:B-1----:R-:W-:Y:S02]  /*2fd80*/  IMAD.WIDE R232, R245.reuse, 0x4, R242 ;  /* 0x00000004f5e87825 */ /* 0x042fe400078e02f2 */
[----:B------:R3:W-:Y:S02]  /*2fd90*/  STL.64 [R1+0x1228], R238 ;  /* 0x001228ee01007387 */ /* 0x0007e40000100a00 */
[C---:B------:R-:W-:Y:S02]  /*2fda0*/  IMAD R250, R246.reuse, 0x18, RZ ;  /* 0x00000018f6fa7824 */ /* 0x040fe400078e02ff */
[----:B--2---:R-:W-:Y:S01]  /*2fdb0*/  IMAD.WIDE R230, R245, 0x4, R240 ;  /* 0x00000004f5e67825 */ /* 0x004fe200078e02f0 */
[----:B------:R1:W-:Y:S03]  /*2fdc0*/  LDGSTS.E [R10+-0x27ff8], desc[UR60][R232.64], !P5 ;  /* 0xd8008000e80a7fae */ /* 0x0003e6000e92187c */
[----:B------:R-:W-:Y:S01]  /*2fdd0*/  IMAD R245, R246, 0x77, RZ ;  /* 0x00000077f6f57824 */ /* 0x000fe200078e02ff */
[----:B------:R4:W-:Y:S01]  /*2fde0*/  STL.64 [R1+0x1230], R234 ;  /* 0x001230ea01007387 */ /* 0x0009e20000100a00 */
[----:B------:R-:W-:-:S02]  /*2fdf0*/  IADD3 R244, R7, 0x100000, R244 ;  /* 0x0010000007f47810 */ /* 0x000fc40007ffe0f4 */
[C---:B---3--:R-:W-:Y:S01]  /*2fe00*/  IMAD.WIDE R238, R245.reuse, 0x4, R242 ;  /* 0x00000004f5ee7825 */ /* 0x048fe200078e02f2 */
[----:B------:R1:W-:Y:S03]  /*2fe10*/  STL.64 [R1+0x1238], R232 ;  /* 0x001238e801007387 */ /* 0x0003e60000100a00 */
[----:B------:R-:W-:Y:S01]  /*2fe20*/  VIADD R251, R6, 0xffffffe5 ;  /* 0xffffffe506fb7836 */ /* 0x000fe20000000000 */
        /* <DEDUP_REMOVED lines=16> */
[----:B--2---:R-:W-:Y:S01]  /*2ff30*/  IMAD.WIDE R234, R245, 0x4, R240 ;  /* 0x00000004f5ea7825 */ /* 0x004fe200078e02f0 */
[----:B------:R-:W-:Y:S01]  /*2ff40*/  IADD3 R245, R6, -0x39, RZ ;  /* 0xffffffc706f57810 */ /* 0x000fe20007ffe0ff */
[----:B------:R1:W-:Y:S02]  /*2ff50*/  STL.64 [R1+0x1258], R232 ;  /* 0x001258e801007387 */ /* 0x0003e40000100a00 */
[C---:B------:R-:W-:Y:S01]  /*2ff60*/  IMAD R250, R246.reuse, 0x1a, RZ ;  /* 0x0000001af6fa7824 */ /* 0x040fe200078e02ff */
[----:B------:R-:W-:Y:S01]  /*2ff70*/  ISETP.GE.U32.AND P5, PT, R245, 0x7fffff48, PT ;  /* 0x7fffff48f500780c */ /* 0x000fe20003fa6070 */
[----:B------:R3:W-:Y:S01]  /*2ff80*/  STL.64 [R1+0x1260], R230 ;  /* 0x001260e601007387 */ /* 0x0007e20000100a00 */
[----:B------:R-:W-:-:S03]  /*2ff90*/  IMAD R245, R246, 0x1b, RZ ;  /* 0x0000001bf6f57824 */ /* 0x000fc600078e02ff */
[----:B------:R2:W-:Y:S01]  /*2ffa0*/  STL.64 [R1+0x1268], R238 ;  /* 0x001268ee01007387 */ /* 0x0005e20000100a00 */
[----:B-1----:R-:W-:-:S03]  /*2ffb0*/  IMAD.WIDE R232, R250, 0x4, R242 ;  /* 0x00000004fae87825 */ /* 0x002fc600078e02f2 */
[----:B------:R2:W-:Y:S01]  /*2ffc0*/  LDGSTS.E [R244+-0x3fffc], desc[UR60][R238.64], !P4 ;  /* 0xc0004000eef47fae */ /* 0x0005e2000e12187c */
[----:B---3--:R-:W-:-:S03]  /*2ffd0*/  IMAD.WIDE R230, R250, 0x4, R240 ;  /* 0x00000004fae67825 */ /* 0x008fc600078e02f0 */
        /* <DEDUP_REMOVED lines=24> */
[----:B------:R-:W-:Y:S02]  /*30160*/  IMAD R250, R246, 0x3a, RZ ;  /* 0x0000003af6fa7824 */ /* 0x000fe400078e02ff */
        /* <DEDUP_REMOVED lines=22> */
[----:B------:R-:W-:Y:S01]  /*302d0*/  ISETP.GE.U32.AND P6, PT, R245, 0x7fffff26, PT ;  /* 0x7fffff26f500780c */ /* 0x000fe20003fc6070 */
[----:B------:R-:W-:Y:S01]  /*302e0*/  IMAD R245, R246, 0x59, RZ ;  /* 0x00000059f6f57824 */ /* 0x000fe200078e02ff */
[----:B------:R3:W-:Y:S04]  /*302f0*/  STL.64 [R1+0x12c0], R230 ;  /* 0x0012c0e601007387 */ /* 0x0007e80000100a00 */
[----:B------:R2:W-:Y:S01]  /*30300*/  STL.64 [R1+0x12c8], R238 ;  /* 0x0012c8ee01007387 */ /* 0x0005e20000100a00 */
[----:B-1----:R-:W-:-:S03]  /*30310*/  IMAD.WIDE R232, R250, 0x4, R242 ;  /* 0x00000004fae87825 */ /* 0x002fc600078e02f2 */
[----:B------:R2:W-:Y:S01]  /*30320*/  LDGSTS.E [R244+-0x37ff4], desc[UR60][R238.64], !P2 ;  /* 0xc800c000eef47fae */ /* 0x0005e2000d12187c */
[----:B---3--:R-:W-:-:S03]  /*30330*/  IMAD.WIDE R230, R250, 0x4, R240 ;  /* 0x00000004fae67825 */ /* 0x008fc600078e02f0 */
        /* <DEDUP_REMOVED lines=8> */
[----:B------:R1:W-:Y:S01]  /*303c0*/  LDGSTS.E [R244+-0x2fffc], desc[UR60][R238.64], !P4 ;  /* 0xd0004000eef47fae */ /* 0x0003e2000e12187c */
[----:B------:R-:W-:-:S03]  /*303d0*/  VIADD R245, R6, 0xffffff87 ;  /* 0xffffff8706f57836 */ /* 0x000fc60000000000 */
[----:B------:R4:W-:Y:S01]  /*303e0*/  LDGSTS.E [R244+-0x2bffc], desc[UR60][R234.64], !P4 ;  /* 0xd4004000eaf47fae */ /* 0x0009e2000e12187c */
[C---:B------:R-:W-:Y:S01]  /*303f0*/  IMAD R250, R246.reuse, 0x5a, RZ ;  /* 0x0000005af6fa7824 */ /* 0x040fe200078e02ff */
        /* <DEDUP_REMOVED lines=12> */
[----:B----4-:R-:W-:-:S03]  /*304c0*/  IMAD.WIDE R234, R245, 0x4, R240 ;  /* 0x00000004f5ea7825 */ /* 0x010fc600078e02f0 */
[----:B------:R3:W-:Y:S01]  /*304d0*/  LDGSTS.E [R244+-0x2fff4], desc[UR60][R238.64], !P2 ;  /* 0xd000c000eef47fae */ /* 0x0007e2000d12187c */
[----:B------:R-:W-:Y:S01]  /*304e0*/  VIADD R245, R6, 0xffffff86 ;  /* 0xffffff8606f57836 */ /* 0x000fe20000000000 */
[----:B------:R-:W-:Y:S02]  /*304f0*/  ISETP.GE.U32.AND P5, PT, R250, 0x7fffff06, PT ;  /* 0x7fffff06fa00780c */ /* 0x000fe40003fa6070 */
[----:B------:R4:W-:Y:S01]  /*30500*/  LDGSTS.E [R244+-0x2bff4], desc[UR60][R234.64], !P2 ;  /* 0xd400c000eaf47fae */ /* 0x0009e2000d12187c */
[C---:B------:R-:W-:Y:S01]  /*30510*/  IMAD R250, R246.reuse, 0x78, RZ ;  /* 0x00000078f6fa7824 */ /* 0x040fe200078e02ff */
[----:B------:R-:W-:Y:S02]  /*30520*/  ISETP.GE.U32.AND P2, PT, R245, 0x7fffff07, PT ;  /* 0x7fffff07f500780c */ /* 0x000fe40003f46070 */
[----:B------:R2:W-:Y:S01]  /*30530*/  STL.64 [R1+0x12f8], R232 ;  /* 0x0012f8e801007387 */ /* 0x0005e20000100a00 */
[----:B------:R-:W-:-:S03]  /*30540*/  IMAD R245, R246, 0x79, RZ ;  /* 0x00000079f6f57824 */ /* 0x000fc600078e02ff */
        /* <DEDUP_REMOVED lines=10> */
[----:B------:R-:W-:Y:S01]  /*305f0*/  ISETP.GE.U32.AND P4, PT, R250, 0x7fffff63, PT ;  /* 0x7fffff63fa00780c */ /* 0x000fe20003f86070 */
[----:B------:R3:W-:Y:S02]  /*30600*/  LDGSTS.E [R244+-0x27ffc], desc[UR60][R238.64], !P2 ;  /* 0xd8004000eef47fae */ /* 0x0007e4000d12187c */
[C---:B------:R-:W-:Y:S01]  /*30610*/  VIADD R245, R6.reuse, 0xffffff84 ;  /* 0xffffff8406f57836 */ /* 0x040fe20000000000 */
[----:B------:R-:W-:Y:S01]  /*30620*/  IADD3 R251, R6, -0x1d, RZ ;  /* 0xffffffe306fb7810 */ /* 0x000fe20007ffe0ff */
[----:B------:R-:W-:Y:S01]  /*30630*/  IMAD R250, R246, 0x7a, RZ ;  /* 0x0000007af6fa7824 */ /* 0x000fe200078e02ff */
[----:B------:R1:W-:Y:S02]  /*30640*/  STL.64 [R1+0x1318], R232 ;  /* 0x001318e801007387 */ /* 0x0003e40000100a00 */
[----:B------:R-:W-:Y:S02]  /*30650*/  ISETP.GE.U32.AND P6, PT, R245, 0x7fffff05, PT ;  /* 0x7fffff05f500780c */ /* 0x000fe40003fc6070 */
[----:B------:R4:W-:Y:S01]  /*30660*/  LDGSTS.E [R244+-0x23ffc], desc[UR60][R234.64], !P2 ;  /* 0xdc004000eaf47fae */ /* 0x0009e2000d12187c */
[----:B------:R-:W-:-:S03]  /*30670*/  ISETP.GE.U32.AND P2, PT, R251, 0x7fffff64, PT ;  /* 0x7fffff64fb00780c */ /* 0x000fc60003f46070 */
[----:B------:R2:W-:Y:S01]  /*30680*/  STL.64 [R1+0x1320], R230 ;  /* 0x001320e601007387 */ /* 0x0005e20000100a00 */
[----:B------:R-:W-:Y:S01]  /*30690*/  LOP3.LUT R245, R12, 0x70, RZ, 0x3c, !PT ;  /* 0x000000700cf57812 */ /* 0x000fe200078e3cff */
[----:B-1----:R-:W-:Y:S02]  /*306a0*/  IMAD.WIDE R232, R250, 0x4, R242 ;  /* 0x00000004fae87825 */ /* 0x002fe400078e02f2 */
[----:B------:R3:W-:Y:S02]  /*306b0*/  STL.64 [R1+0x1328], R238 ;  /* 0x001328ee01007387 */ /* 0x0007e40000100a00 */
[----:B------:R-:W-:Y:S02]  /*306c0*/  IMAD R251, R246, 0x1c, RZ ;  /* 0x0000001cf6fb7824 */ /* 0x000fe400078e02ff */
[----:B--2---:R-:W-:Y:S01]  /*306d0*/  IMAD.WIDE R230, R250, 0x4, R240 ;  /* 0x00000004fae67825 */ /* 0x004fe200078e02f0 */
[----:B------:R1:W-:Y:S03]  /*306e0*/  LDGSTS.E [R244+-0x27ff8], desc[UR60][R232.64], !P5 ;  /* 0xd8008000e8f47fae */ /* 0x0003e6000e92187c */
[----:B------:R-:W-:Y:S01]  /*306f0*/  IMAD R250, R246, 0x7b, RZ ;  /* 0x0000007bf6fa7824 */ /* 0x000fe200078e02ff */
[----:B------:R4:W-:Y:S01]  /*30700*/  STL.64 [R1+0x1330], R234 ;  /* 0x001330ea01007387 */ /* 0x0009e20000100a00 */
[----:B------:R-:W-:-:S02]  /*30710*/  IADD3 R245, R7, 0x100000, R245 ;  /* 0x0010000007f57810 */ /* 0x000fc40007ffe0f5 */
[C---:B---3--:R-:W-:Y:S01]  /*30720*/  IMAD.WIDE R238, R250.reuse, 0x4, R242 ;  /* 0x00000004faee7825 */ /* 0x048fe200078e02f2 */
[----:B------:R1:W-:Y:S04]  /*30730*/  STL.64 [R1+0x1338], R232 ;  /* 0x001338e801007387 */ /* 0x0003e80000100a00 */
[----:B------:R2:W-:Y:S01]  /*30740*/  STL.64 [R1+0x1340], R230 ;  /* 0x001340e601007387 */ /* 0x0005e20000100a00 */
[----:B----4-:R-:W-:-:S03]  /*30750*/  IMAD.WIDE R234, R250, 0x4, R240 ;  /* 0x00000004faea7825 */ /* 0x010fc600078e02f0 */
[----:B------:R2:W-:Y:S01]  /*30760*/  LDGSTS.E [R244+-0x23ff8], desc[UR60][R230.64], !P5 ;  /* 0xdc008000e6f47fae */ /* 0x0005e2000e92187c */
[----:B-1----:R-:W-:-:S03]  /*30770*/  IMAD.WIDE R232, R251, 0x4, R242 ;  /* 0x00000004fbe87825 */ /* 0x002fc600078e02f2 */
[----:B------:R1:W-:Y:S01]  /*30780*/  LDGSTS.E [R244+-0x27ff4], desc[UR60][R238.64], !P6 ;  /* 0xd800c000eef47fae */ /* 0x0003e2000f12187c */
[----:B------:R-:W-:-:S03]  /*30790*/  VIADD R252, R6, 0xffffffe1 ;  /* 0xffffffe106fc7836 */ /* 0x000fc60000000000 */
[----:B------:R3:W-:Y:S01]  /*307a0*/  LDGSTS.E [R244+-0x23ff4], desc[UR60][R234.64], !P6 ;  /* 0xdc00c000eaf47fae */ /* 0x0007e2000f12187c */
[----:B--2---:R-:W-:Y:S01]  /*307b0*/  IMAD.WIDE R230, R251, 0x4, R240 ;  /* 0x00000004fbe67825 */ /* 0x004fe200078e02f0 */
[----:B------:R-:W-:Y:S02]  /*307c0*/  IADD3 R251, R6, -0x20, RZ ;  /* 0xffffffe006fb7810 */ /* 0x000fe40007ffe0ff */
[----:B------:R2:W-:Y:S01]  /*307d0*/  LDGSTS.E [R245+-0x40000], desc[UR60][R232.64], !P2 ;  /* 0xc0000000e8f57fae */ /* 0x0005e2000d12187c */
[----:B------:R-:W-:-:S03]  /*307e0*/  IMAD R250, R246, 0x1d, RZ ;  /* 0x0000001df6fa7824 */ /* 0x000fc600078e02ff */
[----:B------:R4:W-:Y:S01]  /*307f0*/  LDGSTS.E [R245+-0x3c000], desc[UR60][R230.64], !P2 ;  /* 0xc4000000e6f57fae */ /* 0x0009e2000d12187c */
[----:B------:R-:W-:Y:S01]  /*30800*/  ISETP.GE.U32.AND P2, PT, R251, 0x7fffff61, PT ;  /* 0x7fffff61fb00780c */ /* 0x000fe20003f46070 */
[----:B------:R-:W-:Y:S01]  /*30810*/  IMAD R251, R246, 0x1e, RZ ;  /* 0x0000001ef6fb7824 */ /* 0x000fe200078e02ff */
[----:B------:R-:W-:Y:S01]  /*30820*/  ISETP.GE.U32.AND P5, PT, R252, 0x7fffff62, PT ;  /* 0x7fffff62fc00780c */ /* 0x000fe20003fa6070 */
[----:B------:R1:W-:Y:S01]  /*30830*/  STL.64 [R1+0x1348], R238 ;  /* 0x001348ee01007387 */ /* 0x0003e20000100a00 */
[----:B------:R-:W4:Y:S03]  /*30840*/  LDC R252, c[0x0][0x230] ;  /* 0x00008c00fffc7b82 */ /* 0x000f260000000800 */
[----:B------:R3:W-:Y:S04]  /*30850*/  STL.64 [R1+0x1350], R234 ;  /* 0x001350ea01007387 */ /* 0x0007e80000100a00 */
[----:B------:R2:W-:Y:S01]  /*30860*/  STL.64 [R1+0x1358], R232 ;  /* 0x001358e801007387 */ /* 0x0005e20000100a00 */
[----:B-1----:R-:W-:-:S03]  /*30870*/  IMAD.WIDE R238, R250, 0x4, R242 ;  /* 0x00000004faee7825 */ /* 0x002fc600078e02f2 */
[----:B------:R4:W-:Y:S01]  /*30880*/  STL.64 [R1+0x1360], R230 ;  /* 0x001360e601007387 */ /* 0x0009e20000100a00 */
[----:B---3--:R-:W-:-:S03]  /*30890*/  IMAD.WIDE R234, R250, 0x4, R240 ;  /* 0x00000004faea7825 */ /* 0x008fc600078e02f0 */
[----:B------:R1:W-:Y:S01]  /*308a0*/  LDGSTS.E [R245+-0x3fffc], desc[UR60][R238.64], !P4 ;  /* 0xc0004000eef57fae */ /* 0x0003e2000e12187c */
[----:B------:R-:W-:-:S03]  /*308b0*/  VIADD R250, R6, 0xffffffc3 ;  /* 0xffffffc306fa7836 */ /* 0x000fc60000000000 */
[----:B------:R3:W-:Y:S01]  /*308c0*/  LDGSTS.E [R245+-0x3bffc], desc[UR60][R234.64], !P4 ;  /* 0xc4004000eaf57fae */ /* 0x0007e2000e12187c */
[----:B--2---:R-:W-:-:S04]  /*308d0*/  IMAD.WIDE R232, R251, 0x4, R242 ;  /* 0x00000004fbe87825 */ /* 0x004fc800078e02f2 */
[----:B----4-:R-:W-:Y:S01]  /*308e0*/  IMAD.WIDE R230, R251, 0x4, R240 ;  /* 0x00000004fbe67825 */ /* 0x010fe200078e02f0 */
[----:B------:R-:W-:Y:S01]  /*308f0*/  ISETP.GE.U32.AND P6, PT, R250, 0x7fffff44, PT ;  /* 0x7fffff44fa00780c */ /* 0x000fe20003fc6070 */
[----:B------:R1:W-:Y:S02]  /*30900*/  STL.64 [R1+0x1368], R238 ;  /* 0x001368ee01007387 */ /* 0x0003e40000100a00 */
[----:B------:R-:W-:Y:S02]  /*30910*/  VIADD R251, R6, 0xffffffc2 ;  /* 0xffffffc206fb7836 */ /* 0x000fe40000000000 */
[C---:B------:R-:W-:Y:S01]  /*30920*/  IMAD R250, R246.reuse, 0x1f, RZ ;  /* 0x0000001ff6fa7824 */ /* 0x040fe200078e02ff */
[----:B------:R3:W-:Y:S02]  /*30930*/  STL.64 [R1+0x1370], R234 ;  /* 0x001370ea01007387 */ /* 0x0007e40000100a00 */
[----:B------:R-:W-:Y:S01]  /*30940*/  ISETP.GE.U32.AND P4, PT, R251, 0x7fffff43, PT ;  /* 0x7fffff43fb00780c */ /* 0x000fe20003f86070 */
[----:B------:R-:W-:Y:S01]  /*30950*/  IMAD R251, R246, 0x3c, RZ ;  /* 0x0000003cf6fb7824 */ /* 0x000fe200078e02ff */
[----:B------:R2:W-:Y:S01]  /*30960*/  STL.64 [R1+0x1378], R232 ;  /* 0x001378e801007387 */ /* 0x0005e20000100a00 */
[----:B-1----:R-:W-:-:S03]  /*30970*/  IMAD.WIDE R238, R250, 0x4, R242 ;  /* 0x00000004faee7825 */ /* 0x002fc600078e02f2 */
[----:B------:R2:W-:Y:S01]  /*30980*/  LDGSTS.E [R245+-0x3fff8], desc[UR60][R232.64], !P5 ;  /* 0xc0008000e8f57fae */ /* 0x0005e2000e92187c */
[----:B---3--:R-:W-:Y:S01]  /*30990*/  IMAD.WIDE R234, R250, 0x4, R240 ;  /* 0x00000004faea7825 */ /* 0x008fe200078e02f0 */
[----:B------:R-:W-:Y:S02]  /*309a0*/  IADD3 R250, R6, -0x3f, RZ ;  /* 0xffffffc106fa7810 */ /* 0x000fe40007ffe0ff */
[----:B------:R1:W-:Y:S04]  /*309b0*/  STL.64 [R1+0x1380], R230 ;  /* 0x001380e601007387 */ /* 0x0003e80000100a00 */
[----:B------:R1:W-:Y:S01]  /*309c0*/  LDGSTS.E [R245+-0x3bff8], desc[UR60][R230.64], !P5 ;  /* 0xc4008000e6f57fae */ /* 0x0003e2000e92187c */
[----:B--2---:R-:W-:Y:S01]  /*309d0*/  IMAD.WIDE R232, R251, 0x4, R242 ;  /* 0x00000004fbe87825 */ /* 0x004fe200078e02f2 */
[----:B------:R-:W-:-:S02]  /*309e0*/  ISETP.GE.U32.AND P5, PT, R250, 0x7fffff42, PT ;  /* 0x7fffff42fa00780c */ /* 0x000fc40003fa6070 */
        /* <DEDUP_REMOVED lines=9> */
[----:B------:R2:W-:Y:S01]  /*30a80*/  LDGSTS.E [R245+-0x38000], desc[UR60][R232.64], !P6 ;  /* 0xc8000000e8f57fae */ /* 0x0005e2000f12187c */
[----:B------:R-:W-:-:S03]  /*30a90*/  IMAD R251, R246, 0x3e, RZ ;  /* 0x0000003ef6fb7824 */ /* 0x000fc600078e02ff */
[----:B------:R2:W-:Y:S01]  /*30aa0*/  STL.64 [R1+0x1398], R232 ;  /* 0x001398e801007387 */ /* 0x0005e20000100a00 */
[----:B-1----:R-:W-:-:S03]  /*30ab0*/  IMAD.WIDE R234, R250, 0x4, R240 ;  /* 0x00000004faea7825 */ /* 0x002fc600078e02f0 */
[----:B------:R1:W-:Y:S01]  /*30ac0*/  STL.64 [R1+0x13a0], R230 ;  /* 0x0013a0e601007387 */ /* 0x0003e20000100a00 */
[----:B------:R-:W-:-:S03]  /*30ad0*/  VIADD R250, R6, 0xffffffa3 ;  /* 0xffffffa306fa7836 */ /* 0x000fc60000000000 */
[----:B------:R1:W-:Y:S01]  /*30ae0*/  LDGSTS.E [R245+-0x34000], desc[UR60][R230.64], !P6 ;  /* 0xcc000000e6f57fae */ /* 0x0003e2000f12187c */
[----:B--2---:R-:W-:Y:S01]  /*30af0*/  IMAD.WIDE R232, R251, 0x4, R242 ;  /* 0x00000004fbe87825 */ /* 0x004fe200078e02f2 */
[----:B------:R-:W-:Y:S02]  /*30b00*/  ISETP.GE.U32.AND P6, PT, R250, 0x7fffff24, PT ;  /* 0x7fffff24fa00780c */ /* 0x000fe40003fc6070 */
[----:B------:R2:W-:Y:S01]  /*30b10*/  STL.64 [R1+0x13a8], R238 ;  /* 0x0013a8ee01007387 */ /* 0x0005e20000100a00 */
[----:B------:R-:W-:-:S03]  /*30b20*/  IMAD R250, R246, 0x3f, RZ ;  /* 0x0000003ff6fa7824 */ /* 0x000fc600078e02ff */
[----:B------:R2:W-:Y:S01]  /*30b30*/  LDGSTS.E [R245+-0x37ffc], desc[UR60][R238.64], !P4 ;  /* 0xc8004000eef57fae */ /* 0x0005e2000e12187c */
[----:B-1----:R-:W-:Y:S01]  /*30b40*/  IMAD.WIDE R230, R251, 0x4, R240 ;  /* 0x00000004fbe67825 */ /* 0x002fe200078e02f0 */
[----:B------:R-:W-:Y:S02]  /*30b50*/  IADD3 R251, R6, -0x5e, RZ ;  /* 0xffffffa206fb7810 */ /* 0x000fe40007ffe0ff */
[----:B------:R1:W-:Y:S04]  /*30b60*/  STL.64 [R1+0x13b0], R234 ;  /* 0x0013b0ea01007387 */ /* 0x0003e80000100a00 */
[----:B------:R1:W-:Y:S01]  /*30b70*/  LDGSTS.E [R245+-0x33ffc], desc[UR60][R234.64], !P4 ;  /* 0xcc004000eaf57fae */ /* 0x0003e2000e12187c */
[----:B------:R-:W-:Y:S01]  /*30b80*/  ISETP.GE.U32.AND P4, PT, R251, 0x7fffff23, PT ;  /* 0x7fffff23fb00780c */ /* 0x000fe20003f86070 */
[----:B------:R-:W-:-:S02]  /*30b90*/  IMAD R251, R246, 0x5c, RZ ;  /* 0x0000005cf6fb7824 */ /* 0x000fc400078e02ff */
[----:B------:R3:W-:Y:S01]  /*30ba0*/  STL.64 [R1+0x13b8], R232 ;  /* 0x0013b8e801007387 */ /* 0x0007e20000100a00 */
[----:B--2---:R-:W-:-:S03]  /*30bb0*/  IMAD.WIDE R238, R250, 0x4, R240 ;  /* 0x00000004faee7825 */ /* 0x004fc600078e02f0 */
[----:B------:R3:W-:Y:S04]  /*30bc0*/  LDGSTS.E [R245+-0x37ff8], desc[UR60][R232.64], !P5 ;  /* 0xc8008000e8f57fae */ /* 0x0007e8000e92187c */
[----:B------:R2:W-:Y:S04]  /*30bd0*/  STL.64 [R1+0x13c0], R230 ;  /* 0x0013c0e601007387 */ /* 0x0005e80000100a00 */
[----:B------:R2:W-:Y:S01]  /*30be0*/  LDGSTS.E [R245+-0x33ff8], desc[UR60][R230.64], !P5 ;  /* 0xcc008000e6f57fae */ /* 0x0005e2000e92187c */
[----:B-1----:R-:W-:-:S04]  /*30bf0*/  IMAD.WIDE R234, R251, 0x4, R242 ;  /* 0x00000004fbea7825 */ /* 0x002fc800078e02f2 */
[----:B---3--:R-:W-:-:S04]  /*30c00*/  IMAD.WIDE R232, R251, 0x4, R240 ;  /* 0x00000004fbe87825 */ /* 0x008fc800078e02f0 */
[----:B--2---:R-:W-:-:S04]  /*30c10*/  IMAD.WIDE R230, R250, 0x4, R242 ;  /* 0x00000004fae67825 */ /* 0x004fc800078e02f2 */
[C---:B------:R-:W-:Y:S01]  /*30c20*/  VIADD R250, R6.reuse, 0xffffffa1 ;  /* 0xffffffa106fa7836 */ /* 0x040fe20000000000 */
[----:B------:R1:W-:Y:S01]  /*30c30*/  STL.64 [R1+0x13c8], R230 ;  /* 0x0013c8e601007387 */ /* 0x0003e20000100a00 */
[----:B------:R-:W-:-:S03]  /*30c40*/  VIADD R251, R6, 0xffffffa0 ;  /* 0xffffffa006fb7836 */ /* 0x000fc60000000000 */
[----:B------:R-:W-:Y:S01]  /*30c50*/  ISETP.GE.U32.AND P5, PT, R250, 0x7fffff22, PT ;  /* 0x7fffff22fa00780c */ /* 0x000fe20003fa6070 */
[----:B------:R2:W-:Y:S01]  /*30c60*/  STL.64 [R1+0x13d0], R238 ;  /* 0x0013d0ee01007387 */ /* 0x0005e20000100a00 */
[----:B------:R-:W-:-:S03]  /*30c70*/  IMAD R250, R246, 0x5d, RZ ;  /* 0x0000005df6fa7824 */ /* 0x000fc600078e02ff */
[----:B------:R-:W-:Y:S04]  /*30c80*/  LDGSTS.E [R245+-0x37ff4], desc[UR60][R230.64], !P2 ;  /* 0xc800c000e6f57fae */ /* 0x000fe8000d12187c */
[----:B------:R2:W-:Y:S01]  /*30c90*/  LDGSTS.E [R245+-0x33ff4], desc[UR60][R238.64], !P2 ;  /* 0xcc00c000eef57fae */ /* 0x0005e2000d12187c */
[----:B------:R-:W-:Y:S01]  /*30ca0*/  ISETP.GE.U32.AND P2, PT, R251, 0x7fffff21, PT ;  /* 0x7fffff21fb00780c */ /* 0x000fe20003f46070 */
[----:B------:R-:W-:Y:S02]  /*30cb0*/  IMAD R251, R246, 0x5e, RZ ;  /* 0x0000005ef6fb7824 */ /* 0x000fe400078e02ff */
[----:B------:R3:W-:Y:S04]  /*30cc0*/  LDGSTS.E [R245+-0x30000], desc[UR60][R234.64], !P6 ;  /* 0xd0000000eaf57fae */ /* 0x0007e8000f12187c */
[----:B-1----:R-:W4:Y:S04]  /*30cd0*/  LDL.LU.64 R230, [R1+0x2da8] ;  /* 0x002da80001e67983 */ /* 0x002f280000300a00 */
[----:B------:R3:W-:Y:S04]  /*30ce0*/  STL.64 [R1+0x13d8], R234 ;  /* 0x0013d8ea01007387 */ /* 0x0007e80000100a00 */
[----:B------:R1:W-:Y:S04]  /*30cf0*/  STL.64 [R1+0x13e0], R232 ;  /* 0x0013e0e801007387 */ /* 0x0003e80000100a00 */
[----:B------:R1:W-:Y:S01]  /*30d00*/  LDGSTS.E [R245+-0x2c000], desc[UR60][R232.64], !P6 ;  /* 0xd4000000e8f57fae */ /* 0x0003e2000f12187c */
[----:B--2---:R-:W-:-:S04]  /*30d10*/  IMAD.WIDE R238, R251, 0x4, R242 ;  /* 0x00000004fbee7825 */ /* 0x004fc800078e02f2 */
[----:B---3--:R-:W-:-:S04]  /*30d20*/  IMAD.WIDE R234, R250, 0x4, R240 ;  /* 0x00000004faea7825 */ /* 0x008fc800078e02f0 */
[----:B-1----:R-:W-:Y:S01]  /*30d30*/  IMAD.WIDE R232, R250, 0x4, R242 ;  /* 0x00000004fae87825 */ /* 0x002fe200078e02f2 */
[----:B------:R-:W-:-:S03]  /*30d40*/  IADD3 R250, R6, -0x7d, RZ ;  /* 0xffffff8306fa7810 */ /* 0x000fc60007ffe0ff */
[--C-:B------:R-:W-:Y:S01]  /*30d50*/  IMAD.WIDE R6, R251, 0x4, R240.reuse ;  /* 0x00000004fb067825 */ /* 0x100fe200078e02f0 */
[----:B------:R1:W-:Y:S01]  /*30d60*/  STL.64 [R1+0x13e8], R232 ;  /* 0x0013e8e801007387 */ /* 0x0003e20000100a00 */
[----:B------:R-:W-:Y:S01]  /*30d70*/  ISETP.GE.U32.AND P6, PT, R250, 0x7fffff04, PT ;  /* 0x7fffff04fa00780c */ /* 0x000fe20003fc6070 */
[----:B------:R-:W2:Y:S01]  /*30d80*/  LDC R251, c[0x0][0x230] ;  /* 0x00008c00fffb7b82 */ /* 0x000ea20000000800 */
[----:B------:R-:W-:Y:S01]  /*30d90*/  IMAD R250, R246, 0x5f, RZ ;  /* 0x0000005ff6fa7824 */ /* 0x000fe200078e02ff */
[----:B------:R3:W-:Y:S04]  /*30da0*/  STL.64 [R1+0x13f0], R234 ;  /* 0x0013f0ea01007387 */ /* 0x0007e80000100a00 */
[----:B------:R-:W-:Y:S04]  /*30db0*/  LDGSTS.E [R245+-0x2fffc], desc[UR60][R232.64], !P4 ;  /* 0xd0004000e8f57fae */ /* 0x000fe8000e12187c */
[----:B------:R-:W-:Y:S04]  /*30dc0*/  LDGSTS.E [R245+-0x2bffc], desc[UR60][R234.64], !P4 ;  /* 0xd4004000eaf57fae */ /* 0x000fe8000e12187c */
[----:B------:R3:W-:Y:S04]  /*30dd0*/  LDGSTS.E [R245+-0x2fff8], desc[UR60][R238.64], !P5 ;  /* 0xd0008000eef57fae */ /* 0x0007e8000e92187c */
[----:B-1----:R-:W4:Y:S04]  /*30de0*/  LDL.LU.64 R232, [R1+0x2da0] ;  /* 0x002da00001e87983 */ /* 0x002f280000300a00 */
[----:B---3--:R-:W3:Y:S04]  /*30df0*/  LDL.LU.64 R234, [R1+0x2d98] ;  /* 0x002d980001ea7983 */ /* 0x008ee80000300a00 */
[----:B------:R1:W-:Y:S04]  /*30e00*/  STL.64 [R1+0x13f8], R238 ;  /* 0x0013f8ee01007387 */ /* 0x0003e80000100a00 */
[----:B------:R2:W-:Y:S04]  /*30e10*/  STL.64 [R1+0x1400], R6 ;  /* 0x0014000601007387 */ /* 0x0005e80000100a00 */
[----:B------:R2:W-:Y:S01]  /*30e20*/  LDGSTS.E [R245+-0x2bff8], desc[UR60][R6.64], !P5 ;  /* 0xd400800006f57fae */ /* 0x0005e2000e92187c */
[----:B-1----:R-:W-:-:S04]  /*30e30*/  IMAD.WIDE R238, R250, 0x4, R240 ;  /* 0x00000004faee7825 */ /* 0x002fc800078e02f0 */
[----:B--2---:R-:W-:Y:S02]  /*30e40*/  IMAD.WIDE R6, R250, 0x4, R242 ;  /* 0x00000004fa067825 */ /* 0x004fe400078e02f2 */
[----:B------:R-:W1:Y:S03]  /*30e50*/  LDC R250, c[0x0][0x22c] ;  /* 0x00008b00fffa7b82 */ /* 0x000e660000000800 */
[----:B------:R2:W-:Y:S04]  /*30e60*/  STL.64 [R1+0x1408], R6 ;  /* 0x0014080601007387 */ /* 0x0005e80000100a00 */
[----:B------:R2:W-:Y:S04]  /*30e70*/  STL.64 [R1+0x1410], R238 ;  /* 0x001410ee01007387 */ /* 0x0005e80000100a00 */
[----:B------:R-:W-:Y:S01]  /*30e80*/  LDGSTS.E [R245+-0x2fff4], desc[UR60][R6.64], !P2 ;  /* 0xd000c00006f57fae */ /* 0x000fe2000d12187c */
[----:B------:R-:W-:-:S03]  /*30e90*/  ISETP.GE.U32.AND P5, PT, R249, 0x7fffff01, PT ;  /* 0x7fffff01f900780c */ /* 0x000fc60003fa6070 */
[----:B--2---:R-:W2:Y:S01]  /*30ea0*/  LDL.LU.64 R6, [R1+0x2d90] ;  /* 0x002d900001067983 */ /* 0x004ea20000300a00 */
[----:B------:R-:W-:-:S03]  /*30eb0*/  IMAD R249, R246, 0x7c, RZ ;  /* 0x0000007cf6f97824 */ /* 0x000fc600078e02ff */
[----:B------:R1:W-:Y:S01]  /*30ec0*/  LDGSTS.E [R245+-0x2bff4], desc[UR60][R238.64], !P2 ;  /* 0xd400c000eef57fae */ /* 0x0003e2000d12187c */
[----:B------:R-:W-:Y:S01]  /*30ed0*/  ISETP.GT.AND P2, PT, R236, 0xff, PT ;  /* 0x000000ffec00780c */ /* 0x000fe20003f44270 */
[----:B------:R-:W-:Y:S01]  /*30ee0*/  IMAD.WIDE R236, R249, 0x4, R240 ;  /* 0x00000004f9ec7825 */ /* 0x000fe200078e02f0 */
[----:B------:R-:W-:Y:S02]  /*30ef0*/  ISETP.NE.U32.AND P4, PT, R247, RZ, PT ;  /* 0x000000fff700720c */ /* 0x000fe40003f85070 */
[----:B------:R-:W-:Y:S01]  /*30f00*/  SEL R247, R248, RZ, P2 ;  /* 0x000000fff8f77207 */ /* 0x000fe20001000000 */
[----:B------:R-:W-:Y:S02]  /*30f10*/  IMAD R248, R246, 0x7d, RZ ;  /* 0x0000007df6f87824 */ /* 0x000fe400078e02ff */
[----:B-1----:R-:W-:Y:S01]  /*30f20*/  IMAD.WIDE R238, R249, 0x4, R242 ;  /* 0x00000004f9ee7825 */ /* 0x002fe200078e02f2 */
[----:B------:R-:W-:-:S04]  /*30f30*/  ISETP.NE.U32.AND P2, PT, R247, RZ, PT ;  /* 0x000000fff700720c */ /* 0x000fc80003f45070 */
[----:B------:R1:W-:Y:S04]  /*30f40*/  STL.64 [R1+0x1420], R238 ;  /* 0x001420ee01007387 */ /* 0x0003e80000100a00 */
[----:B------:R1:W-:Y:S04]  /*30f50*/  LDGSTS.E [R245+-0x28000], desc[UR60][R238.64], !P6 ;  /* 0xd8000000eef57fae */ /* 0x0003e8000f12187c */
[----:B------:R1:W-:Y:S04]  /*30f60*/  STL.64 [R1+0x1428], R236 ;  /* 0x001428ec01007387 */ /* 0x0003e80000100a00 */
[----:B------:R1:W-:Y:S02]  /*30f70*/  LDGSTS.E [R245+-0x24000], desc[UR60][R236.64], !P6 ;  /* 0xdc000000ecf57fae */ /* 0x0003e4000f12187c */
[----:B-1----:R-:W-:-:S05]  /*30f80*/  IMAD.WIDE R238, R248, 0x4, R242 ;  /* 0x00000004f8ee7825 */ /* 0x002fca00078e02f2 */
[----:B------:R1:W-:Y:S01]  /*30f90*/  LDGSTS.E [R245+-0x27ffc], desc[UR60][R238.64], !P3 ;  /* 0xd8004000eef57fae */ /* 0x0003e2000d92187c */
[----:B------:R-:W-:-:S03]  /*30fa0*/  IMAD.WIDE R236, R248, 0x4, R240 ;  /* 0x00000004f8ec7825 */ /* 0x000fc600078e02f0 */
[----:B------:R1:W-:Y:S01]  /*30fb0*/  STL.64 [R1+0x1430], R238 ;  /* 0x001430ee01007387 */ /* 0x0003e20000100a00 */
[----:B------:R-:W-:-:S03]  /*30fc0*/  IMAD R248, R246, 0x7e, RZ ;  /* 0x0000007ef6f87824 */ /* 0x000fc600078e02ff */
[----:B------:R1:W-:Y:S01]  /*30fd0*/  LDGSTS.E [R245+-0x23ffc], desc[UR60][R236.64], !P3 ;  /* 0xdc004000ecf57fae */ /* 0x0003e2000d92187c */
[----:B------:R-:W-:-:S03]  /*30fe0*/  IMAD R246, R246, 0x7f, RZ ;  /* 0x0000007ff6f67824 */ /* 0x000fc600078e02ff */
[----:B------:R1:W-:Y:S02]  /*30ff0*/  STL.64 [R1+0x1438], R236 ;  /* 0x001438ec01007387 */ /* 0x0003e40000100a00 */
[----:B-1----:R-:W-:-:S04]  /*31000*/  IMAD.WIDE R238, R248, 0x4, R240 ;  /* 0x00000004f8ee7825 */ /* 0x002fc800078e02f0 */
[----:B------:R-:W-:-:S04]  /*31010*/  IMAD.WIDE R236, R248, 0x4, R242 ;  /* 0x00000004f8ec7825 */ /* 0x000fc800078e02f2 */
[----:B------:R-:W-:Y:S01]  /*31020*/  IMAD.WIDE R248, R246, 0x4, R240 ;  /* 0x00000004f6f87825 */ /* 0x000fe200078e02f0 */
[----:B------:R1:W-:Y:S04]  /*31030*/  STL.64 [R1+0x1440], R236 ;  /* 0x001440ec01007387 */ /* 0x0003e80000100a00 */
[----:B------:R1:W-:Y:S04]  /*31040*/  STL.64 [R1+0x1450], R238 ;  /* 0x001450ee01007387 */ /* 0x0003e80000100a00 */
[----:B------:R-:W-:Y:S04]  /*31050*/  LDGSTS.E [R245+-0x27ff8], desc[UR60][R236.64], !P1 ;  /* 0xd8008000ecf57fae */ /* 0x000fe8000c92187c */
[----:B------:R-:W-:Y:S04]  /*31060*/  LDGSTS.E [R245+-0x23ff8], desc[UR60][R238.64], !P1 ;  /* 0xdc008000eef57fae */ /* 0x000fe8000c92187c */
[----:B-1----:R-:W3:Y:S04]  /*31070*/  LDL.LU.64 R236, [R1+0x2d88] ;  /* 0x002d880001ec7983 */ /* 0x002ee80000300a00 */
[----:B------:R-:W3:Y:S01]  /*31080*/  LDL.LU.64 R238, [R1+0x2d80] ;  /* 0x002d800001ee7983 */ /* 0x000ee20000300a00 */
[----:B--2---:R-:W-:-:S05]  /*31090*/  VIADD R247, R6, 0x105 ;  /* 0x0000010506f77836 */ /* 0x004fca0000000000 */
[----:B------:R-:W-:Y:S01]  /*310a0*/  ISETP.GE.AND P3, PT, R247, R250, PT ;  /* 0x000000faf700720c */ /* 0x000fe20003f66270 */
[----:B------:R-:W-:Y:S02]  /*310b0*/  VIADD R247, R251, 0xffffff7f ;  /* 0xffffff7ffbf77836 */ /* 0x000fe40000000000 */
[----:B------:R-:W-:Y:S02]  /*310c0*/  IMAD.WIDE R250, R246, 0x4, R242 ;  /* 0x00000004f6fa7825 */ /* 0x000fe400078e02f2 */
[----:B------:R-:W1:Y:S01]  /*310d0*/  LDC R246, c[0x0][0x230] ;  /* 0x00008c00fff67b82 */ /* 0x000e620000000800 */
[----:B------:R-:W-:Y:S02]  /*310e0*/  ISETP.GE.U32.AND P6, PT, R247, 0x7fffff00, PT ;  /* 0x7fffff00f700780c */ /* 0x000fe40003fc6070 */
[----:B------:R-:W-:Y:S04]  /*310f0*/  STL.64 [R1+0x1458], R250 ;  /* 0x001458fa01007387 */ /* 0x000fe80000100a00 */
[----:B------:R-:W-:Y:S04]  /*31100*/  STL.64 [R1+0x1460], R248 ;  /* 0x001460f801007387 */ /* 0x000fe80000100a00 */
[----:B------:R-:W-:Y:S04]  /*31110*/  LDGSTS.E [R245+-0x27ff4], desc[UR60][R250.64], !P5 ;  /* 0xd800c000faf57fae */ /* 0x000fe8000e92187c */
[----:B------:R2:W-:Y:S04]  /*31120*/  LDGSTS.E [R245+-0x23ff4], desc[UR60][R248.64], !P5 ;  /* 0xdc00c000f8f57fae */ /* 0x0005e8000e92187c */
[----:B------:R-:W0:Y:S01]  /*31130*/  LDGDEPBAR ;  /* 0x00000000000079af */ /* 0x000e220000000000 */
[----:B-1----:R-:W-:Y:S01]  /*31140*/  IADD3 R247, R246, -0x82, RZ ;  /* 0xffffff7ef6f77810 */ /* 0x002fe20007ffe0ff */
[----:B------:R-:W-:-:S02]  /*31150*/  VIADD R246, R252, 0xffffff7d ;  /* 0xffffff7dfcf67836 */ /* 0x000fc40000000000 */
[----:B------:R-:W4:Y:S04]  /*31160*/  LDL R252, [R1+0x1548] ;  /* 0x0015480001fc7983 */ /* 0x000f280000100800 */
[----:B------:R-:W-:Y:S04]  /*31170*/  STL.64 [R1+0x2f80], R78 ;  /* 0x002f804e01007387 */ /* 0x000fe80000100a00 */
        /* <DEDUP_REMOVED lines=19> */
[----:B------:R1:W-:Y:S04]  /*312b0*/  STL.64 [R1+0x2ee0], R90 ;  /* 0x002ee05a01007387 */ /* 0x0003e80000100a00 */
        /* <DEDUP_REMOVED lines=10> */
[----:B------:R4:W-:Y:S04]  /*31360*/  STL [R1+0x2e28], R9 ;  /* 0x002e280901007387 */ /* 0x0009e80000100800 */
[----:B------:R-:W-:Y:S04]  /*31370*/  STL.64 [R1+0x2d80], R6 ;  /* 0x002d800601007387 */ /* 0x000fe80000100a00 */
[----:B------:R3:W-:Y:S04]  /*31380*/  STL.64 [R1+0x2d88], R12 ;  /* 0x002d880c01007387 */ /* 0x0007e80000100a00 */
[----:B-1----:R-:W3:Y:S04]  /*31390*/  LDL.64 R90, [R1+0x5a0] ;  /* 0x0005a000015a7983 */ /* 0x002ee80000100a00 */
[----:B------:R-:W3:Y:S04]  /*313a0*/  LDL.64 R106, [R1+0x4f0] ;  /* 0x0004f000016a7983 */ /* 0x000ee80000100a00 */
[----:B------:R-:W3:Y:S04]  /*313b0*/  LDL.64 R122, [R1+0x4b0] ;  /* 0x0004b000017a7983 */ /* 0x000ee80000100a00 */
[----:B------:R-:W3:Y:S04]  /*313c0*/  LDL.64 R138, [R1+0x470] ;  /* 0x00047000018a7983 */ /* 0x000ee80000100a00 */
[----:B------:R-:W3:Y:S04]  /*313d0*/  LDL.64 R154, [R1+0x430] ;  /* 0x00043000019a7983 */ /* 0x000ee80000100a00 */
[----:B------:R-:W3:Y:S04]  /*313e0*/  LDL.64 R170, [R1+0x3f0] ;  /* 0x0003f00001aa7983 */ /* 0x000ee80000100a00 */
[----:B------:R-:W3:Y:S04]  /*313f0*/  LDL.64 R4, [R1+0x3b0] ;  /* 0x0003b00001047983 */ /* 0x000ee80000100a00 */
[----:B------:R-:W3:Y:S04]  /*31400*/  LDL.64 R28, [R1+0x370] ;  /* 0x00037000011c7983 */ /* 0x000ee80000100a00 */
[----:B------:R-:W3:Y:S01]  /*31410*/  LDL.64 R44, [R1+0x330] ;  /* 0x00033000012c7983 */ /* 0x000ee20000100a00 */
[----:B------:R-:W-:-:S03]  /*31420*/  ISETP.GE.U32.AND P1, PT, R247, 0x7ffffeff, PT ;  /* 0x7ffffefff700780c */ /* 0x000fc60003f26070 */
[----:B------:R-:W3:Y:S01]  /*31430*/  LDL.64 R60, [R1+0x2f0] ;  /* 0x0002f000013c7983 */ /* 0x000ee20000100a00 */
[----:B------:R-:W-:-:S03]  /*31440*/  ISETP.GE.U32.AND P5, PT, R246, 0x7ffffefe, PT ;  /* 0x7ffffefef600780c */ /* 0x000fc60003fa6070 */
[----:B------:R-:W3:Y:S01]  /*31450*/  LDL.64 R76, [R1+0x2b0] ;  /* 0x0002b000014c7983 */ /* 0x000ee20000100a00 */
[----:B------:R-:W-:-:S03]  /*31460*/  LOP3.LUT R247, R13, 0x20, RZ, 0x3c, !PT ;  /* 0x000000200df77812 */ /* 0x000fc600078e3cff */
[----:B------:R-:W3:Y:S01]  /*31470*/  LDL.64 R92, [R1+0x270] ;  /* 0x00027000015c7983 */ /* 0x000ee20000100a00 */
[C---:B--2---:R-:W-:Y:S02]  /*31480*/  LOP3.LUT R248, R13.reuse, 0x30, RZ, 0x3c, !PT ;  /* 0x000000300df87812 */ /* 0x044fe400078e3cff */
[C---:B------:R-:W-:Y:S01]  /*31490*/  LOP3.LUT R250, R13.reuse, 0x50, RZ, 0x3c, !PT ;  /* 0x000000500dfa7812 */ /* 0x040fe200078e3cff */
[----:B------:R-:W2:Y:S01]  /*314a0*/  LDL.64 R108, [R1+0x230] ;  /* 0x00023000016c7983 */ /* 0x000ea20000100a00 */
[C---:B------:R-:W-:Y:S02]  /*314b0*/  LOP3.LUT R251, R13.reuse, 0x60, RZ, 0x3c, !PT ;  /* 0x000000600dfb7812 */ /* 0x040fe400078e3cff */
[C---:B------:R-:W-:Y:S01]  /*314c0*/  LOP3.LUT R246, R13.reuse, 0x10, RZ, 0x3c, !PT ;  /* 0x000000100df67812 */ /* 0x040fe200078e3cff */
[----:B------:R-:W2:Y:S01]  /*314d0*/  LDL.64 R124, [R1+0x1f0] ;  /* 0x0001f000017c7983 */ /* 0x000ea20000100a00 */
[C---:B------:R-:W-:Y:S02]  /*314e0*/  LOP3.LUT R249, R13.reuse, 0x40, RZ, 0x3c, !PT ;  /* 0x000000400df97812 */ /* 0x040fe400078e3cff */
[----:B------:R-:W-:Y:S01]  /*314f0*/  LOP3.LUT R79, R13, 0x70, RZ, 0x3c, !PT ;  /* 0x000000700d4f7812 */ /* 0x000fe200078e3cff */
[----:B------:R-:W2:Y:S04]  /*31500*/  LDL.64 R140, [R1+0x1b0] ;  /* 0x0001b000018c7983 */ /* 0x000ea80000100a00 */
[----:B------:R-:W2:Y:S04]  /*31510*/  LDL.64 R156, [R1+0x170] ;  /* 0x00017000019c7983 */ /* 0x000ea80000100a00 */
[----:B------:R-:W2:Y:S04]  /*31520*/  LDL.64 R14, [R1+0x130] ;  /* 0x00013000010e7983 */ /* 0x000ea80000100a00 */
[----:B------:R-:W2:Y:S04]  /*31530*/  LDL.64 R30, [R1+0xf0] ;  /* 0x0000f000011e7983 */ /* 0x000ea80000100a00 */
[----:B------:R-:W2:Y:S04]  /*31540*/  LDL.64 R46, [R1+0xb0] ;  /* 0x0000b000012e7983 */ /* 0x000ea80000100a00 */
[----:B------:R-:W2:Y:S01]  /*31550*/  LDL.64 R62, [R1+0x70] ;  /* 0x00007000013e7983 */ /* 0x000ea20000100a00 */
[C---:B----4-:R-:W-:Y:S01]  /*31560*/  IMAD.IADD R9, R252.reuse, 0x1, R13 ;  /* 0x00000001fc097824 */ /* 0x050fe200078e020d */
[C---:B------:R-:W-:Y:S01]  /*31570*/  IADD3 R246, R252.reuse, R246, RZ ;  /* 0x000000f6fcf67210 */ /* 0x040fe20007ffe0ff */
[C---:B------:R-:W-:Y:S01]  /*31580*/  IMAD.IADD R247, R252.reuse, 0x1, R247 ;  /* 0x00000001fcf77824 */ /* 0x040fe200078e02f7 */
[C---:B------:R-:W-:Y:S01]  /*31590*/  IADD3 R249, R252.reuse, R249, RZ ;  /* 0x000000f9fcf97210 */ /* 0x040fe20007ffe0ff */
[C---:B------:R-:W-:Y:S01]  /*315a0*/  IMAD.IADD R248, R252.reuse, 0x1, R248 ;  /* 0x00000001fcf87824 */ /* 0x040fe200078e02f8 */
[----:B------:R-:W-:Y:S01]  /*315b0*/  LDGSTS.E [R9], desc[UR60][R178.64], P4 ;  /* 0x00000000b2097fae */ /* 0x000fe2000a12187c */
[----:B------:R-:W-:-:S02]  /*315c0*/  IMAD.IADD R250, R252, 0x1, R250 ;  /* 0x00000001fcfa7824 */ /* 0x000fc400078e02fa */
[C---:B------:R-:W-:Y:S01]  /*315d0*/  IMAD.IADD R251, R252.reuse, 0x1, R251 ;  /* 0x00000001fcfb7824 */ /* 0x040fe200078e02fb */
[----:B------:R-:W-:Y:S01]  /*315e0*/  IADD3 R252, R252, R79, RZ ;  /* 0x0000004ffcfc7210 */ /* 0x000fe20007ffe0ff */
[----:B------:R-:W-:Y:S04]  /*315f0*/  LDGSTS.E [R9+0x400], desc[UR60][R174.64], P4 ;  /* 0x00400000ae097fae */ /* 0x000fe8000a12187c */
[----:B------:R-:W4:Y:S04]  /*31600*/  LDL.64 R78, [R1+0x30] ;  /* 0x00003000014e7983 */ /* 0x000f280000100a00 */
[----:B------:R-:W-:Y:S04]  /*31610*/  LDGSTS.E [R9+0x800], desc[UR60][R176.64], P4 ;  /* 0x00800000b0097fae */ /* 0x000fe8000a12187c */
        /* <DEDUP_REMOVED lines=27> */
[----:B---3--:R-:W3:Y:S04]  /*317d0*/  LDL.LU.64 R12, [R1+0x78] ;  /* 0x00007800010c7983 */ /* 0x008ee80000300a00 */
[----:B------:R-:W-:Y:S04]  /*317e0*/  LDGSTS.E [R9+0x7800], desc[UR60][R234.64], P4 ;  /* 0x07800000ea097fae */ /* 0x000fe8000a12187c */
[----:B------:R-:W3:Y:S04]  /*317f0*/  LDL.LU.64 R6, [R1+0x38] ;  /* 0x0000380001067983 */ /* 0x000ee80000300a00 */
[----:B------:R-:W-:Y:S04]  /*31800*/  LDGSTS.E [R9+0x7c00], desc[UR60][R90.64], P4 ;  /* 0x07c000005a097fae */ /* 0x000fe8000a12187c */
[----:B------:R-:W-:Y:S04]  /*31810*/  LDGSTS.E [R9+0x20000], desc[UR60][R236.64], P4 ;  /* 0x20000000ec097fae */ /* 0x000fe8000a12187c */
[----:B------:R-:W3:Y:S04]  /*31820*/  LDL.64 R58, [R1+0xc68] ;  /* 0x000c6800013a7983 */ /* 0x000ee80000100a00 */
        /* <DEDUP_REMOVED lines=24> */
[----:B--2---:R-:W-:Y:S04]  /*319b0*/  LDGSTS.E [R9+0x23400], desc[UR60][R108.64], P4 ;  /* 0x234000006c097fae */ /* 0x004fe8000a12187c */
[----:B------:R-:W2:Y:S04]  /*319c0*/  LDL.64 R92, [R1+0x990] ;  /* 0x00099000015c7983 */ /* 0x000ea80000100a00 */
[----:B------:R-:W-:Y:S04]  /*319d0*/  LDGSTS.E [R9+0x23800], desc[UR60][R124.64], P4 ;  /* 0x238000007c097fae */ /* 0x000fe8000a12187c */
        /* <DEDUP_REMOVED lines=13> */
[----:B----4-:R-:W-:Y:S04]  /*31ab0*/  LDGSTS.E [R9+0x25400], desc[UR60][R78.64], P4 ;  /* 0x254000004e097fae */ /* 0x010fe8000a12187c */
[----:B------:R-:W4:Y:S04]  /*31ac0*/  LDL.64 R62, [R1+0x7d0] ;  /* 0x0007d000013e7983 */ /* 0x000f280000100a00 */
        /* <DEDUP_REMOVED lines=11> */
[----:B------:R-:W4:Y:S04]  /*31b80*/  LDL.64 R244, [R1+0x528] ;  /* 0x0005280001f47983 */ /* 0x000f280000100a00 */
[----:B------:R-:W4:Y:S04]  /*31b90*/  LDL.64 R10, [R1+0x4e8] ;  /* 0x0004e800010a7983 */ /* 0x000f280000100a00 */
[----:B------:R-:W4:Y:S04]  /*31ba0*/  LDL.64 R2, [R1+0x4a8] ;  /* 0x0004a80001027983 */ /* 0x000f280000100a00 */
[----:B------:R-:W4:Y:S04]  /*31bb0*/  LDL.64 R240, [R1+0x468] ;  /* 0x0004680001f07983 */ /* 0x000f280000100a00 */
[----:B------:R-:W4:Y:S04]  /*31bc0*/  LDL.64 R242, [R1+0x428] ;  /* 0x0004280001f27983 */ /* 0x000f280000100a00 */
[----:B------:R-:W4:Y:S04]  /*31bd0*/  LDL.64 R172, [R1+0x3e8] ;  /* 0x0003e80001ac7983 */ /* 0x000f280000100a00 */
[----:B------:R-:W4:Y:S04]  /*31be0*/  LDL.64 R26, [R1+0x3a8] ;  /* 0x0003a800011a7983 */ /* 0x000f280000100a00 */
[----:B------:R-:W4:Y:S04]  /*31bf0*/  LDL.64 R42, [R1+0x368] ;  /* 0x00036800012a7983 */ /* 0x000f280000100a00 */
[----:B---3--:R-:W-:Y:S04]  /*31c00*/  LDGSTS.E [R246+0x80], desc[UR60][R58.64], P4 ;  /* 0x000800003af67fae */ /* 0x008fe8000a12187c */
        /* <DEDUP_REMOVED lines=27> */
[----:B------:R-:W3:Y:S04]  /*31dc0*/  LDL.64 R92, [R1+0x560] ;  /* 0x00056000015c7983 */ /* 0x000ee80000100a00 */
[----:B------:R-:W-:Y:S04]  /*31dd0*/  LDGSTS.E [R246+0x3c80], desc[UR60][R124.64], P4 ;  /* 0x03c800007cf67fae */ /* 0x000fe8000a12187c */
        /* <DEDUP_REMOVED lines=11> */
[----:B----4-:R-:W-:Y:S04]  /*31e90*/  LDGSTS.E [R246+0x5480], desc[UR60][R62.64], P4 ;  /* 0x054800003ef67fae */ /* 0x010fe8000a12187c */
[----:B------:R-:W4:Y:S04]  /*31ea0*/  LDL.64 R46, [R1+0x6f0] ;  /* 0x0006f000012e7983 */ /* 0x000f280000100a00 */
[----:B------:R-:W-:Y:S04]  /*31eb0*/  LDGSTS.E [R246+0x5880], desc[UR60][R78.64], P4 ;  /* 0x058800004ef67fae */ /* 0x000fe8000a12187c */
[----:B------:R-:W2:Y:S04]  /*31ec0*/  LDL.64 R62, [R1+0x728] ;  /* 0x00072800013e7983 */ /* 0x000ea80000100a00 */
[----:B------:R-:W3:Y:S04]  /*31ed0*/  LDL.64 R78, [R1+0x760] ;  /* 0x00076000014e7983 */ /* 0x000ee80000100a00 */
[----:B---3--:R-:W-:Y:S04]  /*31ee0*/  LDGSTS.E [R246+0x5c80], desc[UR60][R78.64], P4 ;  /* 0x05c800004ef67fae */ /* 0x008fe8000a12187c */
[----:B--2---:R-:W-:Y:S04]  /*31ef0*/  LDGSTS.E [R246+0x6080], desc[UR60][R62.64], P4 ;  /* 0x060800003ef67fae */ /* 0x004fe8000a12187c */
[----:B----4-:R-:W-:Y:S04]  /*31f00*/  LDGSTS.E [R246+0x6480], desc[UR60][R46.64], P4 ;  /* 0x064800002ef67fae */ /* 0x010fe8000a12187c */
        /* <DEDUP_REMOVED lines=18> */
[----:B------:R-:W2:Y:S04]  /*32030*/  LDL.LU.64 R78, [R1+0x2f80] ;  /* 0x002f8000014e7983 */ /* 0x000ea80000300a00 */
[----:B------:R-:W-:Y:S04]  /*32040*/  LDGSTS.E [R246+0x23080], desc[UR60][R106.64], P4 ;  /* 0x230800006af67fae */ /* 0x000fe8000a12187c */
[----:B------:R-:W3:Y:S04]  /*32050*/  LDL.LU.64 R62, [R1+0x2f78] ;  /* 0x002f7800013e7983 */ /* 0x000ee80000300a00 */
[----:B------:R-:W-:Y:S04]  /*32060*/  LDGSTS.E [R246+0x23480], desc[UR60][R122.64], P4 ;  /* 0x234800007af67fae */ /* 0x000fe8000a12187c */
[----:B------:R-:W4:Y:S04]  /*32070*/  LDL.LU.64 R46, [R1+0x2f70] ;  /* 0x002f7000012e7983 */ /* 0x000f280000300a00 */
        /* <DEDUP_REMOVED lines=15> */
[----:B------:R-:W2:Y:S04]  /*32170*/  LDL.64 R244, [R1+0xbf0] ;  /* 0x000bf00001f47983 */ /* 0x000ea80000100a00 */
[----:B------:R-:W3:Y:S04]  /*32180*/  LDL.64 R10, [R1+0xbb8] ;  /* 0x000bb800010a7983 */ /* 0x000ee80000100a00 */
        /* <DEDUP_REMOVED lines=19> */
[----:B------:R-:W-:Y:S04]  /*322c0*/  LDGSTS.E [R246+0x25880], desc[UR60][R166.64], P4 ;  /* 0x25880000a6f67fae */ /* 0x000fe8000a12187c */
[----:B------:R1:W-:Y:S04]  /*322d0*/  STL.64 [R1+0x2e30], R166 ;  /* 0x002e30a601007387 */ /* 0x0003e80000100a00 */
[----:B------:R-:W-:Y:S04]  /*322e0*/  LDGSTS.E [R246+0x25c80], desc[UR60][R150.64], P4 ;  /* 0x25c8000096f67fae */ /* 0x000fe8000a12187c */
[----:B------:R-:W-:Y:S04]  /*322f0*/  LDGSTS.E [R246+0x26080], desc[UR60][R134.64], P4 ;  /* 0x2608000086f67fae */ /* 0x000fe8000a12187c */
[----:B-1----:R-:W2:Y:S04]  /*32300*/  LDL.64 R166, [R1+0xc28] ;  /* 0x000c280001a67983 */ /* 0x002ea80000100a00 */
[----:B------:R1:W-:Y:S04]  /*32310*/  STL.64 [R1+0x2e38], R150 ;  /* 0x002e389601007387 */ /* 0x0003e80000100a00 */
[----:B------:R-:W-:Y:S04]  /*32320*/  LDGSTS.E [R246+0x26480], desc[UR60][R118.64], P4 ;  /* 0x2648000076f67fae */ /* 0x000fe8000a12187c */
[----:B------:R-:W-:Y:S04]  /*32330*/  LDGSTS.E [R246+0x26880], desc[UR60][R102.64], P4 ;  /* 0x2688000066f67fae */ /* 0x000fe8000a12187c */
[----:B-1----:R-:W3:Y:S04]  /*32340*/  LDL.64 R150, [R1+0xc60] ;  /* 0x000c600001967983 */ /* 0x002ee80000100a00 */
[----:B------:R-:W-:Y:S04]  /*32350*/  LDGSTS.E [R246+0x26c80], desc[UR60][R86.64], P4 ;  /* 0x26c8000056f67fae */ /* 0x000fe8000a12187c */
[----:B------:R-:W-:Y:S04]  /*32360*/  LDGSTS.E [R246+0x27080], desc[UR60][R70.64], P4 ;  /* 0x2708000046f67fae */ /* 0x000fe8000a12187c */
[----:B------:R-:W-:Y:S04]  /*32370*/  LDGSTS.E [R246+0x27480], desc[UR60][R54.64], P4 ;  /* 0x2748000036f67fae */ /* 0x000fe8000a12187c */
[----:B------:R-:W-:Y:S04]  /*32380*/  LDGSTS.E [R246+0x27880], desc[UR60][R38.64], P4 ;  /* 0x2788000026f67fae */ /* 0x000fe8000a12187c */
[----:B------:R-:W-:Y:S04]  /*32390*/  LDGSTS.E [R246+0x27c80], desc[UR60][R22.64], P4 ;  /* 0x27c8000016f67fae */ /* 0x000fe8000a12187c */
[----:B------:R-:W-:Y:S04]  /*323a0*/  STL.64 [R1+0x2e40], R134 ;  /* 0x002e408601007387 */ /* 0x000fe80000100a00 */
[----:B------:R-:W-:Y:S04]  /*323b0*/  STL.64 [R1+0x2e48], R118 ;  /* 0x002e487601007387 */ /* 0x000fe80000100a00 */
[----:B------:R-:W-:Y:S04]  /*323c0*/  STL.64 [R1+0x2e50], R102 ;  /* 0x002e506601007387 */ /* 0x000fe80000100a00 */
[----:B------:R-:W-:Y:S04]  /*323d0*/  STL.64 [R1+0x2e58], R86 ;  /* 0x002e585601007387 */ /* 0x000fe80000100a00 */
[----:B------:R-:W-:Y:S04]  /*323e0*/  STL.64 [R1+0x2e60], R70 ;  /* 0x002e604601007387 */ /* 0x000fe80000100a00 */
[----:B------:R1:W-:Y:S04]  /*323f0*/  STL.64 [R1+0x2e68], R54 ;  /* 0x002e683601007387 */ /* 0x0003e80000100a00 */
[----:B------:R1:W-:Y:S04]  /*32400*/  STL.64 [R1+0x2e70], R38 ;  /* 0x002e702601007387 */ /* 0x0003e80000100a00 */
[----:B------:R1:W-:Y:S04]  /*32410*/  STL.64 [R1+0x2e78], R22 ;  /* 0x002e781601007387 */ /* 0x0003e80000100a00 */
[----:B-1----:R-:W4:Y:S04]  /*32420*/  LDL.64 R54, [R1+0x460] ;  /* 0x0004600001367983 */ /* 0x002f280000100a00 */
        /* <DEDUP_REMOVED lines=8> */
[----:B--2---:R-:W-:Y:S04]  /*324b0*/  LDGSTS.E [R247+0x500], desc[UR60][R166.64], P4 ;  /* 0x00500000a6f77fae */ /* 0x004fe8000a12187c */
[----:B------:R-:W-:Y:S04]  /*324c0*/  LDGSTS.E [R247+0x900], desc[UR60][R244.64], P4 ;  /* 0x00900000f4f77fae */ /* 0x000fe8000a12187c */
[----:B------:R-:W-:Y:S04]  /*324d0*/  LDGSTS.E [R247+0xd00], desc[UR60][R10.64], P4 ;  /* 0x00d000000af77fae */ /* 0x000fe8000a12187c */
        /* <DEDUP_REMOVED lines=19> */
[----:B------:R-:W2:Y:S04]  /*32610*/  LDL.64 R44, [R1+0x6e8] ;  /* 0x0006e800012c7983 */ /* 0x000ea80000100a00 */
[----:B------:R-:W3:Y:S04]  /*32620*/  LDL.64 R60, [R1+0x720] ;  /* 0x00072000013c7983 */ /* 0x000ee80000100a00 */
[----:B------:R-:W4:Y:S04]  /*32630*/  LDL.64 R76, [R1+0x758] ;  /* 0x00075800014c7983 */ /* 0x000f280000100a00 */
[----:B------:R-:W2:Y:S04]  /*32640*/  LDL.64 R28, [R1+0x6b0] ;  /* 0x0006b000011c7983 */ /* 0x000ea80000100a00 */
        /* <DEDUP_REMOVED lines=19> */
[----:B----4-:R-:W-:Y:S04]  /*32780*/  LDGSTS.E [R247+0x5d00], desc[UR60][R76.64], P4 ;  /* 0x05d000004cf77fae */ /* 0x010fe8000a12187c */
[----:B---3--:R-:W-:Y:S04]  /*32790*/  LDGSTS.E [R247+0x6100], desc[UR60][R60.64], P4 ;  /* 0x061000003cf77fae */ /* 0x008fe8000a12187c */
[----:B--2---:R-:W-:Y:S04]  /*327a0*/  LDGSTS.E [R247+0x6500], desc[UR60][R44.64], P4 ;  /* 0x065000002cf77fae */ /* 0x004fe8000a12187c */
        /* <DEDUP_REMOVED lines=68> */
[----:B------:R1:W-:Y:S04]  /*32bf0*/  STL.64 [R1+0x2de8], R132 ;  /* 0x002de88401007387 */ /* 0x0003e80000100a00 */
[----:B------:R-:W-:Y:S04]  /*32c00*/  LDGSTS.E [R247+0x26d00], desc[UR60][R84.64], P4 ;  /* 0x26d0000054f77fae */ /* 0x000fe8000a12187c */
[----:B------:R-:W-:Y:S04]  /*32c10*/  LDGSTS.E [R247+0x27100], desc[UR60][R68.64], P4 ;  /* 0x2710000044f77fae */ /* 0x000fe8000a12187c */
[----:B-1----:R-:W4:Y:S04]  /*32c20*/  LDL.64 R132, [R1+0xc58] ;  /* 0x000c580001847983 */ /* 0x002f280000100a00 */
        /* <DEDUP_REMOVED lines=11> */
[----:B-1----:R-:W2:Y:S04]  /*32ce0*/  LDL.64 R36, [R1+0x498] ;  /* 0x0004980001247983 */ /* 0x002ea80000100a00 */
        /* <DEDUP_REMOVED lines=124> */
[----:B------:R-:W-:Y:S04]  /*334b0*/  STL.64 [R1+0x2da0], R130 ;  /* 0x002da08201007387 */ /* 0x000fe80000100a00 */
[----:B------:R-:W-:Y:S04]  /*334c0*/  STL.64 [R1+0x2da8], R114 ;  /* 0x002da87201007387 */ /* 0x000fe80000100a00 */
[----:B------:R-:W-:Y:S04]  /*334d0*/  STL.64 [R1+0x2db0], R98 ;  /* 0x002db06201007387 */ /* 0x000fe80000100a00 */
[----:B------:R-:W-:Y:S04]  /*334e0*/  LDGSTS.E [R248+0x26d80], desc[UR60][R82.64], P4 ;  /* 0x26d8000052f87fae */ /* 0x000fe8000a12187c */
[----:B------:R-:W-:Y:S04]  /*334f0*/  STL.64 [R1+0x2db8], R82 ;  /* 0x002db85201007387 */ /* 0x000fe80000100a00 */
[----:B------:R-:W-:Y:S04]  /*33500*/  LDGSTS.E [R248+0x27180], desc[UR60][R66.64], P4 ;  /* 0x2718000042f87fae */ /* 0x000fe8000a12187c */
[----:B------:R-:W-:Y:S04]  /*33510*/  STL.64 [R1+0x2dc0], R66 ;  /* 0x002dc04201007387 */ /* 0x000fe80000100a00 */
[----:B------:R-:W-:Y:S04]  /*33520*/  LDGSTS.E [R248+0x27580], desc[UR60][R50.64], P4 ;  /* 0x2758000032f87fae */ /* 0x000fe8000a12187c */
[----:B------:R-:W-:Y:S04]  /*33530*/  STL.64 [R1+0x2dc8], R50 ;  /* 0x002dc83201007387 */ /* 0x000fe80000100a00 */
[----:B------:R-:W-:Y:S04]  /*33540*/  LDGSTS.E [R248+0x27980], desc[UR60][R34.64], P4 ;  /* 0x2798000022f87fae */ /* 0x000fe8000a12187c */
[----:B------:R1:W-:Y:S04]  /*33550*/  STL.64 [R1+0x2dd0], R34 ;  /* 0x002dd02201007387 */ /* 0x0003e80000100a00 */
[----:B------:R-:W-:Y:S04]  /*33560*/  LDGSTS.E [R248+0x27d80], desc[UR60][R18.64], P4 ;  /* 0x27d8000012f87fae */ /* 0x000fe8000a12187c */
        /* <DEDUP_REMOVED lines=12> */
[----:B------:R-:W2:Y:S04]  /*33630*/  LDL.64 R146, [R1+0x580] ;  /* 0x0005800001927983 */ /* 0x000ea80000100a00 */
[----:B------:R-:W3:Y:S04]  /*33640*/  LDL.64 R162, [R1+0x548] ;  /* 0x0005480001a27983 */ /* 0x000ee80000100a00 */
[----:B------:R-:W-:Y:S04]  /*33650*/  LDGSTS.E [R249+0xe00], desc[UR60][R246.64], P4 ;  /* 0x00e00000f6f97fae */ /* 0x000fe8000a12187c */
[----:B------:R-:W3:Y:S04]  /*33660*/  LDL.64 R20, [R1+0x510] ;  /* 0x0005100001147983 */ /* 0x000ee80000100a00 */
[----:B----4-:R-:W-:Y:S04]  /*33670*/  LDGSTS.E [R249+0x1200], desc[UR60][R36.64], P4 ;  /* 0x0120000024f97fae */ /* 0x010fe8000a12187c */
[----:B------:R-:W4:Y:S04]  /*33680*/  LDL.64 R246, [R1+0x4d0] ;  /* 0x0004d00001f67983 */ /* 0x000f280000100a00 */
[----:B------:R-:W-:Y:S04]  /*33690*/  LDGSTS.E [R249+0x1600], desc[UR60][R52.64], P4 ;  /* 0x0160000034f97fae */ /* 0x000fe8000a12187c */
        /* <DEDUP_REMOVED lines=52> */
[----:B--2---:R-:W-:Y:S04]  /*339e0*/  LDGSTS.E [R249+0x7e00], desc[UR60][R146.64], P4 ;  /* 0x07e0000092f97fae */ /* 0x004fe8000a12187c */
[----:B---3--:R-:W-:Y:S04]  /*339f0*/  LDGSTS.E [R249+0x20200], desc[UR60][R162.64], P4 ;  /* 0x20200000a2f97fae */ /* 0x008fe8000a12187c */
[----:B------:R-:W2:Y:S04]  /*33a00*/  LDL.64 R146, [R1+0xc48] ;  /* 0x000c480001927983 */ /* 0x000ea80000100a00 */
        /* <DEDUP_REMOVED lines=53> */
[----:B--2---:R-:W-:Y:S04]  /*33d60*/  LDGSTS.E [R250+0x280], desc[UR60][R146.64], P4 ;  /* 0x0028000092fa7fae */ /* 0x004fe8000a12187c */
[----:B---3--:R-:W-:Y:S04]  /*33d70*/  LDGSTS.E [R250+0x680], desc[UR60][R162.64], P4 ;  /* 0x00680000a2fa7fae */ /* 0x008fe8000a12187c */
[----:B------:R-:W2:Y:S04]  /*33d80*/  LDL.64 R146, [R1+0x578] ;  /* 0x0005780001927983 */ /* 0x000ea80000100a00 */
[----:B----4-:R-:W-:Y:S04]  /*33d90*/  LDGSTS.E [R250+0xa80], desc[UR60][R20.64], P4 ;  /* 0x00a8000014fa7fae */ /* 0x010fe8000a12187c */
[----:B------:R-:W3:Y:S04]  /*33da0*/  LDL.64 R162, [R1+0x540] ;  /* 0x0005400001a27983 */ /* 0x000ee80000100a00 */
        /* <DEDUP_REMOVED lines=40> */
[----:B------:R1:W-:Y:S04]  /*34030*/  LDGSTS.E [R250+0x5e80], desc[UR60][R18.64], P4 ;  /* 0x05e8000012fa7fae */ /* 0x0003e8000a12187c */
[----:B------:R-:W4:Y:S04]  /*34040*/  LDL.64 R166, [R1+0x8] ;  /* 0x0000080001a67983 */ /* 0x000f280000100a00 */
[----:B------:R-:W-:Y:S04]  /*34050*/  LDGSTS.E [R250+0x6280], desc[UR60][R34.64], P4 ;  /* 0x0628000022fa7fae */ /* 0x000fe8000a12187c */
[----:B------:R-:W-:Y:S01]  /*34060*/  LDGSTS.E [R250+0x6680], desc[UR60][R50.64], P4 ;  /* 0x0668000032fa7fae */ /* 0x000fe2000a12187c */
[----:B-1----:R-:W1:Y:S03]  /*34070*/  LDC R19, c[0x0][0x230] ;  /* 0x00008c00ff137b82 */ /* 0x002e660000000800 */
[----:B------:R-:W-:Y:S04]  /*34080*/  LDGSTS.E [R250+0x6a80], desc[UR60][R66.64], P4 ;  /* 0x06a8000042fa7fae */ /* 0x000fe8000a12187c */
[----:B------:R-:W-:Y:S01]  /*34090*/  LDGSTS.E [R250+0x6e80], desc[UR60][R82.64], P4 ;  /* 0x06e8000052fa7fae */ /* 0x000fe2000a12187c */
[----:B------:R-:W1:Y:S03]  /*340a0*/  LDC R18, c[0x0][0x230] ;  /* 0x00008c00ff127b82 */ /* 0x000e660000000800 */
        /* <DEDUP_REMOVED lines=66> */
[----:B---3--:R-:W-:Y:S04]  /*344d0*/  LDGSTS.E [R251+0x300], desc[UR60][R162.64], P4 ;  /* 0x00300000a2fb7fae */ /* 0x008fe8000a12187c */
[----:B----4-:R-:W-:Y:S04]  /*344e0*/  LDGSTS.E [R251+0x700], desc[UR60][R20.64], P4 ;  /* 0x0070000014fb7fae */ /* 0x010fe8000a12187c */
[----:B------:R-:W3:Y:S04]  /*344f0*/  LDL.64 R162, [R1+0x570] ;  /* 0x0005700001a27983 */ /* 0x000ee80000100a00 */
[----:B--2---:R-:W-:Y:S04]  /*34500*/  LDGSTS.E [R251+0xb00], desc[UR60][R246.64], P4 ;  /* 0x00b00000f6fb7fae */ /* 0x004fe8000a12187c */
[----:B------:R-:W2:Y:S04]  /*34510*/  LDL.64 R20, [R1+0x538] ;  /* 0x0005380001147983 */ /* 0x000ea80000100a00 */
[----:B------:R-:W-:Y:S04]  /*34520*/  LDGSTS.E [R251+0xf00], desc[UR60][R36.64], P4 ;  /* 0x00f0000024fb7fae */ /* 0x000fe8000a12187c */
[----:B------:R-:W4:Y:S04]  /*34530*/  LDL.64 R246, [R1+0x500] ;  /* 0x0005000001f67983 */ /* 0x000f280000100a00 */
[----:B------:R-:W4:Y:S04]  /*34540*/  LDL.64 R36, [R1+0x4c0] ;  /* 0x0004c00001247983 */ /* 0x000f280000100a00 */
[----:B------:R-:W-:Y:S04]  /*34550*/  LDGSTS.E [R251+0x1300], desc[UR60][R166.64], P4 ;  /* 0x01300000a6fb7fae */ /* 0x000fe8000a12187c */
[----:B------:R-:W-:Y:S04]  /*34560*/  LDGSTS.E [R251+0x1700], desc[UR60][R52.64], P4 ;  /* 0x0170000034fb7fae */ /* 0x000fe8000a12187c */
[----:B------:R-:W-:Y:S04]  /*34570*/  LDGSTS.E [R251+0x1b00], desc[UR60][R68.64], P4 ;  /* 0x01b0000044fb7fae */ /* 0x000fe8000a12187c */
[----:B------:R-:W3:Y:S04]  /*34580*/  LDL.64 R166, [R1+0x770] ;  /* 0x0007700001a67983 */ /* 0x000ee80000100a00 */
        /* <DEDUP_REMOVED lines=44> */
[----:B----4-:R-:W-:Y:S04]  /*34850*/  LDGSTS.E [R251+0x20700], desc[UR60][R246.64], P4 ;  /* 0x20700000f6fb7fae */ /* 0x010fe8000a12187c */
[----:B------:R-:W-:Y:S04]  /*34860*/  LDGSTS.E [R251+0x20b00], desc[UR60][R36.64], P4 ;  /* 0x20b0000024fb7fae */ /* 0x000fe8000a12187c */
[----:B------:R-:W2:Y:S04]  /*34870*/  LDL.64 R34, [R1+0x7a0] ;  /* 0x0007a00001227983 */ /* 0x000ea80000100a00 */
[----:B------:R-:W4:Y:S04]  /*34880*/  LDL.64 R246, [R1+0xc38] ;  /* 0x000c380001f67983 */ /* 0x000f280000100a00 */
[----:B------:R-:W2:Y:S04]  /*34890*/  LDL.64 R36, [R1+0xc00] ;  /* 0x000c000001247983 */ /* 0x000ea80000100a00 */
[----:B------:R-:W2:Y:S04]  /*348a0*/  LDL.64 R50, [R1+0x768] ;  /* 0x0007680001327983 */ /* 0x000ea80000100a00 */
[----:B------:R-:W-:Y:S04]  /*348b0*/  LDGSTS.E [R251+0x20f00], desc[UR60][R150.64], P4 ;  /* 0x20f0000096fb7fae */ /* 0x000fe8000a12187c */
[----:B------:R-:W-:Y:S04]  /*348c0*/  LDGSTS.E [R251+0x21300], desc[UR60][R52.64], P4 ;  /* 0x2130000034fb7fae */ /* 0x000fe8000a12187c */
[----:B------:R-:W-:Y:S04]  /*348d0*/  LDGSTS.E [R251+0x21700], desc[UR60][R68.64], P4 ;  /* 0x2170000044fb7fae */ /* 0x000fe8000a12187c */
[----:B------:R-:W4:Y:S04]  /*348e0*/  LDL.64 R150, [R1] ;  /* 0x0000000001967983 */ /* 0x000f280000100a00 */
[----:B------:R-:W-:Y:S04]  /*348f0*/  LDGSTS.E [R251+0x21b00], desc[UR60][R84.64], P4 ;  /* 0x21b0000054fb7fae */ /* 0x000fe8000a12187c */
[----:B------:R-:W-:Y:S04]  /*34900*/  LDGSTS.E [R251+0x21f00], desc[UR60][R100.64], P4 ;  /* 0x21f0000064fb7fae */ /* 0x000fe8000a12187c */
[----:B------:R-:W-:Y:S04]  /*34910*/  LDGSTS.E [R251+0x22300], desc[UR60][R116.64], P4 ;  /* 0x2230000074fb7fae */ /* 0x000fe8000a12187c */
[----:B------:R-:W-:Y:S04]  /*34920*/  LDGSTS.E [R251+0x22700], desc[UR60][R132.64], P4 ;  /* 0x2270000084fb7fae */ /* 0x000fe8000a12187c */
[----:B------:R-:W-:Y:S04]  /*34930*/  LDGSTS.E [R251+0x22b00], desc[UR60][R148.64], P4 ;  /* 0x22b0000094fb7fae */ /* 0x000fe8000a12187c */
        /* <DEDUP_REMOVED lines=33> */
[----:B---3--:R-:W-:Y:S04]  /*34b50*/  LDGSTS.E [R251+0x25300], desc[UR60][R166.64], P4 ;  /* 0x25300000a6fb7fae */ /* 0x008fe8000a12187c */
[----:B------:R-:W3:Y:S04]  /*34b60*/  LDL.64 R166, [R1+0x998] ;  /* 0x0009980001a67983 */ /* 0x000ee80000100a00 */
        /* <DEDUP_REMOVED lines=22> */
[----:B------:R-:W4:Y:S04]  /*34cd0*/  LDL.64 R246, [R1+0x568] ;  /* 0x0005680001f67983 */ /* 0x000f280000100a00 */
        /* <DEDUP_REMOVED lines=27> */
[----:B--2---:R-:W-:Y:S04]  /*34e90*/  LDGSTS.E [R252+0x4f80], desc[UR60][R150.64], P4 ;  /* 0x04f8000096fc7fae */ /* 0x004fe8000a12187c */
[----:B------:R-:W2:Y:S04]  /*34ea0*/  LDL.64 R150, [R1+0xf8] ;  /* 0x0000f80001967983 */ /* 0x000ea80000100a00 */
[----:B---3--:R-:W-:Y:S04]  /*34eb0*/  LDGSTS.E [R252+0x5380], desc[UR60][R166.64], P4 ;  /* 0x05380000a6fc7fae */ /* 0x008fe8000a12187c */
[----:B------:R3:W-:Y:S04]  /*34ec0*/  LDGSTS.E [R252+0x5780], desc[UR60][R34.64], P4 ;  /* 0x0578000022fc7fae */ /* 0x0007e8000a12187c */
[----:B------:R-:W-:Y:S04]  /*34ed0*/  LDGSTS.E [R252+0x5b80], desc[UR60][R50.64], P4 ;  /* 0x05b8000032fc7fae */ /* 0x000fe8000a12187c */
[----:B------:R-:W2:Y:S04]  /*34ee0*/  LDL.64 R166, [R1+0xb8] ;  /* 0x0000b80001a67983 */ /* 0x000ea80000100a00 */
[----:B------:R-:W-:Y:S01]  /*34ef0*/  LDGSTS.E [R252+0x5f80], desc[UR60][R66.64], P4 ;  /* 0x05f8000042fc7fae */ /* 0x000fe2000a12187c */
[----:B---3--:R-:W3:Y:S03]  /*34f00*/  LDC R34, c[0x0][0x230] ;  /* 0x00008c00ff227b82 */ /* 0x008ee60000000800 */
[----:B------:R-:W-:Y:S04]  /*34f10*/  LDGSTS.E [R252+0x6380], desc[UR60][R82.64], P4 ;  /* 0x0638000052fc7fae */ /* 0x000fe8000a12187c */
[----:B------:R-:W-:Y:S04]  /*34f20*/  LDGSTS.E [R252+0x6780], desc[UR60][R98.64], P4 ;  /* 0x0678000062fc7fae */ /* 0x000fe8000a12187c */
[----:B------:R-:W-:Y:S04]  /*34f30*/  LDGSTS.E [R252+0x6b80], desc[UR60][R114.64], P4 ;  /* 0x06b8000072fc7fae */ /* 0x000fe8000a12187c */
[----:B------:R-:W-:Y:S04]  /*34f40*/  LDGSTS.E [R252+0x6f80], desc[UR60][R130.64], P4 ;  /* 0x06f8000082fc7fae */ /* 0x000fe8000a12187c */
[----:B------:R-:W-:Y:S04]  /*34f50*/  LDGSTS.E [R252+0x7380], desc[UR60][R146.64], P4 ;  /* 0x0738000092fc7fae */ /* 0x000fe8000a12187c */
        /* <DEDUP_REMOVED lines=14> */
[----:B------:R4:W-:Y:S04]  /*35040*/  LDGSTS.E [R252+0x22f80], desc[UR60][R134.64], P4 ;  /* 0x22f8000086fc7fae */ /* 0x0009e8000a12187c */
[----:B------:R-:W-:Y:S04]  /*35050*/  LDGSTS.E [R252+0x23380], desc[UR60][R54.64], P4 ;  /* 0x2338000036fc7fae */ /* 0x000fe8000a12187c */
[----:B------:R-:W-:Y:S04]  /*35060*/  LDGSTS.E [R252+0x23780], desc[UR60][R70.64], P4 ;  /* 0x2378000046fc7fae */ /* 0x000fe8000a12187c */
[----:B------:R-:W-:Y:S01]  /*35070*/  LDGSTS.E [R252+0x23b80], desc[UR60][R86.64], P4 ;  /* 0x23b8000056fc7fae */ /* 0x000fe2000a12187c */
[----:B----4-:R-:W4:Y:S03]  /*35080*/  LDC R134, c[0x0][0x230] ;  /* 0x00008c00ff867b82 */ /* 0x010f260000000800 */
[----:B------:R1:W-:Y:S04]  /*35090*/  LDGSTS.E [R252+0x23f80], desc[UR60][R102.64], P4 ;  /* 0x23f8000066fc7fae */ /* 0x0003e8000a12187c */
[----:B------:R-:W3:Y:S04]  /*350a0*/  LDL.LU R135, [R1+0x1468] ;  /* 0x0014680001877983 */ /* 0x000ee80000300800 */
[----:B------:R-:W-:Y:S04]  /*350b0*/  LDGSTS.E [R252+0x24380], desc[UR60][R118.64], P4 ;  /* 0x2438000076fc7fae */ /* 0x000fe8000a12187c */
[----:B------:R-:W4:Y:S01]  /*350c0*/  LDL.LU.64 R38, [R1+0x1418] ;  /* 0x0014180001267983 */ /* 0x000f220000300a00 */
[----:B-1----:R-:W1:Y:S03]  /*350d0*/  LDC R103, c[0x0][0x238] ;  /* 0x00008e00ff677b82 */ /* 0x002e660000000800 */
[----:B------:R-:W4:Y:S04]  /*350e0*/  LDL.LU.64 R54, [R1+0xc70] ;  /* 0x000c700001367983 */ /* 0x000f280000300a00 */
[----:B------:R-:W4:Y:S01]  /*350f0*/  LDL.LU.64 R70, [R1+0xc78] ;  /* 0x000c780001467983 */ /* 0x000f220000300a00 */
[----:B------:R-:W4:Y:S03]  /*35100*/  LDC R102, c[0x0][0x230] ;  /* 0x00008c00ff667b82 */ /* 0x000f260000000800 */
[----:B------:R-:W4:Y:S04]  /*35110*/  LDL.LU.64 R86, [R1+0xc80] ;  /* 0x000c800001567983 */ /* 0x000f280000300a00 */
[----:B--2---:R-:W-:Y:S04]  /*35120*/  LDGSTS.E [R252+0x24780], desc[UR60][R150.64], P4 ;  /* 0x2478000096fc7fae */ /* 0x004fe8000a12187c */
[----:B------:R-:W2:Y:S04]  /*35130*/  LDL.LU.64 R22, [R1+0xc88] ;  /* 0x000c880001167983 */ /* 0x000ea80000300a00 */
[----:B------:R-:W2:Y:S01]  /*35140*/  LDL.LU.64 R118, [R1+0xc90] ;  /* 0x000c900001767983 */ /* 0x000ea20000300a00 */
[----:B-1----:R-:W-:-:S03]  /*35150*/  IMAD.SHL.U32 R103, R103, 0x80, RZ ;  /* 0x0000008067677824 */ /* 0x002fc600078e00ff */
[----:B------:R-:W2:Y:S01]  /*35160*/  LDL.LU.64 R150, [R1+0xc98] ;  /* 0x000c980001967983 */ /* 0x000ea20000300a00 */
[C---:B------:R-:W-:Y:S02]  /*35170*/  IMAD.WIDE R36, R103.reuse, 0x4, R242 ;  /* 0x0000000467247825 */ /* 0x040fe400078e02f2 */
[----:B------:R-:W1:Y:S02]  /*35180*/  LDC R242, c[0x0][0x230] ;  /* 0x00008c00fff27b82 */ /* 0x000e640000000800 */
[----:B------:R-:W-:Y:S01]  /*35190*/  IMAD.WIDE R20, R103, 0x4, R240 ;  /* 0x0000000467147825 */ /* 0x000fe200078e02f0 */
[----:B------:R-:W-:Y:S04]  /*351a0*/  STL.64 [R1+0x1550], R36 ;  /* 0x0015502401007387 */ /* 0x000fe80000100a00 */
[----:B------:R4:W-:Y:S04]  /*351b0*/  STL.64 [R1+0x1560], R20 ;  /* 0x0015601401007387 */ /* 0x0009e80000100a00 */
[----:B------:R1:W-:Y:S01]  /*351c0*/  LDGSTS.E [R252+0x24b80], desc[UR60][R166.64], P4 ;  /* 0x24b80000a6fc7fae */ /* 0x0003e2000a12187c */
[----:B------:R-:W2:Y:S03]  /*351d0*/  LDC R243, c[0x0][0x230] ;  /* 0x00008c00fff37b82 */ /* 0x000ea60000000800 */
[----:B------:R-:W-:Y:S04]  /*351e0*/  LDGSTS.E [R252+0x24f80], desc[UR60][R12.64], P4 ;  /* 0x24f800000cfc7fae */ /* 0x000fe8000a12187c */
[----:B------:R-:W-:Y:S01]  /*351f0*/  LDGSTS.E [R252+0x25380], desc[UR60][R6.64], P4 ;  /* 0x2538000006fc7fae */ /* 0x000fe2000a12187c */
[----:B-1----:R-:W1:Y:S03]  /*35200*/  LDC R167, c[0x0][0x230] ;  /* 0x00008c00ffa77b82 */ /* 0x002e660000000800 */
[----:B------:R-:W-:Y:S04]  /*35210*/  LDGSTS.E [R252+0x25780], desc[UR60][R170.64], P4 ;  /* 0x25780000aafc7fae */ /* 0x000fe8000a12187c */
[----:B------:R-:W-:Y:S04]  /*35220*/  LDGSTS.E [R252+0x25b80], desc[UR60][R154.64], P4 ;  /* 0x25b800009afc7fae */ /* 0x000fe8000a12187c */
[----:B------:R-:W-:Y:S04]  /*35230*/  LDGSTS.E [R252+0x25f80], desc[UR60][R138.64], P4 ;  /* 0x25f800008afc7fae */ /* 0x000fe8000a12187c */
[----:B------:R-:W-:Y:S04]  /*35240*/  LDGSTS.E [R252+0x26380], desc[UR60][R122.64], P4 ;  /* 0x263800007afc7fae */ /* 0x000fe8000a12187c */
[----:B------:R-:W-:Y:S04]  /*35250*/  LDGSTS.E [R252+0x26780], desc[UR60][R106.64], P4 ;  /* 0x267800006afc7fae */ /* 0x000fe8000a12187c */
[----:B------:R-:W-:Y:S01]  /*35260*/  LDGSTS.E [R252+0x26b80], desc[UR60][R90.64], P4 ;  /* 0x26b800005afc7fae */ /* 0x000fe2000a12187c */
[----:B-1----:R-:W-:-:S03]  /*35270*/  VIADD R167, R167, 0xffffff7c ;  /* 0xffffff7ca7a77836 */ /* 0x002fc60000000000 */
[----:B------:R-:W-:Y:S04]  /*35280*/  LDGSTS.E [R252+0x26f80], desc[UR60][R74.64], P4 ;  /* 0x26f800004afc7fae */ /* 0x000fe8000a12187c */
[----:B------:R-:W-:Y:S04]  /*35290*/  LDGSTS.E [R252+0x27380], desc[UR60][R58.64], P4 ;  /* 0x273800003afc7fae */ /* 0x000fe8000a12187c */
[----:B------:R-:W-:Y:S04]  /*352a0*/  LDGSTS.E [R252+0x27780], desc[UR60][R42.64], P4 ;  /* 0x277800002afc7fae */ /* 0x000fe8000a12187c */
[----:B------:R-:W-:Y:S04]  /*352b0*/  LDGSTS.E [R252+0x27b80], desc[UR60][R26.64], P4 ;  /* 0x27b800001afc7fae */ /* 0x000fe8000a12187c */
[----:B------:R-:W-:Y:S01]  /*352c0*/  LDGSTS.E [R252+0x27f80], desc[UR60][R172.64], P4 ;  /* 0x27f80000acfc7fae */ /* 0x000fe2000a12187c */
[----:B------:R-:W-:-:S02]  /*352d0*/  ISETP.GE.U32.AND P4, PT, R167, 0x7ffffefd, PT ;  /* 0x7ffffefda700780c */ /* 0x000fc40003f86070 */
[----:B------:R-:W1:Y:S01]  /*352e0*/  LDC R167, c[0x0][0x230] ;  /* 0x00008c00ffa77b82 */ /* 0x000e620000000800 */
[----:B------:R-:W0:Y:S07]  /*352f0*/  LDGDEPBAR ;  /* 0x00000000000079af */ /* 0x000e2e0000000000 */
[----:B------:R-:W-:Y:S01]  /*35300*/  BAR.SYNC.DEFER_BLOCKING 0x0 ;  /* 0x0000000000007b1d */ /* 0x000fe20000010000 */
[----:B-1----:R-:W-:-:S05]  /*35310*/  IADD3 R240, R167, -0xa1, RZ ;  /* 0xffffff5fa7f07810 */ /* 0x002fca0007ffe0ff */
[----:B------:R-:W2:Y:S04]  /*35320*/  LDL.LU.64 R166, [R1+0xca0] ;  /* 0x000ca00001a67983 */ /* 0x000ea80000300a00 */
[----:B------:R-:W-:Y:S01]  /*35330*/  @!PT LDS RZ, [RZ] ;  /* 0x00000000fffff984 */ /* 0x000fe20000000800 */
[----:B------:R-:W-:Y:S01]  /*35340*/  @!PT LDS RZ, [RZ] ;  /* 0x00000000fffff984 */ /* 0x000fe20000000800 */
[----:B------:R-:W-:Y:S01]  /*35350*/  @!PT LDS RZ, [RZ] ;  /* 0x00000000fffff984 */ /* 0x000fe20000000800 */
[----:B---3--:R-:W-:Y:S04]  /*35360*/  LDGSTS.E [R135+-0x20000], desc[UR60][R36.64], !P6 ;  /* 0xe000000024877fae */ /* 0x008fe8000f12187c */
[----:B------:R1:W-:Y:S01]  /*35370*/  LDGSTS.E [R135+-0x1c000], desc[UR60][R20.64], !P6 ;  /* 0xe400000014877fae */ /* 0x0003e2000f12187c */
[----:B----4-:R-:W-:-:S04]  /*35380*/  IMAD.WIDE R66, R103, 0x4, R38 ;  /* 0x0000000467427825 */ /* 0x010fc800078e0226 */
[C---:B------:R-:W-:Y:S01]  /*35390*/  IMAD.WIDE R52, R103.reuse, 0x4, R54 ;  /* 0x0000000467347825 */ /* 0x040fe200078e0236 */
[----:B------:R-:W-:Y:S03]  /*353a0*/  STL.64 [R1+0x14e0], R66 ;  /* 0x0014e04201007387 */ /* 0x000fe60000100a00 */
[C---:B------:R-:W-:Y:S01]  /*353b0*/  IMAD.WIDE R50, R103.reuse, 0x4, R70 ;  /* 0x0000000467327825 */ /* 0x040fe200078e0246 */
[----:B------:R2:W-:Y:S01]  /*353c0*/  STL.64 [R1+0x14e8], R52 ;  /* 0x0014e83401007387 */ /* 0x0005e20000100a00 */
[----:B-1----:R-:W1:Y:S02]  /*353d0*/  LDC R21, c[0x0][0x230] ;  /* 0x00008c00ff157b82 */ /* 0x002e640000000800 */
[C---:B------:R-:W-:Y:S01]  /*353e0*/  IMAD.WIDE R36, R103.reuse, 0x4, R86 ;  /* 0x0000000467247825 */ /* 0x040fe200078e0256 */
[----:B------:R-:W3:Y:S04]  /*353f0*/  LDL.LU.64 R38, [R1+0xca8] ;  /* 0x000ca80001267983 */ /* 0x000ee80000300a00 */
[----:B------:R-:W4:Y:S01]  /*35400*/  LDL.LU.64 R54, [R1+0xcb0] ;  /* 0x000cb00001367983 */ /* 0x000f220000300a00 */
[----:B------:R-:W-:Y:S01]  /*35410*/  VIADD R241, R102, 0xffffff5e ;  /* 0xffffff5e66f17836 */ /* 0x000fe20000000000 */
[----:B------:R-:W1:Y:S02]  /*35420*/  LDC R20, c[0x0][0x230] ;  /* 0x00008c00ff147b82 */ /* 0x000e640000000800 */
[----:B------:R2:W-:Y:S04]  /*35430*/  STL.64 [R1+0x14f0], R50 ;  /* 0x0014f03201007387 */ /* 0x0005e80000100a00 */
[----:B------:R2:W-:Y:S04]  /*35440*/  STL.64 [R1+0x14f8], R36 ;  /* 0x0014f82401007387 */ /* 0x0005e80000100a00 */
[----:B------:R-:W4:Y:S04]  /*35450*/  LDL.LU.64 R70, [R1+0xcb8] ;  /* 0x000cb80001467983 */ /* 0x000f280000300a00 */
[----:B------:R-:W4:Y:S04]  /*35460*/  LDL.LU.64 R86, [R1+0xcc0] ;  /* 0x000cc00001567983 */ /* 0x000f280000300a00 */
[----:B------:R-:W-:Y:S04]  /*35470*/  LDGSTS.E [R135+-0x1fffc], desc[UR60][R66.64], !P1 ;  /* 0xe000400042877fae */ /* 0x000fe8000c92187c */
[----:B------:R2:W-:Y:S04]  /*35480*/  LDGSTS.E [R135+-0x1bffc], desc[UR60][R52.64], !P1 ;  /* 0xe400400034877fae */ /* 0x0005e8000c92187c */
[----:B------:R2:W-:Y:S04]  /*35490*/  LDGSTS.E [R135+-0x1fff8], desc[UR60][R50.64], !P5 ;  /* 0xe000800032877fae */ /* 0x0005e8000e92187c */
[----:B------:R1:W-:Y:S01]  /*354a0*/  LDGSTS.E [R135+-0x1bff8], desc[UR60][R36.64], !P5 ;  /* 0xe400800024877fae */ /* 0x0003e2000e92187c */
[----:B--2---:R-:W-:-:S04]  /*354b0*/  IMAD.WIDE R52, R103, 0x4, R22 ;  /* 0x0000000467347825 */ /* 0x004fc800078e0216 */
[C---:B------:R-:W-:Y:S01]  /*354c0*/  IMAD.WIDE R50, R103.reuse, 0x4, R118 ;  /* 0x0000000467327825 */ /* 0x040fe200078e0276 */
[----:B------:R3:W-:Y:S04]  /*354d0*/  STL.64 [R1+0x1500], R52 ;  /* 0x0015003401007387 */ /* 0x0007e80000100a00 */
[----:B------:R-:W2:Y:S04]  /*354e0*/  LDL.LU.64 R22, [R1+0xcc8] ;  /* 0x000cc80001167983 */ /* 0x000ea80000300a00 */
[----:B------:R4:W-:Y:S04]  /*354f0*/  STL.64 [R1+0x1508], R50 ;  /* 0x0015083201007387 */ /* 0x0009e80000100a00 */
[----:B------:R-:W2:Y:S01]  /*35500*/  LDL.LU.64 R118, [R1+0xcd0] ;  /* 0x000cd00001767983 */ /* 0x000ea20000300a00 */
[----:B-1----:R-:W-:Y:S01]  /*35510*/  IMAD.WIDE R36, R103, 0x4, R150 ;  /* 0x0000000467247825 */ /* 0x002fe200078e0296 */
[----:B------:R-:W-:-:S02]  /*35520*/  ISETP.GE.U32.AND P1, PT, R241, 0x7ffffedf, PT ;  /* 0x7ffffedff100780c */ /* 0x000fc40003f26070 */
[----:B------:R-:W-:Y:S01]  /*35530*/  IADD3 R241, R34, -0xa4, RZ ;  /* 0xffffff5c22f17810 */ /* 0x000fe20007ffe0ff */
[----:B------:R3:W-:Y:S04]  /*35540*/  LDGSTS.E [R135+-0x1fff4], desc[UR60][R52.64], !P4 ;  /* 0xe000c00034877fae */ /* 0x0007e8000e12187c */
[----:B------:R1:W-:Y:S04]  /*35550*/  STL.64 [R1+0x1758], R36 ;  /* 0x0017582401007387 */ /* 0x0003e80000100a00 */
[----:B------:R-:W2:Y:S01]  /*35560*/  LDL.LU.64 R150, [R1+0xcd8] ;  /* 0x000cd80001967983 */ /* 0x000ea20000300a00 */
[----:B------:R-:W-:Y:S01]  /*35570*/  ISETP.GE.U32.AND P6, PT, R240, 0x7ffffee0, PT ;  /* 0x7ffffee0f000780c */ /* 0x000fe20003fc6070 */
[----:B------:R-:W-:-:S02]  /*35580*/  IMAD.WIDE R34, R103, 0x4, R166 ;  /* 0x0000000467227825 */ /* 0x000fc400078e02a6 */
[----:B------:R4:W-:Y:S04]  /*35590*/  LDGSTS.E [R135+-0x1bff4], desc[UR60][R50.64], !P4 ;  /* 0xe400c00032877fae */ /* 0x0009e8000e12187c */
[----:B------:R-:W2:Y:S01]  /*355a0*/  LDL.LU.64 R166, [R1+0xce0] ;  /* 0x000ce00001a67983 */ /* 0x000ea20000300a00 */
[----:B------:R-:W-:-:S05]  /*355b0*/  VIADD R240, R134, 0xffffff5d ;  /* 0xffffff5d86f07836 */ /* 0x000fca0000000000 */
[----:B------:R1:W-:Y:S01]  /*355c0*/  LDGSTS.E [R135+-0x18000], desc[UR60][R36.64], !P6 ;  /* 0xe800000024877fae */ /* 0x0003e2000f12187c */
[----:B------:R-:W-:-:S03]  /*355d0*/  ISETP.GE.U32.AND P5, PT, R240, 0x7ffffede, PT ;  /* 0x7ffffedef000780c */ /* 0x000fc60003fa6070 */
[----:B------:R1:W-:Y:S04]  /*355e0*/  STL.64 [R1+0x1760], R34 ;  /* 0x0017602201007387 */ /* 0x0003e80000100a00 */
[----:B------:R1:W-:Y:S01]  /*355f0*/  LDGSTS.E [R135+-0x14000], desc[UR60][R34.64], !P6 ;  /* 0xec00000022877fae */ /* 0x0003e2000f12187c */
[----:B---3--:R-:W-:-:S04]  /*35600*/  IMAD.WIDE R52, R103, 0x4, R38 ;  /* 0x0000000467347825 */ /* 0x008fc800078e0226 */
[C---:B----4-:R-:W-:Y:S01]  /*35610*/  IMAD.WIDE R50, R103.reuse, 0x4, R54 ;  /* 0x0000000467327825 */ /* 0x050fe200078e0236 */
[----:B------:R-:W-:Y:S04]  /*35620*/  STL.64 [R1+0x1768], R52 ;  /* 0x0017683401007387 */ /* 0x000fe80000100a00 */
[----:B------:R-:W-:Y:S04]  /*35630*/  STL.64 [R1+0x1770], R50 ;  /* 0x0017703201007387 */ /* 0x000fe80000100a00 */
[----:B------:R-:W3:Y:S01]  /*35640*/  LDL.LU.64 R38, [R1+0xce8] ;  /* 0x000ce80001267983 */ /* 0x000ee20000300a00 */
[----:B-1----:R-:W-:-:S03]  /*35650*/  IMAD.WIDE R36, R103, 0x4, R70 ;  /* 0x0000000467247825 */ /* 0x002fc600078e0246 */
[----:B------:R-:W4:Y:S01]  /*35660*/  LDL.LU.64 R54, [R1+0xcf0] ;  /* 0x000cf00001367983 */ /* 0x000f220000300a00 */
[----:B------:R-:W-:-:S03]  /*35670*/  IMAD.WIDE R34, R103, 0x4, R86 ;  /* 0x0000000467227825 */ /* 0x000fc600078e0256 */
[----:B------:R2:W-:Y:S04]  /*35680*/  STL.64 [R1+0x1778], R36 ;  /* 0x0017782401007387 */ /* 0x0005e80000100a00 */
[----:B------:R1:W-:Y:S04]  /*35690*/  STL.64 [R1+0x1780], R34 ;  /* 0x0017802201007387 */ /* 0x0003e80000100a00 */
[----:B------:R-:W3:Y:S04]  /*356a0*/  LDL.LU.64 R70, [R1+0xcf8] ;  /* 0x000cf80001467983 */ /* 0x000ee80000300a00 */
[----:B------:R-:W3:Y:S04]  /*356b0*/  LDL.LU.64 R86, [R1+0xd00] ;  /* 0x000d000001567983 */ /* 0x000ee80000300a00 */
[----:B------:R-:W-:Y:S04]  /*356c0*/  LDGSTS.E [R135+-0x17ffc], desc[UR60][R52.64], !P1 ;  /* 0xe800400034877fae */ /* 0x000fe8000c92187c */
[----:B------:R-:W-:Y:S04]  /*356d0*/  LDGSTS.E [R135+-0x13ffc], desc[UR60][R50.64], !P1 ;  /* 0xec00400032877fae */ /* 0x000fe8000c92187c */
[----:B------:R2:W-:Y:S04]  /*356e0*/  LDGSTS.E [R135+-0x17ff8], desc[UR60][R36.64], !P5 ;  /* 0xe800800024877fae */ /* 0x0005e8000e92187c */
[----:B------:R1:W-:Y:S01]  /*356f0*/  LDGSTS.E [R135+-0x13ff8], desc[UR60][R34.64], !P5 ;  /* 0xec00800022877fae */ /* 0x0003e2000e92187c */
[----:B--2---:R-:W-:-:S04]  /*35700*/  IMAD.WIDE R36, R103, 0x4, R22 ;  /* 0x0000000467247825 */ /* 0x004fc800078e0216 */
[----:B-1----:R-:W-:Y:S01]  /*35710*/  IMAD.WIDE R34, R103, 0x4, R118 ;  /* 0x0000000467227825 */ /* 0x002fe200078e0276 */
[----:B------:R-:W-:Y:S04]  /*35720*/  STL.64 [R1+0x1788], R36 ;  /* 0x0017882401007387 */ /* 0x000fe80000100a00 */
[----:B------:R1:W-:Y:S04]  /*35730*/  STL.64 [R1+0x1790], R34 ;  /* 0x0017902201007387 */ /* 0x0003e80000100a00 */
[----:B------:R-:W2:Y:S04]  /*35740*/  LDL.LU.64 R164, [R1+0xd08] ;  /* 0x000d080001a47983 */ /* 0x000ea80000300a00 */
[----:B------:R-:W2:Y:S01]  /*35750*/  LDL.LU.64 R118, [R1+0xd10] ;  /* 0x000d100001767983 */ /* 0x000ea20000300a00 */
[----:B------:R-:W-:Y:S01]  /*35760*/  VIADD R240, R19, 0xffffff3f ;  /* 0xffffff3f13f07836 */ /* 0x000fe20000000000 */
[----:B------:R-:W-:Y:S01]  /*35770*/  ISETP.GE.U32.AND P4, PT, R241, 0x7ffffedd, PT ;  /* 0x7ffffeddf100780c */ /* 0x000fe20003f86070 */
[----:B------:R-:W-:Y:S01]  /*35780*/  IMAD.WIDE R22, R103, 0x4, R150 ;  /* 0x0000000467167825 */ /* 0x000fe200078e0296 */
[----:B------:R-:W2:Y:S02]  /*35790*/  LDC R19, c[0x0][0x230] ;  /* 0x00008c00ff137b82 */ /* 0x000ea40000000800 */
[----:B------:R-:W-:-:S02]  /*357a0*/  ISETP.GE.U32.AND P6, PT, R240, 0x7ffffec0, PT ;  /* 0x7ffffec0f000780c */ /* 0x000fc40003fc6070 */
[----:B------:R-:W-:Y:S01]  /*357b0*/  IADD3 R240, R18, -0xc3, RZ ;  /* 0xffffff3d12f07810 */ /* 0x000fe20007ffe0ff */
[----:B------:R-:W-:-:S03]  /*357c0*/  VIADD R241, R21, 0xffffff3e ;  /* 0xffffff3e15f17836 */ /* 0x000fc60000000000 */
[----:B------:R-:W-:Y:S01]  /*357d0*/  ISETP.GE.U32.AND P5, PT, R240, 0x7ffffebe, PT ;  /* 0x7ffffebef000780c */ /* 0x000fe20003fa6070 */
[----:B------:R-:W-:Y:S01]  /*357e0*/  VIADD R240, R20, 0xffffff3c ;  /* 0xffffff3c14f07836 */ /* 0x000fe20000000000 */
[----:B------:R-:W-:Y:S01]  /*357f0*/  STL.64 [R1+0x1958], R22 ;  /* 0x0019581601007387 */ /* 0x000fe20000100a00 */
[----:B------:R-:W2:Y:S03]  /*35800*/  LDC R18, c[0x0][0x230] ;  /* 0x00008c00ff127b82 */ /* 0x000ea60000000800 */
[----:B------:R-:W-:Y:S01]  /*35810*/  LDGSTS.E [R135+-0x17ff4], desc[UR60][R36.64], !P4 ;  /* 0xe800c00024877fae */ /* 0x000fe2000e12187c */
[----:B------:R-:W-:-:S03]  /*35820*/  ISETP.GE.U32.AND P1, PT, R241, 0x7ffffebf, PT ;  /* 0x7ffffebff100780c */ /* 0x000fc60003f26070 */
[----:B------:R1:W-:Y:S04]  /*35830*/  LDGSTS.E [R135+-0x13ff4], desc[UR60][R34.64], !P4 ;  /* 0xec00c00022877fae */ /* 0x0003e8000e12187c */
[----:B------:R-:W-:Y:S01]  /*35840*/  LDGSTS.E [R135+-0x10000], desc[UR60][R22.64], !P6 ;  /* 0xf000000016877fae */ /* 0x000fe2000f12187c */
[C---:B------:R-:W-:Y:S01]  /*35850*/  IMAD.WIDE R20, R103.reuse, 0x4, R166 ;  /* 0x0000000467147825 */ /* 0x040fe200078e02a6 */
[----:B-1----:R-:W1:Y:S04]  /*35860*/  LDC R34, c[0x0][0x230] ;  /* 0x00008c00ff227b82 */ /* 0x002e680000000800 */
[----:B------:R3:W-:Y:S04]  /*35870*/  STL.64 [R1+0x1960], R20 ;  /* 0x0019601401007387 */ /* 0x0007e80000100a00 */
[----:B------:R-:W2:Y:S04]  /*35880*/  LDL.LU.64 R150, [R1+0xd18] ;  /* 0x000d180001967983 */ /* 0x000ea80000300a00 */
[----:B------:R-:W2:Y:S04]  /*35890*/  LDL.LU.64 R166, [R1+0xd20] ;  /* 0x000d200001a67983 */ /* 0x000ea80000300a00 */
[----:B------:R3:W-:Y:S01]  /*358a0*/  LDGSTS.E [R135+-0xc000], desc[UR60][R20.64], !P6 ;  /* 0xf400000014877fae */ /* 0x0007e2000f12187c */
[----:B----4-:R-:W-:-:S04]  /*358b0*/  IMAD.WIDE R52, R103, 0x4, R54 ;  /* 0x0000000467347825 */ /* 0x010fc800078e0236 */
[----:B---3--:R-:W-:-:S04]  /*358c0*/  IMAD.WIDE R50, R103, 0x4, R70 ;  /* 0x0000000467327825 */ /* 0x008fc800078e0246 */
[C---:B------:R-:W-:Y:S01]  /*358d0*/  IMAD.WIDE R36, R103.reuse, 0x4, R86 ;  /* 0x0000000467247825 */ /* 0x040fe200078e0256 */
[----:B------:R-:W-:Y:S01]  /*358e0*/  ISETP.GE.U32.AND P4, PT, R240, 0x7ffffebd, PT ;  /* 0x7ffffebdf000780c */ /* 0x000fe20003f86070 */
[----:B------:R-:W3:Y:S02]  /*358f0*/  LDC R21, c[0x0][0x230] ;  /* 0x00008c00ff157b82 */ /* 0x000ee40000000800 */
[----:B------:R-:W-:-:S05]  /*35900*/  IMAD.WIDE R22, R103, 0x4, R38 ;  /* 0x0000000467167825 */ /* 0x000fca00078e0226 */
[----:B------:R4:W-:Y:S01]  /*35910*/  STL.64 [R1+0x1968], R22 ;  /* 0x0019681601007387 */ /* 0x0009e20000100a00 */
[----:B------:R-:W-:Y:S01]  /*35920*/  IADD3 R241, R243, -0xe2, RZ ;  /* 0xffffff1ef3f17810 */ /* 0x000fe20007ffe0ff */
[----:B------:R-:W-:Y:S01]  /*35930*/  VIADD R240, R242, 0xffffff1f ;  /* 0xffffff1ff2f07836 */ /* 0x000fe20000000000 */
[----:B------:R-:W3:Y:S01]  /*35940*/  LDC R20, c[0x0][0x230] ;  /* 0x00008c00ff147b82 */ /* 0x000ee20000000800 */
[----:B------:R-:W-:Y:S04]  /*35950*/  STL.64 [R1+0x1970], R52 ;  /* 0x0019703401007387 */ /* 0x000fe80000100a00 */
[----:B------:R-:W-:Y:S03]  /*35960*/  LDGSTS.E [R135+-0xfffc], desc[UR60][R22.64], !P1 ;  /* 0xf000400016877fae */ /* 0x000fe6000c92187c */
[----:B------:R-:W3:Y:S01]  /*35970*/  LDC R242, c[0x0][0x230] ;  /* 0x00008c00fff27b82 */ /* 0x000ee20000000800 */
[----:B------:R-:W-:Y:S04]  /*35980*/  LDGSTS.E [R135+-0xbffc], desc[UR60][R52.64], !P1 ;  /* 0xf400400034877fae */ /* 0x000fe8000c92187c */
[----:B------:R2:W-:Y:S03]  /*35990*/  LDGSTS.E [R135+-0xfff8], desc[UR60][R50.64], !P5 ;  /* 0xf000800032877fae */ /* 0x0005e6000e92187c */
[----:B------:R-:W3:Y:S01]  /*359a0*/  LDC R243, c[0x0][0x230] ;  /* 0x00008c00fff37b82 */ /* 0x000ee20000000800 */
[----:B----4-:R-:W4:Y:S04]  /*359b0*/  LDL.LU.64 R22, [R1+0xd28] ;  /* 0x000d280001167983 */ /* 0x010f280000300a00 */
[----:B------:R2:W-:Y:S04]  /*359c0*/  STL.64 [R1+0x1978], R50 ;  /* 0x0019783201007387 */ /* 0x0005e80000100a00 */
[----:B------:R-:W3:Y:S04]  /*359d0*/  LDL.LU.64 R38, [R1+0xd38] ;  /* 0x000d380001267983 */ /* 0x000ee80000300a00 */
[----:B------:R1:W-:Y:S04]  /*359e0*/  STL.64 [R1+0x1980], R36 ;  /* 0x0019802401007387 */ /* 0x0003e80000100a00 */
[----:B------:R-:W3:Y:S04]  /*359f0*/  LDL.LU.64 R54, [R1+0xd30] ;  /* 0x000d300001367983 */ /* 0x000ee80000300a00 */
[----:B------:R-:W3:Y:S04]  /*35a00*/  LDL.LU.64 R70, [R1+0xd48] ;  /* 0x000d480001467983 */ /* 0x000ee80000300a00 */
[----:B------:R-:W3:Y:S01]  /*35a10*/  LDL.LU.64 R86, [R1+0xd40] ;  /* 0x000d400001567983 */ /* 0x000ee20000300a00 */
[----:B--2---:R-:W-:-:S03]  /*35a20*/  IMAD.WIDE R50, R103, 0x4, R118 ;  /* 0x0000000467327825 */ /* 0x004fc600078e0276 */
[----:B------:R-:W2:Y:S01]  /*35a30*/  LDL.LU.64 R118, [R1+0xd50] ;  /* 0x000d500001767983 */ /* 0x000ea20000300a00 */
[----:B------:R-:W-:Y:S01]  /*35a40*/  ISETP.GE.U32.AND P6, PT, R240, 0x7ffffea0, PT ;  /* 0x7ffffea0f000780c */ /* 0x000fe20003fc6070 */
[----:B------:R-:W-:Y:S02]  /*35a50*/  IMAD.WIDE R52, R103, 0x4, R164 ;  /* 0x0000000467347825 */ /* 0x000fe400078e02a4 */
[----:B------:R1:W-:Y:S02]  /*35a60*/  LDGSTS.E [R135+-0xbff8], desc[UR60][R36.64], !P5 ;  /* 0xf400800024877fae */ /* 0x0003e4000e92187c */
[----:B------:R-:W-:Y:S02]  /*35a70*/  VIADD R240, R19, 0xffffff1d ;  /* 0xffffff1d13f07836 */ /* 0x000fe40000000000 */
[----:B------:R4:W-:Y:S03]  /*35a80*/  STL.64 [R1+0x1988], R52 ;  /* 0x0019883401007387 */ /* 0x0009e60000100a00 */
[----:B------:R-:W-:Y:S01]  /*35a90*/  ISETP.GE.U32.AND P5, PT, R240, 0x7ffffe9e, PT ;  /* 0x7ffffe9ef000780c */ /* 0x000fe20003fa6070 */
[----:B------:R3:W-:Y:S01]  /*35aa0*/  STL.64 [R1+0x1990], R50 ;  /* 0x0019903201007387 */ /* 0x0007e20000100a00 */
[----:B------:R-:W-:-:S03]  /*35ab0*/  VIADD R240, R18, 0xffffff1c ;  /* 0xffffff1c12f07836 */ /* 0x000fc60000000000 */
[----:B------:R4:W-:Y:S01]  /*35ac0*/  LDGSTS.E [R135+-0xfff4], desc[UR60][R52.64], !P4 ;  /* 0xf000c00034877fae */ /* 0x0009e2000e12187c */
[----:B------:R-:W-:Y:S01]  /*35ad0*/  ISETP.GE.U32.AND P1, PT, R241, 0x7ffffe9f, PT ;  /* 0x7ffffe9ff100780c */ /* 0x000fe20003f26070 */
[C---:B-1----:R-:W-:Y:S02]  /*35ae0*/  IMAD.WIDE R36, R103.reuse, 0x4, R150 ;  /* 0x0000000467247825 */ /* 0x042fe400078e0296 */
[----:B------:R1:W-:Y:S02]  /*35af0*/  LDGSTS.E [R135+-0xbff4], desc[UR60][R50.64], !P4 ;  /* 0xf400c00032877fae */ /* 0x0003e4000e12187c */
[----:B------:R-:W-:Y:S02]  /*35b00*/  IMAD.WIDE R18, R103, 0x4, R166 ;  /* 0x0000000467127825 */ /* 0x000fe400078e02a6 */
[----:B------:R1:W-:Y:S04]  /*35b10*/  STL.64 [R1+0x1b58], R36 ;  /* 0x001b582401007387 */ /* 0x0003e80000100a00 */
[----:B------:R-:W2:Y:S04]  /*35b20*/  LDL.LU.64 R150, [R1+0xd58] ;  /* 0x000d580001967983 */ /* 0x000ea80000300a00 */
[----:B------:R1:W-:Y:S04]  /*35b30*/  STL.64 [R1+0x1b60], R18 ;  /* 0x001b601201007387 */ /* 0x0003e80000100a00 */
[----:B------:R-:W2:Y:S01]  /*35b40*/  LDL.LU.64 R166, [R1+0xd60] ;  /* 0x000d600001a67983 */ /* 0x000ea20000300a00 */
[----:B------:R-:W-:-:S03]  /*35b50*/  VIADD R241, R34, 0xffffff7a ;  /* 0xffffff7a22f17836 */ /* 0x000fc60000000000 */
[----:B------:R1:W-:Y:S01]  /*35b60*/  LDGSTS.E [R135+-0x8000], desc[UR60][R36.64], !P6 ;  /* 0xf800000024877fae */ /* 0x0003e2000f12187c */
[----:B------:R-:W-:-:S03]  /*35b70*/  ISETP.GE.U32.AND P4, PT, R240, 0x7ffffe9d, PT ;  /* 0x7ffffe9df000780c */ /* 0x000fc60003f86070 */
[----:B------:R1:W-:Y:S01]  /*35b80*/  LDGSTS.E [R135+-0x4000], desc[UR60][R18.64], !P6 ;  /* 0xfc00000012877fae */ /* 0x0003e2000f12187c */
[----:B----4-:R-:W-:-:S04]  /*35b90*/  IMAD.WIDE R52, R103, 0x4, R22 ;  /* 0x0000000467347825 */ /* 0x010fc800078e0216 */
[C---:B---3--:R-:W-:Y:S01]  /*35ba0*/  IMAD.WIDE R38, R103.reuse, 0x4, R38 ;  /* 0x0000000467267825 */ /* 0x048fe200078e0226 */
[----:B------:R-:W-:Y:S03]  /*35bb0*/  STL.64 [R1+0x1b68], R52 ;  /* 0x001b683401007387 */ /* 0x000fe60000100a00 */
[C---:B-1----:R-:W-:Y:S01]  /*35bc0*/  IMAD.WIDE R50, R103.reuse, 0x4, R54 ;  /* 0x0000000467327825 */ /* 0x042fe200078e0236 */
[----:B------:R-:W-:Y:S03]  /*35bd0*/  LDGSTS.E [R135+-0x7ffc], desc[UR60][R52.64], !P1 ;  /* 0xf800400034877fae */ /* 0x000fe6000c92187c */
[C---:B------:R-:W-:Y:S01]  /*35be0*/  IMAD.WIDE R34, R103.reuse, 0x4, R70 ;  /* 0x0000000467227825 */ /* 0x040fe200078e0246 */
[----:B------:R-:W3:Y:S03]  /*35bf0*/  LDL.LU.64 R54, [R1+0xd68] ;  /* 0x000d680001367983 */ /* 0x000ee60000300a00 */
[C---:B------:R-:W-:Y:S01]  /*35c00*/  IMAD.WIDE R36, R103.reuse, 0x4, R86 ;  /* 0x0000000467247825 */ /* 0x040fe200078e0256 */
[----:B------:R1:W-:Y:S01]  /*35c10*/  STL.64 [R1+0x1b78], R38 ;  /* 0x001b782601007387 */ /* 0x0003e20000100a00 */
[----:B------:R-:W-:Y:S01]  /*35c20*/  IADD3 R240, R242, -0x85, RZ ;  /* 0xffffff7bf2f07810 */ /* 0x000fe20007ffe0ff */
[----:B------:R-:W4:Y:S02]  /*35c30*/  LDC R18, c[0x0][0x230] ;  /* 0x00008c00ff127b82 */ /* 0x000f240000000800 */
[----:B------:R-:W-:Y:S01]  /*35c40*/  STL.64 [R1+0x1b70], R50 ;  /* 0x001b703201007387 */ /* 0x000fe20000100a00 */
[----:B--2---:R-:W-:-:S03]  /*35c50*/  IMAD.WIDE R22, R103, 0x4, R118 ;  /* 0x0000000467167825 */ /* 0x004fc600078e0276 */
[----:B------:R-:W2:Y:S02]  /*35c60*/  LDL.LU.64 R70, [R1+0xd70] ;  /* 0x000d700001467983 */ /* 0x000ea40000300a00 */
[----:B------:R-:W4:Y:S02]  /*35c70*/  LDC R242, c[0x0][0x230] ;  /* 0x00008c00fff27b82 */ /* 0x000f240000000800 */
[----:B------:R4:W-:Y:S04]  /*35c80*/  STL.64 [R1+0x1b88], R34 ;  /* 0x001b882201007387 */ /* 0x0009e80000100a00 */
[----:B------:R-:W2:Y:S02]  /*35c90*/  LDL.LU.64 R86, [R1+0xd78] ;  /* 0x000d780001567983 */ /* 0x000ea40000300a00 */
[----:B------:R-:W2:Y:S02]  /*35ca0*/  LDC R19, c[0x0][0x230] ;  /* 0x00008c00ff137b82 */ /* 0x000ea40000000800 */
[----:B------:R-:W-:Y:S04]  /*35cb0*/  STL.64 [R1+0x1b80], R36 ;  /* 0x001b802401007387 */ /* 0x000fe80000100a00 */
[----:B------:R-:W2:Y:S04]  /*35cc0*/  LDL.LU.64 R118, [R1+0xd80] ;  /* 0x000d800001767983 */ /* 0x000ea80000300a00 */
[----:B------:R-:W-:Y:S04]  /*35cd0*/  LDGSTS.E [R135+-0x3ffc], desc[UR60][R50.64], !P1 ;  /* 0xfc00400032877fae */ /* 0x000fe8000c92187c */
[----:B------:R-:W-:Y:S04]  /*35ce0*/  LDGSTS.E [R135+-0x7ff8], desc[UR60][R38.64], !P5 ;  /* 0xf800800026877fae */ /* 0x000fe8000e92187c */
[----:B------:R-:W-:Y:S04]  /*35cf0*/  LDGSTS.E [R135+-0x3ff8], desc[UR60][R36.64], !P5 ;  /* 0xfc00800024877fae */ /* 0x000fe8000e92187c */
[----:B------:R4:W-:Y:S04]  /*35d00*/  LDGSTS.E [R135+-0x7ff4], desc[UR60][R34.64], !P4 ;  /* 0xf800c00022877fae */ /* 0x0009e8000e12187c */
[----:B------:R4:W-:Y:S04]  /*35d10*/  STL.64 [R1+0x1b90], R22 ;  /* 0x001b901601007387 */ /* 0x0009e80000100a00 */
[----:B-1----:R-:W2:Y:S04]  /*35d20*/  LDL.LU.64 R38, [R1+0xd88] ;  /* 0x000d880001267983 */ /* 0x002ea80000300a00 */
[----:B------:R1:W-:Y:S04]  /*35d30*/  LDGSTS.E [R135+-0x3ff4], desc[UR60][R22.64], !P4 ;  /* 0xfc00c00016877fae */ /* 0x0003e8000e12187c */
[----:B------:R-:W2:Y:S01]  /*35d40*/  LDL.LU.64 R134, [R1+0xd90] ;  /* 0x000d900001867983 */ /* 0x000ea20000300a00 */
[----:B----4-:R-:W-:-:S05]  /*35d50*/  IMAD.WIDE R34, R103, 0x4, R150 ;  /* 0x0000000467227825 */ /* 0x010fca00078e0296 */
[----:B------:R4:W-:Y:S01]  /*35d60*/  STL.64 [R1+0x14a0], R34 ;  /* 0x0014a02201007387 */ /* 0x0009e20000100a00 */
[----:B-1----:R-:W-:-:S03]  /*35d70*/  IMAD.WIDE R22, R103, 0x4, R166 ;  /* 0x0000000467167825 */ /* 0x002fc600078e02a6 */
[----:B------:R-:W4:Y:S04]  /*35d80*/  LDL.LU.64 R150, [R1+0xd98] ;  /* 0x000d980001967983 */ /* 0x000f280000300a00 */
[----:B------:R1:W-:Y:S04]  /*35d90*/  STL.64 [R1+0x14a8], R22 ;  /* 0x0014a81601007387 */ /* 0x0003e80000100a00 */
[----:B------:R-:W4:Y:S01]  /*35da0*/  LDL.LU.64 R166, [R1+0xda0] ;  /* 0x000da00001a67983 */ /* 0x000f220000300a00 */
[----:B------:R-:W-:-:S13]  /*35db0*/  ISETP.GE.U32.AND P6, PT, R240, 0x7ffffefc, PT ;  /* 0x7ffffefcf000780c */ /* 0x000fda0003fc6070 */
[----:B------:R4:W-:Y:S04]  /*35dc0*/  LDGSTS.E [R0+-0x20000], desc[UR60][R34.64], !P6 ;  /* 0xe000000022007fae */ /* 0x0009e8000f12187c */
[----:B------:R1:W-:Y:S01]  /*35dd0*/  LDGSTS.E [R0+-0x1c000], desc[UR60][R22.64], !P6 ;  /* 0xe400000016007fae */ /* 0x0003e2000f12187c */
[----:B------:R-:W-:Y:S01]  /*35de0*/  VIADD R240, R21, 0xffffff79 ;  /* 0xffffff7915f07836 */ /* 0x000fe20000000000 */
[----:B------:R-:W-:Y:S01]  /*35df0*/  ISETP.GE.U32.AND P5, PT, R241, 0x7ffffefb, PT ;  /* 0x7ffffefbf100780c */ /* 0x000fe20003fa6070 */
[----:B------:R-:W1:Y:S03]  /*35e00*/  LDC R21, c[0x0][0x230] ;  /* 0x00008c00ff157b82 */ /* 0x000e660000000800 */
[----:B------:R-:W-:Y:S01]  /*35e10*/  ISETP.GE.U32.AND P4, PT, R240, 0x7ffffefa, PT ;  /* 0x7ffffefaf000780c */ /* 0x000fe20003f86070 */
[----:B---3--:R-:W-:-:S05]  /*35e20*/  IMAD.WIDE R50, R103, 0x4, R54 ;  /* 0x0000000467327825 */ /* 0x008fca00078e0236 */
[----:B------:R3:W-:Y:S04]  /*35e30*/  STL.64 [R1+0x14b0], R50 ;  /* 0x0014b03201007387 */ /* 0x0007e80000100a00 */
[----:B------:R3:W-:Y:S01]  /*35e40*/  LDGSTS.E [R0+-0x1fffc], desc[UR60][R50.64], !P5 ;  /* 0xe000400032007fae */ /* 0x0007e2000e92187c */
[----:B--2---:R-:W-:-:S05]  /*35e50*/  IMAD.WIDE R36, R103, 0x4, R70 ;  /* 0x0000000467247825 */ /* 0x004fca00078e0246 */
[----:B------:R2:W-:Y:S01]  /*35e60*/  STL.64 [R1+0x14b8], R36 ;  /* 0x0014b82401007387 */ /* 0x0005e20000100a00 */
[----:B----4-:R-:W-:-:S03]  /*35e70*/  IMAD.WIDE R34, R103, 0x4, R86 ;  /* 0x0000000467227825 */ /* 0x010fc600078e0256 */
[----:B------:R-:W4:Y:S04]  /*35e80*/  LDL.LU.64 R54, [R1+0xda8] ;  /* 0x000da80001367983 */ /* 0x000f280000300a00 */
[----:B------:R-:W4:Y:S01]  /*35e90*/  LDL.LU.64 R70, [R1+0xdb0] ;  /* 0x000db00001467983 */ /* 0x000f220000300a00 */
[----:B-1----:R-:W-:-:S03]  /*35ea0*/  IMAD.WIDE R22, R103, 0x4, R118 ;  /* 0x0000000467167825 */ /* 0x002fc600078e0276 */
[----:B------:R1:W-:Y:S04]  /*35eb0*/  STL.64 [R1+0x14c0], R34 ;  /* 0x0014c02201007387 */ /* 0x0003e80000100a00 */
[----:B------:R1:W-:Y:S04]  /*35ec0*/  STL.64 [R1+0x14c8], R22 ;  /* 0x0014c81601007387 */ /* 0x0003e80000100a00 */
[----:B------:R-:W4:Y:S04]  /*35ed0*/  LDL.LU.64 R86, [R1+0xdb8] ;  /* 0x000db80001567983 */ /* 0x000f280000300a00 */
[----:B------:R-:W4:Y:S04]  /*35ee0*/  LDL.LU.64 R118, [R1+0xdc0] ;  /* 0x000dc00001767983 */ /* 0x000f280000300a00 */
[----:B------:R2:W-:Y:S04]  /*35ef0*/  LDGSTS.E [R0+-0x1bffc], desc[UR60][R36.64], !P5 ;  /* 0xe400400024007fae */ /* 0x0005e8000e92187c */
[----:B------:R1:W-:Y:S01]  /*35f00*/  LDGSTS.E [R0+-0x1fff8], desc[UR60][R34.64], !P4 ;  /* 0xe000800022007fae */ /* 0x0003e2000e12187c */
[----:B---3--:R-:W-:-:S03]  /*35f10*/  IMAD.WIDE R50, R103, 0x4, R38 ;  /* 0x0000000467327825 */ /* 0x008fc600078e0226 */
[----:B------:R3:W-:Y:S04]  /*35f20*/  LDGSTS.E [R0+-0x1bff8], desc[UR60][R22.64], !P4 ;  /* 0xe400800016007fae */ /* 0x0007e8000e12187c */
[----:B------:R4:W-:Y:S04]  /*35f30*/  STL.64 [R1+0x14d0], R50 ;  /* 0x0014d03201007387 */ /* 0x0009e80000100a00 */
[----:B------:R-:W4:Y:S01]  /*35f40*/  LDL.LU.64 R38, [R1+0xdc8] ;  /* 0x000dc80001267983 */ /* 0x000f220000300a00 */
[----:B--2---:R-:W-:-:S05]  /*35f50*/  IMAD.WIDE R36, R103, 0x4, R134 ;  /* 0x0000000467247825 */ /* 0x004fca00078e0286 */
[----:B------:R2:W-:Y:S04]  /*35f60*/  STL.64 [R1+0x14d8], R36 ;  /* 0x0014d82401007387 */ /* 0x0005e80000100a00 */
[----:B------:R-:W2:Y:S01]  /*35f70*/  LDL.LU.64 R134, [R1+0xdd0] ;  /* 0x000dd00001867983 */ /* 0x000ea20000300a00 */
[----:B-1----:R-:W-:-:S05]  /*35f80*/  IMAD.WIDE R34, R103, 0x4, R150 ;  /* 0x0000000467227825 */ /* 0x002fca00078e0296 */
[----:B------:R1:W-:Y:S01]  /*35f90*/  STL.64 [R1+0x1798], R34 ;  /* 0x0017982201007387 */ /* 0x0003e20000100a00 */
[----:B---3--:R-:W-:-:S03]  /*35fa0*/  IMAD.WIDE R22, R103, 0x4, R166 ;  /* 0x0000000467167825 */ /* 0x008fc600078e02a6 */
[----:B------:R-:W3:Y:S04]  /*35fb0*/  LDL.LU.64 R150, [R1+0xdd8] ;  /* 0x000dd80001967983 */ /* 0x000ee80000300a00 */
[----:B------:R-:W3:Y:S01]  /*35fc0*/  LDL.LU.64 R166, [R1+0xde0] ;  /* 0x000de00001a67983 */ /* 0x000ee20000300a00 */
[----:B------:R-:W-:Y:S01]  /*35fd0*/  IADD3 R241, R242, -0x88, RZ ;  /* 0xffffff78f2f17810 */ /* 0x000fe20007ffe0ff */
[----:B------:R-:W-:Y:S01]  /*35fe0*/  VIADD R240, R18, 0xffffff5b ;  /* 0xffffff5b12f07836 */ /* 0x000fe20000000000 */
[----:B------:R-:W1:Y:S02]  /*35ff0*/  LDC R242, c[0x0][0x230] ;  /* 0x00008c00fff27b82 */ /* 0x000e640000000800 */
[----:B------:R-:W-:Y:S02]  /*36000*/  ISETP.GE.U32.AND P1, PT, R241, 0x7ffffef9, PT ;  /* 0x7ffffef9f100780c */ /* 0x000fe40003f26070 */
[----:B------:R-:W-:Y:S01]  /*36010*/  ISETP.GE.U32.AND P6, PT, R240, 0x7ffffedc, PT ;  /* 0x7ffffedcf000780c */ /* 0x000fe20003fc6070 */
[----:B------:R2:W-:Y:S03]  /*36020*/  STL.64 [R1+0x17a0], R22 ;  /* 0x0017a01601007387 */ /* 0x0005e60000100a00 */
[----:B------:R-:W1:Y:S07]  /*36030*/  LDC R18, c[0x0][0x230] ;  /* 0x00008c00ff127b82 */ /* 0x000e6e0000000800 */
[----:B------:R4:W-:Y:S04]  /*36040*/  LDGSTS.E [R0+-0x1fff4], desc[UR60][R50.64], !P1 ;  /* 0xe000c00032007fae */ /* 0x0009e8000c92187c */
[----:B------:R2:W-:Y:S04]  /*36050*/  LDGSTS.E [R0+-0x1bff4], desc[UR60][R36.64], !P1 ;  /* 0xe400c00024007fae */ /* 0x0005e8000c92187c */
[----:B------:R2:W-:Y:S04]  /*36060*/  LDGSTS.E [R0+-0x18000], desc[UR60][R34.64], !P6 ;  /* 0xe800000022007fae */ /* 0x0005e8000f12187c */
[----:B------:R2:W-:Y:S01]  /*36070*/  LDGSTS.E [R0+-0x14000], desc[UR60][R22.64], !P6 ;  /* 0xec00000016007fae */ /* 0x0005e2000f12187c */
[----:B------:R-:W-:-:S02]  /*36080*/  VIADD R241, R20, 0xffffff5a ;  /* 0xffffff5a14f17836 */ /* 0x000fc40000000000 */
[----:B------:R-:W2:Y:S01]  /*36090*/  LDC R20, c[0x0][0x230] ;  /* 0x00008c00ff147b82 */ /* 0x000ea20000000800 */
[----:B------:R-:W-:Y:S02]  /*360a0*/  IADD3 R240, R19, -0xa7, RZ ;  /* 0xffffff5913f07810 */ /* 0x000fe40007ffe0ff */
[----:B------:R-:W-:Y:S02]  /*360b0*/  ISETP.GE.U32.AND P5, PT, R241, 0x7ffffedb, PT ;  /* 0x7ffffedbf100780c */ /* 0x000fe40003fa6070 */
[----:B------:R-:W-:Y:S01]  /*360c0*/  ISETP.GE.U32.AND P4, PT, R240, 0x7ffffeda, PT ;  /* 0x7ffffedaf000780c */ /* 0x000fe20003f86070 */
[----:B-1----:R-:W-:Y:S02]  /*360d0*/  VIADD R240, R242, 0xffffff3b ;  /* 0xffffff3bf2f07836 */ /* 0x002fe40000000000 */
[----:B------:R-:W-:Y:S01]  /*360e0*/  VIADD R241, R243, 0xffffff58 ;  /* 0xffffff58f3f17836 */ /* 0x000fe20000000000 */
[----:B------:R-:W1:Y:S02]  /*360f0*/  LDC R242, c[0x0][0x230] ;  /* 0x00008c00fff27b82 */ /* 0x000e640000000800 */
[----:B------:R-:W-:Y:S01]  /*36100*/  ISETP.GE.U32.AND P6, PT, R240, 0x7ffffebc, PT ;  /* 0x7ffffebcf000780c */ /* 0x000fe20003fc6070 */
[----:B------:R-:W-:Y:S01]  /*36110*/  VIADD R240, R18, 0xffffff39 ;  /* 0xffffff3912f07836 */ /* 0x000fe20000000000 */
[----:B------:R-:W-:-:S02]  /*36120*/  ISETP.GE.U32.AND P1, PT, R241, 0x7ffffed9, PT ;  /* 0x7ffffed9f100780c */ /* 0x000fc40003f26070 */
[----:B------:R-:W-:Y:S02]  /*36130*/  IADD3 R241, R21, -0xc6, RZ ;  /* 0xffffff3a15f17810 */ /* 0x000fe40007ffe0ff */
[----:B------:R-:W1:Y:S08]  /*36140*/  LDC R19, c[0x0][0x230] ;  /* 0x00008c00ff137b82 */ /* 0x000e700000000800 */
[----:B------:R-:W1:Y:S08]  /*36150*/  LDC R18, c[0x0][0x230] ;  /* 0x00008c00ff127b82 */ /* 0x000e700000000800 */
[----:B------:R-:W1:Y:S01]  /*36160*/  LDC R243, c[0x0][0x230] ;  /* 0x00008c00fff37b82 */ /* 0x000e620000000800 */
[----:B----4-:R-:W-:-:S04]  /*36170*/  IMAD.WIDE R50, R103, 0x4, R54 ;  /* 0x0000000467327825 */ /* 0x010fc800078e0236 */
[C---:B--2---:R-:W-:Y:S01]  /*36180*/  IMAD.WIDE R36, R103.reuse, 0x4, R70 ;  /* 0x0000000467247825 */ /* 0x044fe200078e0246 */
[----:B------:R-:W-:Y:S04]  /*36190*/  STL.64 [R1+0x17a8], R50 ;  /* 0x0017a83201007387 */ /* 0x000fe80000100a00 */
[----:B------:R2:W-:Y:S04]  /*361a0*/  STL.64 [R1+0x17b0], R36 ;  /* 0x0017b02401007387 */ /* 0x0005e80000100a00 */
[----:B------:R-:W4:Y:S01]  /*361b0*/  LDL.LU.64 R54, [R1+0xde8] ;  /* 0x000de80001367983 */ /* 0x000f220000300a00 */
[----:B------:R-:W-:-:S03]  /*361c0*/  IMAD.WIDE R34, R103, 0x4, R86 ;  /* 0x0000000467227825 */ /* 0x000fc600078e0256 */
[----:B------:R-:W4:Y:S01]  /*361d0*/  LDL.LU.64 R70, [R1+0xdf0] ;  /* 0x000df00001467983 */ /* 0x000f220000300a00 */
[----:B------:R-:W-:-:S03]  /*361e0*/  IMAD.WIDE R22, R103, 0x4, R118 ;  /* 0x0000000467167825 */ /* 0x000fc600078e0276 */
[----:B------:R-:W-:Y:S04]  /*361f0*/  STL.64 [R1+0x17b8], R34 ;  /* 0x0017b82201007387 */ /* 0x000fe80000100a00 */
[----:B------:R1:W-:Y:S04]  /*36200*/  STL.64 [R1+0x17c0], R22 ;  /* 0x0017c01601007387 */ /* 0x0003e80000100a00 */
[----:B------:R-:W4:Y:S04]  /*36210*/  LDL.LU.64 R86, [R1+0xdf8] ;  /* 0x000df80001567983 */ /* 0x000f280000300a00 */
[----:B------:R-:W4:Y:S04]  /*36220*/  LDL.LU.64 R118, [R1+0xe00] ;  /* 0x000e000001767983 */ /* 0x000f280000300a00 */
[----:B------:R-:W-:Y:S01]  /*36230*/  LDGSTS.E [R0+-0x17ffc], desc[UR60][R50.64], !P5 ;  /* 0xe800400032007fae */ /* 0x000fe2000e92187c */
[----:B------:R-:W-:-:S03]  /*36240*/  IMAD.WIDE R38, R103, 0x4, R38 ;  /* 0x0000000467267825 */ /* 0x000fc600078e0226 */
[----:B------:R2:W-:Y:S04]  /*36250*/  LDGSTS.E [R0+-0x13ffc], desc[UR60][R36.64], !P5 ;  /* 0xec00400024007fae */ /* 0x0005e8000e92187c */
[----:B------:R3:W-:Y:S04]  /*36260*/  LDGSTS.E [R0+-0x17ff8], desc[UR60][R34.64], !P4 ;  /* 0xe800800022007fae */ /* 0x0007e8000e12187c */
[----:B------:R-:W-:Y:S01]  /*36270*/  LDGSTS.E [R0+-0x13ff8], desc[UR60][R22.64], !P4 ;  /* 0xec00800016007fae */ /* 0x000fe2000e12187c */
[----:B------:R-:W-:Y:S01]  /*36280*/  ISETP.GE.U32.AND P4, PT, R240, 0x7ffffeba, PT ;  /* 0x7ffffebaf000780c */ /* 0x000fe20003f86070 */
[----:B------:R-:W-:-:S02]  /*36290*/  VIADD R240, R20, 0xffffff38 ;  /* 0xffffff3814f07836 */ /* 0x000fc40000000000 */
[----:B--2---:R-:W-:Y:S01]  /*362a0*/  IMAD.WIDE R36, R103, 0x4, R134 ;  /* 0x0000000467247825 */ /* 0x004fe200078e0286 */
[----:B------:R-:W-:Y:S04]  /*362b0*/  STL.64 [R1+0x17c8], R38 ;  /* 0x0017c82601007387 */ /* 0x000fe80000100a00 */
[----:B------:R-:W-:Y:S04]  /*362c0*/  STL.64 [R1+0x17d0], R36 ;  /* 0x0017d02401007387 */ /* 0x000fe80000100a00 */
[----:B-1----:R-:W2:Y:S04]  /*362d0*/  LDL.LU.64 R22, [R1+0xe08] ;  /* 0x000e080001167983 */ /* 0x002ea80000300a00 */
[----:B------:R-:W2:Y:S01]  /*362e0*/  LDL.LU.64 R134, [R1+0xe10] ;  /* 0x000e100001867983 */ /* 0x000ea20000300a00 */
[----:B------:R-:W-:-:S03]  /*362f0*/  ISETP.GE.U32.AND P5, PT, R241, 0x7ffffebb, PT ;  /* 0x7ffffebbf100780c */ /* 0x000fc60003fa6070 */
[----:B------:R-:W-:Y:S04]  /*36300*/  LDGSTS.E [R0+-0x17ff4], desc[UR60][R38.64], !P1 ;  /* 0xe800c00026007fae */ /* 0x000fe8000c92187c */
[----:B------:R-:W-:Y:S01]  /*36310*/  LDGSTS.E [R0+-0x13ff4], desc[UR60][R36.64], !P1 ;  /* 0xec00c00024007fae */ /* 0x000fe2000c92187c */
[----:B---3--:R-:W-:-:S04]  /*36320*/  IMAD.WIDE R34, R103, 0x4, R150 ;  /* 0x0000000467227825 */ /* 0x008fc800078e0296 */
[----:B------:R-:W-:Y:S01]  /*36330*/  IMAD.WIDE R20, R103, 0x4, R166 ;  /* 0x0000000467147825 */ /* 0x000fe200078e02a6 */
[----:B------:R-:W-:Y:S04]  /*36340*/  STL.64 [R1+0x1998], R34 ;  /* 0x0019982201007387 */ /* 0x000fe80000100a00 */
[----:B------:R1:W-:Y:S04]  /*36350*/  STL.64 [R1+0x19a0], R20 ;  /* 0x0019a01401007387 */ /* 0x0003e80000100a00 */
[----:B------:R-:W3:Y:S04]  /*36360*/  LDL.LU.64 R150, [R1+0xe18] ;  /* 0x000e180001967983 */ /* 0x000ee80000300a00 */
[----:B------:R-:W3:Y:S04]  /*36370*/  LDL.LU.64 R166, [R1+0xe20] ;  /* 0x000e200001a67983 */ /* 0x000ee80000300a00 */
[----:B------:R-:W-:Y:S04]  /*36380*/  LDGSTS.E [R0+-0x10000], desc[UR60][R34.64], !P6 ;  /* 0xf000000022007fae */ /* 0x000fe8000f12187c */
[----:B------:R1:W-:Y:S01]  /*36390*/  LDGSTS.E [R0+-0xc000], desc[UR60][R20.64], !P6 ;  /* 0xf400000014007fae */ /* 0x0003e2000f12187c */
[----:B------:R-:W-:-:S02]  /*363a0*/  ISETP.GE.U32.AND P1, PT, R240, 0x7ffffeb9, PT ;  /* 0x7ffffeb9f000780c */ /* 0x000fc40003f26070 */
[----:B------:R-:W-:Y:S02]  /*363b0*/  IADD3 R240, R242, -0xe5, RZ ;  /* 0xffffff1bf2f07810 */ /* 0x000fe40007ffe0ff */
[----:B------:R-:W3:Y:S02]  /*363c0*/  LDC R242, c[0x0][0x230] ;  /* 0x00008c00fff27b82 */ /* 0x000ee40000000800 */
[----:B------:R-:W-:Y:S01]  /*363d0*/  ISETP.GE.U32.AND P6, PT, R240, 0x7ffffe9c, PT ;  /* 0x7ffffe9cf000780c */ /* 0x000fe20003fc6070 */
[----:B------:R-:W-:-:S05]  /*363e0*/  VIADD R240, R19, 0xffffff19 ;  /* 0xffffff1913f07836 */ /* 0x000fca0000000000 */
[----:B-1----:R-:W1:Y:S01]  /*363f0*/  LDC R21, c[0x0][0x230] ;  /* 0x00008c00ff157b82 */ /* 0x002e620000000800 */
[----:B----4-:R-:W-:-:S07]  /*36400*/  IMAD.WIDE R50, R103, 0x4, R70 ;  /* 0x0000000467327825 */ /* 0x010fce00078e0246 */
[----:B------:R-:W4:Y:S01]  /*36410*/  LDC R20, c[0x0][0x230] ;  /* 0x00008c00ff147b82 */ /* 0x000f220000000800 */
[----:B------:R-:W-:-:S05]  /*36420*/  IMAD.WIDE R38, R103, 0x4, R54 ;  /* 0x0000000467267825 */ /* 0x000fca00078e0236 */
[----:B------:R1:W-:Y:S01]  /*36430*/  STL.64 [R1+0x19a8], R38 ;  /* 0x0019a82601007387 */ /* 0x0003e20000100a00 */
[----:B------:R-:W-:-:S03]  /*36440*/  IMAD.WIDE R36, R103, 0x4, R86 ;  /* 0x0000000467247825 */ /* 0x000fc600078e0256 */
[----:B------:R-:W-:Y:S01]  /*36450*/  STL.64 [R1+0x19b0], R50 ;  /* 0x0019b03201007387 */ /* 0x000fe20000100a00 */
[----:B------:R-:W-:-:S03]  /*36460*/  IMAD.WIDE R34, R103, 0x4, R118 ;  /* 0x0000000467227825 */ /* 0x000fc600078e0276 */
[----:B------:R-:W-:Y:S04]  /*36470*/  LDGSTS.E [R0+-0xfffc], desc[UR60][R38.64], !P5 ;  /* 0xf000400026007fae */ /* 0x000fe8000e92187c */
[----:B------:R-:W-:Y:S04]  /*36480*/  LDGSTS.E [R0+-0xbffc], desc[UR60][R50.64], !P5 ;  /* 0xf400400032007fae */ /* 0x000fe8000e92187c */
[----:B------:R2:W-:Y:S04]  /*36490*/  LDGSTS.E [R0+-0xfff8], desc[UR60][R36.64], !P4 ;  /* 0xf000800024007fae */ /* 0x0005e8000e12187c */
[----:B-1----:R-:W4:Y:S04]  /*364a0*/  LDL.LU.64 R38, [R1+0xe28] ;  /* 0x000e280001267983 */ /* 0x002f280000300a00 */
[----:B------:R2:W-:Y:S04]  /*364b0*/  STL.64 [R1+0x19b8], R36 ;  /* 0x0019b82401007387 */ /* 0x0005e80000100a00 */
[----:B------:R-:W4:Y:S04]  /*364c0*/  LDL.LU.64 R54, [R1+0xe38] ;  /* 0x000e380001367983 */ /* 0x000f280000300a00 */
[----:B------:R1:W-:Y:S04]  /*364d0*/  STL.64 [R1+0x19c0], R34 ;  /* 0x0019c02201007387 */ /* 0x0003e80000100a00 */
[----:B------:R-:W4:Y:S04]  /*364e0*/  LDL.LU.64 R70, [R1+0xe30] ;  /* 0x000e300001467983 */ /* 0x000f280000300a00 */
[----:B------:R-:W4:Y:S04]  /*364f0*/  LDL.LU.64 R86, [R1+0xe48] ;  /* 0x000e480001567983 */ /* 0x000f280000300a00 */
[----:B------:R-:W4:Y:S01]  /*36500*/  LDL.LU.64 R118, [R1+0xe40] ;  /* 0x000e400001767983 */ /* 0x000f220000300a00 */
[----:B--2---:R-:W-:-:S03]  /*36510*/  IMAD.WIDE R36, R103, 0x4, R22 ;  /* 0x0000000467247825 */ /* 0x004fc600078e0216 */
[----:B------:R1:W-:Y:S01]  /*36520*/  LDGSTS.E [R0+-0xbff8], desc[UR60][R34.64], !P4 ;  /* 0xf400800022007fae */ /* 0x0003e2000e12187c */
[----:B------:R-:W-:Y:S02]  /*36530*/  ISETP.GE.U32.AND P4, PT, R240, 0x7ffffe9a, PT ;  /* 0x7ffffe9af000780c */ /* 0x000fe40003f86070 */
[----:B------:R-:W-:Y:S01]  /*36540*/  IADD3 R240, R18, -0xe8, RZ ;  /* 0xffffff1812f07810 */ /* 0x000fe20007ffe0ff */
[----:B------:R-:W-:Y:S01]  /*36550*/  LDGSTS.E [R0+-0xfff4], desc[UR60][R36.64], !P1 ;  /* 0xf000c00024007fae */ /* 0x000fe2000c92187c */
[----:B-1----:R-:W-:-:S03]  /*36560*/  IMAD.WIDE R34, R103, 0x4, R134 ;  /* 0x0000000467227825 */ /* 0x002fc600078e0286 */
[----:B------:R-:W2:Y:S04]  /*36570*/  LDL.LU.64 R134, [R1+0xe50] ;  /* 0x000e500001867983 */ /* 0x000ea80000300a00 */
[----:B------:R-:W-:Y:S04]  /*36580*/  STL.64 [R1+0x19c8], R36 ;  /* 0x0019c82401007387 */ /* 0x000fe80000100a00 */
[----:B------:R1:W-:Y:S04]  /*36590*/  STL.64 [R1+0x19d0], R34 ;  /* 0x0019d02201007387 */ /* 0x0003e80000100a00 */
[----:B------:R1:W-:Y:S01]  /*365a0*/  LDGSTS.E [R0+-0xbff4], desc[UR60][R34.64], !P1 ;  /* 0xf400c00022007fae */ /* 0x0003e2000c92187c */
[C---:B---3--:R-:W-:Y:S01]  /*365b0*/  IMAD.WIDE R22, R103.reuse, 0x4, R150 ;  /* 0x0000000467167825 */ /* 0x048fe200078e0296 */
[----:B-1----:R-:W1:Y:S03]  /*365c0*/  LDC R34, c[0x0][0x230] ;  /* 0x00008c00ff227b82 */ /* 0x002e660000000800 */
[----:B------:R-:W-:Y:S01]  /*365d0*/  IMAD.WIDE R18, R103, 0x4, R166 ;  /* 0x0000000467127825 */ /* 0x000fe200078e02a6 */
[----:B------:R-:W-:Y:S04]  /*365e0*/  STL.64 [R1+0x1b98], R22 ;  /* 0x001b981601007387 */ /* 0x000fe80000100a00 */
[----:B------:R-:W3:Y:S04]  /*365f0*/  LDL.LU.64 R150, [R1+0xe58] ;  /* 0x000e580001967983 */ /* 0x000ee80000300a00 */
[----:B------:R4:W-:Y:S04]  /*36600*/  STL.64 [R1+0x1ba0], R18 ;  /* 0x001ba01201007387 */ /* 0x0009e80000100a00 */
[----:B------:R-:W3:Y:S04]  /*36610*/  LDL.LU.64 R166, [R1+0xe60] ;  /* 0x000e600001a67983 */ /* 0x000ee80000300a00 */
[----:B------:R-:W-:Y:S01]  /*36620*/  LDGSTS.E [R0+-0x8000], desc[UR60][R22.64], !P6 ;  /* 0xf800000016007fae */ /* 0x000fe2000f12187c */
[----:B------:R-:W-:Y:S01]  /*36630*/  VIADD R241, R243, 0xffffff1a ;  /* 0xffffff1af3f17836 */ /* 0x000fe20000000000 */
[----:B------:R-:W-:Y:S01]  /*36640*/  ISETP.GE.U32.AND P1, PT, R240, 0x7ffffe99, PT ;  /* 0x7ffffe99f000780c */ /* 0x000fe20003f26070 */
[----:B------:R-:W1:Y:S01]  /*36650*/  LDC R243, c[0x0][0x230] ;  /* 0x00008c00fff37b82 */ /* 0x000e620000000800 */
[----:B------:R4:W-:Y:S02]  /*36660*/  LDGSTS.E [R0+-0x4000], desc[UR60][R18.64], !P6 ;  /* 0xfc00000012007fae */ /* 0x0009e4000f12187c */
[----:B------:R-:W-:Y:S01]  /*36670*/  ISETP.GE.U32.AND P5, PT, R241, 0x7ffffe9b, PT ;  /* 0x7ffffe9bf100780c */ /* 0x000fe20003fa6070 */
[----:B------:R-:W-:-:S02]  /*36680*/  VIADD R240, R242, 0xffffff77 ;  /* 0xffffff77f2f07836 */ /* 0x000fc40000000000 */
[----:B------:R-:W-:Y:S02]  /*36690*/  VIADD R241, R21, 0xffffff76 ;  /* 0xffffff7615f17836 */ /* 0x000fe40000000000 */
[----:B------:R-:W1:Y:S01]  /*366a0*/  LDC R242, c[0x0][0x230] ;  /* 0x00008c00fff27b82 */ /* 0x000e620000000800 */
[----:B------:R-:W-:Y:S02]  /*366b0*/  ISETP.GE.U32.AND P6, PT, R240, 0x7ffffef8, PT ;  /* 0x7ffffef8f000780c */ /* 0x000fe40003fc6070 */
[----:B----4-:R-:W-:-:S05]  /*366c0*/  IADD3 R240, R20, -0x8b, RZ ;  /* 0xffffff7514f07810 */ /* 0x010fca0007ffe0ff */
[----:B------:R-:W4:Y:S08]  /*366d0*/  LDC R19, c[0x0][0x230] ;  /* 0x00008c00ff137b82 */ /* 0x000f300000000800 */
[----:B------:R-:W1:Y:S01]  /*366e0*/  LDC R18, c[0x0][0x230] ;  /* 0x00008c00ff127b82 */ /* 0x000e620000000800 */
[----:B------:R-:W-:-:S05]  /*366f0*/  IMAD.WIDE R52, R103, 0x4, R38 ;  /* 0x0000000467347825 */ /* 0x000fca00078e0226 */
[----:B------:R-:W-:Y:S01]  /*36700*/  STL.64 [R1+0x1ba8], R52 ;  /* 0x001ba83401007387 */ /* 0x000fe20000100a00 */
[----:B------:R-:W-:-:S03]  /*36710*/  IMAD.WIDE R38, R103, 0x4, R54 ;  /* 0x0000000467267825 */ /* 0x000fc600078e0236 */
[----:B------:R-:W-:Y:S04]  /*36720*/  LDGSTS.E [R0+-0x7ffc], desc[UR60][R52.64], !P5 ;  /* 0xf800400034007fae */ /* 0x000fe8000e92187c */
[----:B------:R-:W4:Y:S01]  /*36730*/  LDL.LU.64 R54, [R1+0xe68] ;  /* 0x000e680001367983 */ /* 0x000f220000300a00 */
[----:B------:R-:W-:-:S03]  /*36740*/  IMAD.WIDE R50, R103, 0x4, R70 ;  /* 0x0000000467327825 */ /* 0x000fc600078e0246 */
[----:B------:R1:W-:Y:S01]  /*36750*/  STL.64 [R1+0x1bb8], R38 ;  /* 0x001bb82601007387 */ /* 0x0003e20000100a00 */
[----:B------:R-:W-:-:S03]  /*36760*/  IMAD.WIDE R22, R103, 0x4, R86 ;  /* 0x0000000467167825 */ /* 0x000fc600078e0256 */
[----:B------:R-:W-:Y:S01]  /*36770*/  STL.64 [R1+0x1bb0], R50 ;  /* 0x001bb03201007387 */ /* 0x000fe20000100a00 */
[----:B------:R-:W-:-:S03]  /*36780*/  IMAD.WIDE R36, R103, 0x4, R118 ;  /* 0x0000000467247825 */ /* 0x000fc600078e0276 */
[----:B------:R-:W4:Y:S04]  /*36790*/  LDL.LU.64 R70, [R1+0xe70] ;  /* 0x000e700001467983 */ /* 0x000f280000300a00 */
[----:B------:R3:W-:Y:S04]  /*367a0*/  STL.64 [R1+0x1bc8], R22 ;  /* 0x001bc81601007387 */ /* 0x0007e80000100a00 */
[----:B------:R-:W4:Y:S04]  /*367b0*/  LDL.LU.64 R86, [R1+0xe78] ;  /* 0x000e780001567983 */ /* 0x000f280000300a00 */
[----:B------:R-:W-:Y:S04]  /*367c0*/  STL.64 [R1+0x1bc0], R36 ;  /* 0x001bc02401007387 */ /* 0x000fe80000100a00 */
[----:B------:R-:W4:Y:S01]  /*367d0*/  LDL.LU.64 R118, [R1+0xe80] ;  /* 0x000e800001767983 */ /* 0x000f220000300a00 */
[----:B--2---:R-:W-:-:S03]  /*367e0*/  IMAD.WIDE R20, R103, 0x4, R134 ;  /* 0x0000000467147825 */ /* 0x004fc600078e0286 */
[----:B------:R-:W-:Y:S04]  /*367f0*/  LDGSTS.E [R0+-0x3ffc], desc[UR60][R50.64], !P5 ;  /* 0xfc00400032007fae */ /* 0x000fe8000e92187c */
[----:B------:R-:W-:Y:S04]  /*36800*/  LDGSTS.E [R0+-0x7ff8], desc[UR60][R38.64], !P4 ;  /* 0xf800800026007fae */ /* 0x000fe8000e12187c */
[----:B------:R-:W-:Y:S04]  /*36810*/  LDGSTS.E [R0+-0x3ff8], desc[UR60][R36.64], !P4 ;  /* 0xfc00800024007fae */ /* 0x000fe8000e12187c */
[----:B------:R3:W-:Y:S04]  /*36820*/  LDGSTS.E [R0+-0x7ff4], desc[UR60][R22.64], !P1 ;  /* 0xf800c00016007fae */ /* 0x0007e8000c92187c */
[----:B------:R2:W-:Y:S04]  /*36830*/  STL.64 [R1+0x1bd0], R20 ;  /* 0x001bd01401007387 */ /* 0x0005e80000100a00 */
[----:B-1----:R-:W4:Y:S04]  /*36840*/  LDL.LU.64 R38, [R1+0xe88] ;  /* 0x000e880001267983 */ /* 0x002f280000300a00 */
[----:B------:R-:W4:Y:S04]  /*36850*/  LDL.LU.64 R134, [R1+0xe90] ;  /* 0x000e900001867983 */ /* 0x000f280000300a00 */
[----:B------:R2:W-:Y:S01]  /*36860*/  LDGSTS.E [R0+-0x3ff4], desc[UR60][R20.64], !P1 ;  /* 0xfc00c00014007fae */ /* 0x0005e2000c92187c */
[----:B---3--:R-:W-:-:S05]  /*36870*/  IMAD.WIDE R22, R103, 0x4, R150 ;  /* 0x0000000467167825 */ /* 0x008fca00078e0296 */
[----:B------:R-:W-:Y:S01]  /*36880*/  STL.64 [R1+0x1418], R22 ;  /* 0x0014181601007387 */ /* 0x000fe20000100a00 */
[----:B--2---:R-:W-:-:S03]  /*36890*/  IMAD.WIDE R20, R103, 0x4, R166 ;  /* 0x0000000467147825 */ /* 0x004fc600078e02a6 */
[----:B------:R-:W2:Y:S04]  /*368a0*/  LDL.LU.64 R150, [R1+0xe98] ;  /* 0x000e980001967983 */ /* 0x000ea80000300a00 */
[----:B------:R1:W-:Y:S04]  /*368b0*/  STL.64 [R1+0x1468], R20 ;  /* 0x0014681401007387 */ /* 0x0003e80000100a00 */
[----:B------:R-:W3:Y:S01]  /*368c0*/  LDL.LU.64 R166, [R1+0xea0] ;  /* 0x000ea00001a67983 */ /* 0x000ee20000300a00 */
[----:B------:R-:W-:Y:S01]  /*368d0*/  ISETP.GE.U32.AND P4, PT, R240, 0x7ffffef6, PT ;  /* 0x7ffffef6f000780c */ /* 0x000fe20003f86070 */
[----:B------:R-:W-:-:S02]  /*368e0*/  VIADD R240, R242, 0xffffff74 ;  /* 0xffffff74f2f07836 */ /* 0x000fc40000000000 */
[----:B------:R-:W-:Y:S01]  /*368f0*/  VIADD R0, R34, 0xffffff57 ;  /* 0xffffff5722007836 */ /* 0x000fe20000000000 */
[----:B------:R-:W-:Y:S01]  /*36900*/  LDGSTS.E [R2+-0x20000], desc[UR60][R22.64], !P6 ;  /* 0xe000000016027fae */ /* 0x000fe2000f12187c */
[----:B------:R-:W-:Y:S01]  /*36910*/  ISETP.GE.U32.AND P5, PT, R241, 0x7ffffef7, PT ;  /* 0x7ffffef7f100780c */ /* 0x000fe20003fa6070 */
[----:B------:R-:W3:Y:S01]  /*36920*/  LDC R242, c[0x0][0x230] ;  /* 0x00008c00fff27b82 */ /* 0x000ee20000000800 */
[----:B------:R-:W-:Y:S01]  /*36930*/  ISETP.GE.U32.AND P1, PT, R240, 0x7ffffef5, PT ;  /* 0x7ffffef5f000780c */ /* 0x000fe20003f26070 */
[----:B------:R1:W-:Y:S01]  /*36940*/  LDGSTS.E [R2+-0x1c000], desc[UR60][R20.64], !P6 ;  /* 0xe400000014027fae */ /* 0x0003e2000f12187c */
[----:B------:R-:W-:Y:S01]  /*36950*/  ISETP.GE.U32.AND P6, PT, R0, 0x7ffffed8, PT ;  /* 0x7ffffed80000780c */ /* 0x000fe20003fc6070 */
[----:B------:R-:W-:Y:S01]  /*36960*/  VIADD R0, R18, 0xffffff55 ;  /* 0xffffff5512007836 */ /* 0x000fe20000000000 */
[----:B----4-:R-:W-:-:S03]  /*36970*/  IADD3 R240, R19, -0xaa, RZ ;  /* 0xffffff5613f07810 */ /* 0x010fc60007ffe0ff */
[----:B------:R-:W4:Y:S08]  /*36980*/  LDC R241, c[0x0][0x230] ;  /* 0x00008c00fff17b82 */ /* 0x000f300000000800 */
[----:B-1----:R-:W1:Y:S08]  /*36990*/  LDC R21, c[0x0][0x230] ;  /* 0x00008c00ff157b82 */ /* 0x002e700000000800 */
[----:B------:R-:W1:Y:S01]  /*369a0*/  LDC R20, c[0x0][0x230] ;  /* 0x00008c00ff147b82 */ /* 0x000e620000000800 */
[----:B------:R-:W-:-:S05]  /*369b0*/  IMAD.WIDE R36, R103, 0x4, R54 ;  /* 0x0000000467247825 */ /* 0x000fca00078e0236 */
[----:B------:R1:W-:Y:S04]  /*369c0*/  STL.64 [R1+0x1470], R36 ;  /* 0x0014702401007387 */ /* 0x0003e80000100a00 */
[----:B------:R1:W-:Y:S01]  /*369d0*/  LDGSTS.E [R2+-0x1fffc], desc[UR60][R36.64], !P5 ;  /* 0xe000400024027fae */ /* 0x0003e2000e92187c */
[----:B------:R-:W-:-:S05]  /*369e0*/  IMAD.WIDE R34, R103, 0x4, R70 ;  /* 0x0000000467227825 */ /* 0x000fca00078e0246 */
[----:B------:R2:W-:Y:S01]  /*369f0*/  STL.64 [R1+0x1478], R34 ;  /* 0x0014782201007387 */ /* 0x0005e20000100a00 */
[----:B------:R-:W-:-:S03]  /*36a00*/  IMAD.WIDE R22, R103, 0x4, R86 ;  /* 0x0000000467167825 */ /* 0x000fc600078e0256 */
[----:B------:R-:W4:Y:S04]  /*36a10*/  LDL.LU.64 R54, [R1+0xea8] ;  /* 0x000ea80001367983 */ /* 0x000f280000300a00 */
[----:B------:R-:W4:Y:S01]  /*36a20*/  LDL.LU.64 R70, [R1+0xeb0] ;  /* 0x000eb00001467983 */ /* 0x000f220000300a00 */
[----:B------:R-:W-:-:S03]  /*36a30*/  IMAD.WIDE R18, R103, 0x4, R118 ;  /* 0x0000000467127825 */ /* 0x000fc600078e0276 */
[----:B------:R3:W-:Y:S04]  /*36a40*/  STL.64 [R1+0x1480], R22 ;  /* 0x0014801601007387 */ /* 0x0007e80000100a00 */
[----:B------:R4:W-:Y:S04]  /*36a50*/  STL.64 [R1+0x1488], R18 ;  /* 0x0014881201007387 */ /* 0x0009e80000100a00 */
[----:B------:R-:W4:Y:S04]  /*36a60*/  LDL.LU.64 R86, [R1+0xeb8] ;  /* 0x000eb80001567983 */ /* 0x000f280000300a00 */
[----:B------:R-:W4:Y:S04]  /*36a70*/  LDL.LU.64 R118, [R1+0xec0] ;  /* 0x000ec00001767983 */ /* 0x000f280000300a00 */
[----:B------:R2:W-:Y:S04]  /*36a80*/  LDGSTS.E [R2+-0x1bffc], desc[UR60][R34.64], !P5 ;  /* 0xe400400022027fae */ /* 0x0005e8000e92187c */
[----:B------:R3:W-:Y:S01]  /*36a90*/  LDGSTS.E [R2+-0x1fff8], desc[UR60][R22.64], !P4 ;  /* 0xe000800016027fae */ /* 0x0007e2000e12187c */
[----:B------:R-:W-:-:S04]  /*36aa0*/  IMAD.WIDE R50, R103, 0x4, R38 ;  /* 0x0000000467327825 */ /* 0x000fc800078e0226 */
[C---:B-1----:R-:W-:Y:S01]  /*36ab0*/  IMAD.WIDE R36, R103.reuse, 0x4, R134 ;  /* 0x0000000467247825 */ /* 0x042fe200078e0286 */
[----:B------:R-:W-:Y:S04]  /*36ac0*/  STL.64 [R1+0x1490], R50 ;  /* 0x0014903201007387 */ /* 0x000fe80000100a00 */
[----:B------:R-:W4:Y:S04]  /*36ad0*/  LDL.LU.64 R38, [R1+0xec8] ;  /* 0x000ec80001267983 */ /* 0x000f280000300a00 */
[----:B------:R1:W-:Y:S04]  /*36ae0*/  STL.64 [R1+0x1498], R36 ;  /* 0x0014982401007387 */ /* 0x0003e80000100a00 */
[----:B------:R-:W4:Y:S01]  /*36af0*/  LDL.LU.64 R134, [R1+0xed0] ;  /* 0x000ed00001867983 */ /* 0x000f220000300a00 */
[----:B--2---:R-:W-:Y:S01]  /*36b00*/  IMAD.WIDE R34, R103, 0x4, R150 ;  /* 0x0000000467227825 */ /* 0x004fe200078e0296 */
[----:B------:R-:W-:-:S02]  /*36b10*/  ISETP.GE.U32.AND P5, PT, R240, 0x7ffffed7, PT ;  /* 0x7ffffed7f000780c */ /* 0x000fc40003fa6070 */
[----:B------:R2:W-:Y:S04]  /*36b20*/  LDGSTS.E [R2+-0x1bff8], desc[UR60][R18.64], !P4 ;  /* 0xe400800012027fae */ /* 0x0005e8000e12187c */
[----:B------:R1:W-:Y:S01]  /*36b30*/  STL.64 [R1+0x17d8], R34 ;  /* 0x0017d82201007387 */ /* 0x0003e20000100a00 */
[----:B---3--:R-:W-:-:S03]  /*36b40*/  IMAD.WIDE R22, R103, 0x4, R166 ;  /* 0x0000000467167825 */ /* 0x008fc600078e02a6 */
[----:B------:R-:W3:Y:S04]  /*36b50*/  LDL.LU.64 R150, [R1+0xed8] ;  /* 0x000ed80001967983 */ /* 0x000ee80000300a00 */
[----:B------:R-:W3:Y:S01]  /*36b60*/  LDL.LU.64 R166, [R1+0xee0] ;  /* 0x000ee00001a67983 */ /* 0x000ee20000300a00 */
[----:B------:R-:W-:Y:S01]  /*36b70*/  ISETP.GE.U32.AND P4, PT, R0, 0x7ffffed6, PT ;  /* 0x7ffffed60000780c */ /* 0x000fe20003f86070 */
[----:B------:R-:W-:Y:S01]  /*36b80*/  VIADD R240, R243, 0xffffff54 ;  /* 0xffffff54f3f07836 */ /* 0x000fe20000000000 */
[----:B----4-:R-:W-:Y:S01]  /*36b90*/  IADD3 R0, R241, -0xc9, RZ ;  /* 0xffffff37f1007810 */ /* 0x010fe20007ffe0ff */
[----:B------:R-:W-:Y:S01]  /*36ba0*/  LDGSTS.E [R2+-0x1fff4], desc[UR60][R50.64], !P1 ;  /* 0xe000c00032027fae */ /* 0x000fe2000c92187c */
[----:B--2---:R-:W2:Y:S03]  /*36bb0*/  LDC R19, c[0x0][0x230] ;  /* 0x00008c00ff137b82 */ /* 0x004ea60000000800 */
[----:B------:R1:W-:Y:S01]  /*36bc0*/  LDGSTS.E [R2+-0x1bff4], desc[UR60][R36.64], !P1 ;  /* 0xe400c00024027fae */ /* 0x0003e2000c92187c */
[----:B------:R-:W-:-:S03]  /*36bd0*/  ISETP.GE.U32.AND P1, PT, R240, 0x7ffffed5, PT ;  /* 0x7ffffed5f000780c */ /* 0x000fc60003f26070 */
[----:B------:R4:W-:Y:S01]  /*36be0*/  LDGSTS.E [R2+-0x18000], desc[UR60][R34.64], !P6 ;  /* 0xe800000022027fae */ /* 0x0009e2000f12187c */
[----:B------:R-:W-:Y:S01]  /*36bf0*/  VIADD R240, R21, 0xffffff36 ;  /* 0xffffff3615f07836 */ /* 0x000fe20000000000 */
[----:B------:R-:W2:Y:S02]  /*36c00*/  LDC R241, c[0x0][0x230] ;  /* 0x00008c00fff17b82 */ /* 0x000ea40000000800 */
[----:B------:R4:W-:Y:S01]  /*36c10*/  LDGSTS.E [R2+-0x14000], desc[UR60][R22.64], !P6 ;  /* 0xec00000016027fae */ /* 0x0009e2000f12187c */
[----:B------:R-:W-:Y:S01]  /*36c20*/  ISETP.GE.U32.AND P6, PT, R0, 0x7ffffeb8, PT ;  /* 0x7ffffeb80000780c */ /* 0x000fe20003fc6070 */
[----:B------:R-:W-:Y:S02]  /*36c30*/  VIADD R0, R20, 0xffffff35 ;  /* 0xffffff3514007836 */ /* 0x000fe40000000000 */
[----:B------:R4:W-:Y:S02]  /*36c40*/  STL.64 [R1+0x17e0], R22 ;  /* 0x0017e01601007387 */ /* 0x0009e40000100a00 */
[----:B------:R-:W2:Y:S08]  /*36c50*/  LDC R18, c[0x0][0x230] ;  /* 0x00008c00ff127b82 */ /* 0x000eb00000000800 */
[----:B------:R-:W2:Y:S01]  /*36c60*/  LDC R243, c[0x0][0x230] ;  /* 0x00008c00fff37b82 */ /* 0x000ea20000000800 */
[----:B-1----:R-:W-:-:S04]  /*36c70*/  IMAD.WIDE R36, R103, 0x4, R54 ;  /* 0x0000000467247825 */ /* 0x002fc800078e0236 */
[C---:B----4-:R-:W-:Y:S01]  /*36c80*/  IMAD.WIDE R34, R103.reuse, 0x4, R70 ;  /* 0x0000000467227825 */ /* 0x050fe200078e0246 */
[----:B------:R1:W-:Y:S04]  /*36c90*/  STL.64 [R1+0x17e8], R36 ;  /* 0x0017e82401007387 */ /* 0x0003e80000100a00 */
[----:B------:R-:W-:Y:S04]  /*36ca0*/  STL.64 [R1+0x17f0], R34 ;  /* 0x0017f02201007387 */ /* 0x000fe80000100a00 */
[----:B------:R-:W4:Y:S01]  /*36cb0*/  LDL.LU.64 R54, [R1+0xee8] ;  /* 0x000ee80001367983 */ /* 0x000f220000300a00 */
[----:B------:R-:W-:-:S03]  /*36cc0*/  IMAD.WIDE R22, R103, 0x4, R86 ;  /* 0x0000000467167825 */ /* 0x000fc600078e0256 */
[----:B------:R-:W4:Y:S01]  /*36cd0*/  LDL.LU.64 R70, [R1+0xef0] ;  /* 0x000ef00001467983 */ /* 0x000f220000300a00 */
[----:B------:R-:W-:-:S03]  /*36ce0*/  IMAD.WIDE R20, R103, 0x4, R118 ;  /* 0x0000000467147825 */ /* 0x000fc600078e0276 */
[----:B------:R2:W-:Y:S04]  /*36cf0*/  STL.64 [R1+0x17f8], R22 ;  /* 0x0017f81601007387 */ /* 0x0005e80000100a00 */
[----:B------:R3:W-:Y:S04]  /*36d00*/  STL.64 [R1+0x1800], R20 ;  /* 0x0018001401007387 */ /* 0x0007e80000100a00 */
[----:B------:R-:W4:Y:S04]  /*36d10*/  LDL.LU.64 R86, [R1+0xef8] ;  /* 0x000ef80001567983 */ /* 0x000f280000300a00 */
[----:B------:R-:W4:Y:S04]  /*36d20*/  LDL.LU.64 R118, [R1+0xf00] ;  /* 0x000f000001767983 */ /* 0x000f280000300a00 */
[----:B------:R1:W-:Y:S01]  /*36d30*/  LDGSTS.E [R2+-0x17ffc], desc[UR60][R36.64], !P5 ;  /* 0xe800400024027fae */ /* 0x0003e2000e92187c */
[----:B------:R-:W-:-:S03]  /*36d40*/  IMAD.WIDE R38, R103, 0x4, R38 ;  /* 0x0000000467267825 */ /* 0x000fc600078e0226 */
[----:B------:R3:W-:Y:S04]  /*36d50*/  LDGSTS.E [R2+-0x13ffc], desc[UR60][R34.64], !P5 ;  /* 0xec00400022027fae */ /* 0x0007e8000e92187c */
[----:B------:R-:W-:Y:S01]  /*36d60*/  LDGSTS.E [R2+-0x17ff8], desc[UR60][R22.64], !P4 ;  /* 0xe800800016027fae */ /* 0x000fe2000e12187c */
[----:B-1----:R-:W-:-:S03]  /*36d70*/  IMAD.WIDE R36, R103, 0x4, R134 ;  /* 0x0000000467247825 */ /* 0x002fc600078e0286 */
[----:B------:R1:W-:Y:S04]  /*36d80*/  LDGSTS.E [R2+-0x13ff8], desc[UR60][R20.64], !P4 ;  /* 0xec00800014027fae */ /* 0x0003e8000e12187c */
[----:B------:R-:W-:Y:S04]  /*36d90*/  STL.64 [R1+0x1808], R38 ;  /* 0x0018082601007387 */ /* 0x000fe80000100a00 */
[----:B------:R-:W-:Y:S04]  /*36da0*/  STL.64 [R1+0x1810], R36 ;  /* 0x0018102401007387 */ /* 0x000fe80000100a00 */
[----:B--2---:R-:W2:Y:S04]  /*36db0*/  LDL.LU.64 R22, [R1+0xf08] ;  /* 0x000f080001167983 */ /* 0x004ea80000300a00 */
[----:B------:R-:W2:Y:S01]  /*36dc0*/  LDL.LU.64 R134, [R1+0xf10] ;  /* 0x000f100001867983 */ /* 0x000ea20000300a00 */
[----:B---3--:R-:W-:-:S04]  /*36dd0*/  IMAD.WIDE R34, R103, 0x4, R150 ;  /* 0x0000000467227825 */ /* 0x008fc800078e0296 */
[----:B-1----:R-:W-:Y:S01]  /*36de0*/  IMAD.WIDE R20, R103, 0x4, R166 ;  /* 0x0000000467147825 */ /* 0x002fe200078e02a6 */
[----:B------:R-:W-:Y:S04]  /*36df0*/  STL.64 [R1+0x19d8], R34 ;  /* 0x0019d82201007387 */ /* 0x000fe80000100a00 */
[----:B------:R1:W-:Y:S04]  /*36e00*/  STL.64 [R1+0x19e0], R20 ;  /* 0x0019e01401007387 */ /* 0x0003e80000100a00 */
[----:B------:R-:W3:Y:S04]  /*36e10*/  LDL.LU.64 R150, [R1+0xf18] ;  /* 0x000f180001967983 */ /* 0x000ee80000300a00 */
[----:B------:R-:W3:Y:S01]  /*36e20*/  LDL.LU.64 R166, [R1+0xf20] ;  /* 0x000f200001a67983 */ /* 0x000ee20000300a00 */
[----:B------:R-:W-:-:S02]  /*36e30*/  ISETP.GE.U32.AND P4, PT, R0, 0x7ffffeb6, PT ;  /* 0x7ffffeb60000780c */ /* 0x000fc40003f86070 */
[----:B------:R-:W-:Y:S01]  /*36e40*/  ISETP.GE.U32.AND P5, PT, R240, 0x7ffffeb7, PT ;  /* 0x7ffffeb7f000780c */ /* 0x000fe20003fa6070 */
[----:B------:R-:W-:Y:S01]  /*36e50*/  LDGSTS.E [R2+-0x17ff4], desc[UR60][R38.64], !P1 ;  /* 0xe800c00026027fae */ /* 0x000fe2000c92187c */
[----:B------:R-:W-:-:S03]  /*36e60*/  IADD3 R0, R19, -0xcc, RZ ;  /* 0xffffff3413007810 */ /* 0x000fc60007ffe0ff */
[----:B------:R-:W-:Y:S01]  /*36e70*/  LDGSTS.E [R2+-0x13ff4], desc[UR60][R36.64], !P1 ;  /* 0xec00c00024027fae */ /* 0x000fe2000c92187c */
[----:B------:R-:W-:Y:S01]  /*36e80*/  ISETP.GE.U32.AND P1, PT, R0, 0x7ffffeb5, PT ;  /* 0x7ffffeb50000780c */ /* 0x000fe20003f26070 */
[----:B------:R-:W-:Y:S02]  /*36e90*/  VIADD R0, R241, 0xffffff17 ;  /* 0xffffff17f1007836 */ /* 0x000fe40000000000 */
[----:B------:R-:W-:Y:S01]  /*36ea0*/  LDGSTS.E [R2+-0x10000], desc[UR60][R34.64], !P6 ;  /* 0xf000000022027fae */ /* 0x000fe2000f12187c */
[----:B------:R-:W3:Y:S03]  /*36eb0*/  LDC R241, c[0x0][0x230] ;  /* 0x00008c00fff17b82 */ /* 0x000ee60000000800 */
[----:B------:R1:W-:Y:S01]  /*36ec0*/  LDGSTS.E [R2+-0xc000], desc[UR60][R20.64], !P6 ;  /* 0xf400000014027fae */ /* 0x0003e2000f12187c */
[----:B------:R-:W-:Y:S02]  /*36ed0*/  ISETP.GE.U32.AND P6, PT, R0, 0x7ffffe98, PT ;  /* 0x7ffffe980000780c */ /* 0x000fe40003fc6070 */
[----:B------:R-:W-:Y:S01]  /*36ee0*/  IADD3 R0, R18, -0xeb, RZ ;  /* 0xffffff1512007810 */ /* 0x000fe20007ffe0ff */
[----:B------:R-:W-:-:S02]  /*36ef0*/  VIADD R240, R242, 0xffffff16 ;  /* 0xffffff16f2f07836 */ /* 0x000fc40000000000 */
[----:B------:R-:W3:Y:S08]  /*36f00*/  LDC R242, c[0x0][0x230] ;  /* 0x00008c00fff27b82 */ /* 0x000ef00000000800 */
[----:B-1----:R-:W1:Y:S08]  /*36f10*/  LDC R21, c[0x0][0x230] ;  /* 0x00008c00ff157b82 */ /* 0x002e700000000800 */
[----:B------:R-:W1:Y:S01]  /*36f20*/  LDC R20, c[0x0][0x230] ;  /* 0x00008c00ff147b82 */ /* 0x000e620000000800 */
[----:B----4-:R-:W-:-:S04]  /*36f30*/  IMAD.WIDE R38, R103, 0x4, R54 ;  /* 0x0000000467267825 */ /* 0x010fc800078e0236 */
[C---:B------:R-:W-:Y:S01]  /*36f40*/  IMAD.WIDE R36, R103.reuse, 0x4, R70 ;  /* 0x0000000467247825 */ /* 0x040fe200078e0246 */
[----:B------:R4:W-:Y:S04]  /*36f50*/  STL.64 [R1+0x19e8], R38 ;  /* 0x0019e82601007387 */ /* 0x0009e80000100a00 */
[----:B------:R2:W-:Y:S04]  /*36f60*/  STL.64 [R1+0x19f0], R36 ;  /* 0x0019f02401007387 */ /* 0x0005e80000100a00 */
[----:B------:R-:W-:Y:S01]  /*36f70*/  LDGSTS.E [R2+-0xfffc], desc[UR60][R38.64], !P5 ;  /* 0xf000400026027fae */ /* 0x000fe2000e92187c */
[----:B------:R-:W-:-:S03]  /*36f80*/  IMAD.WIDE R34, R103, 0x4, R86 ;  /* 0x0000000467227825 */ /* 0x000fc600078e0256 */
[----:B------:R2:W-:Y:S01]  /*36f90*/  LDGSTS.E [R2+-0xbffc], desc[UR60][R36.64], !P5 ;  /* 0xf400400024027fae */ /* 0x0005e2000e92187c */
[----:B------:R-:W-:-:S03]  /*36fa0*/  IMAD.WIDE R18, R103, 0x4, R118 ;  /* 0x0000000467127825 */ /* 0x000fc600078e0276 */
[----:B------:R1:W-:Y:S04]  /*36fb0*/  LDGSTS.E [R2+-0xfff8], desc[UR60][R34.64], !P4 ;  /* 0xf000800022027fae */ /* 0x0003e8000e12187c */
[----:B----4-:R-:W4:Y:S04]  /*36fc0*/  LDL.LU.64 R38, [R1+0xf28] ;  /* 0x000f280001267983 */ /* 0x010f280000300a00 */
        /* <DEDUP_REMOVED lines=8> */
[----:B-1----:R-:W-:-:S03]  /*37050*/  IMAD.WIDE R34, R103, 0x4, R134 ;  /* 0x0000000467227825 */ /* 0x002fc600078e0286 */
[----:B------:R-:W4:Y:S04]  /*37060*/  LDL.LU.64 R134, [R1+0xf50] ;  /* 0x000f500001867983 */ /* 0x000f280000300a00 */
[----:B------:R-:W-:Y:S04]  /*37070*/  STL.64 [R1+0x1a08], R36 ;  /* 0x001a082401007387 */ /* 0x000fe80000100a00 */
[----:B------:R-:W-:Y:S04]  /*37080*/  STL.64 [R1+0x1a10], R34 ;  /* 0x001a102201007387 */ /* 0x000fe80000100a00 */
[----:B------:R-:W-:Y:S04]  /*37090*/  LDGSTS.E [R2+-0xfff4], desc[UR60][R36.64], !P1 ;  /* 0xf000c00024027fae */ /* 0x000fe8000c92187c */
[----:B------:R-:W-:Y:S01]  /*370a0*/  LDGSTS.E [R2+-0xbff4], desc[UR60][R34.64], !P1 ;  /* 0xf400c00022027fae */ /* 0x000fe2000c92187c */
[----:B---3--:R-:W-:-:S04]  /*370b0*/  IMAD.WIDE R22, R103, 0x4, R150 ;  /* 0x0000000467167825 */ /* 0x008fc800078e0296 */
[----:B--2---:R-:W-:Y:S01]  /*370c0*/  IMAD.WIDE R18, R103, 0x4, R166 ;  /* 0x0000000467127825 */ /* 0x004fe200078e02a6 */
[----:B------:R-:W-:Y:S04]  /*370d0*/  STL.64 [R1+0x1bd8], R22 ;  /* 0x001bd81601007387 */ /* 0x000fe80000100a00 */
[----:B------:R-:W2:Y:S04]  /*370e0*/  LDL.LU.64 R150, [R1+0xf58] ;  /* 0x000f580001967983 */ /* 0x000ea80000300a00 */
[----:B------:R1:W-:Y:S04]  /*370f0*/  STL.64 [R1+0x1be0], R18 ;  /* 0x001be01201007387 */ /* 0x0003e80000100a00 */
[----:B------:R-:W3:Y:S04]  /*37100*/  LDL.LU.64 R166, [R1+0xf60] ;  /* 0x000f600001a67983 */ /* 0x000ee80000300a00 */
[----:B------:R-:W-:Y:S01]  /*37110*/  LDGSTS.E [R2+-0x8000], desc[UR60][R22.64], !P6 ;  /* 0xf800000016027fae */ /* 0x000fe2000f12187c */
[----:B------:R-:W-:Y:S01]  /*37120*/  ISETP.GE.U32.AND P4, PT, R0, 0x7ffffe96, PT ;  /* 0x7ffffe960000780c */ /* 0x000fe20003f86070 */
[----:B------:R-:W-:Y:S01]  /*37130*/  VIADD R0, R243, 0xffffff14 ;  /* 0xffffff14f3007836 */ /* 0x000fe20000000000 */
[----:B------:R-:W-:Y:S01]  /*37140*/  ISETP.GE.U32.AND P5, PT, R240, 0x7ffffe97, PT ;  /* 0x7ffffe97f000780c */ /* 0x000fe20003fa6070 */
[----:B------:R1:W-:Y:S01]  /*37150*/  LDGSTS.E [R2+-0x4000], desc[UR60][R18.64], !P6 ;  /* 0xfc00000012027fae */ /* 0x0003e2000f12187c */
[----:B------:R-:W3:Y:S02]  /*37160*/  LDC R243, c[0x0][0x230] ;  /* 0x00008c00fff37b82 */ /* 0x000ee40000000800 */
[----:B------:R-:W-:Y:S01]  /*37170*/  ISETP.GE.U32.AND P1, PT, R0, 0x7ffffe95, PT ;  /* 0x7ffffe950000780c */ /* 0x000fe20003f26070 */
[----:B------:R-:W-:Y:S01]  /*37180*/  VIADD R0, R241, 0xffffff73 ;  /* 0xffffff73f1007836 */ /* 0x000fe20000000000 */
[----:B------:R-:W-:-:S04]  /*37190*/  IADD3 R240, R21, -0x8e, RZ ;  /* 0xffffff7215f07810 */ /* 0x000fc80007ffe0ff */
[----:B------:R-:W-:Y:S01]  /*371a0*/  ISETP.GE.U32.AND P6, PT, R0, 0x7ffffef4, PT ;  /* 0x7ffffef40000780c */ /* 0x000fe20003fc6070 */
[----:B------:R-:W-:Y:S01]  /*371b0*/  VIADD R0, R20, 0xffffff71 ;  /* 0xffffff7114007836 */ /* 0x000fe20000000000 */
[----:B------:R-:W3:Y:S08]  /*371c0*/  LDC R241, c[0x0][0x230] ;  /* 0x00008c00fff17b82 */ /* 0x000ef00000000800 */
[----:B-1----:R-:W1:Y:S08]  /*371d0*/  LDC R19, c[0x0][0x230] ;  /* 0x00008c00ff137b82 */ /* 0x002e700000000800 */
[----:B------:R-:W1:Y:S01]  /*371e0*/  LDC R18, c[0x0][0x230] ;  /* 0x00008c00ff127b82 */ /* 0x000e620000000800 */
[----:B----4-:R-:W-:-:S05]  /*371f0*/  IMAD.WIDE R50, R103, 0x4, R38 ;  /* 0x0000000467327825 */ /* 0x010fca00078e0226 */
[----:B------:R-:W-:Y:S01]  /*37200*/  STL.64 [R1+0x1be8], R50 ;  /* 0x001be83201007387 */ /* 0x000fe20000100a00 */
[----:B------:R-:W-:-:S03]  /*37210*/  IMAD.WIDE R36, R103, 0x4, R54 ;  /* 0x0000000467247825 */ /* 0x000fc600078e0236 */
[----:B------:R-:W-:Y:S04]  /*37220*/  LDGSTS.E [R2+-0x7ffc], desc[UR60][R50.64], !P5 ;  /* 0xf800400032027fae */ /* 0x000fe8000e92187c */
[----:B------:R-:W4:Y:S01]  /*37230*/  LDL.LU.64 R54, [R1+0xf68] ;  /* 0x000f680001367983 */ /* 0x000f220000300a00 */
[----:B------:R-:W-:-:S03]  /*37240*/  IMAD.WIDE R38, R103, 0x4, R70 ;  /* 0x0000000467267825 */ /* 0x000fc600078e0246 */
[----:B------:R-:W-:Y:S01]  /*37250*/  STL.64 [R1+0x1bf8], R36 ;  /* 0x001bf82401007387 */ /* 0x000fe20000100a00 */
[----:B------:R-:W-:-:S03]  /*37260*/  IMAD.WIDE R22, R103, 0x4, R86 ;  /* 0x0000000467167825 */ /* 0x000fc600078e0256 */
[----:B------:R1:W-:Y:S01]  /*37270*/  STL.64 [R1+0x1bf0], R38 ;  /* 0x001bf02601007387 */ /* 0x0003e20000100a00 */
[----:B------:R-:W-:-:S03]  /*37280*/  IMAD.WIDE R34, R103, 0x4, R118 ;  /* 0x0000000467227825 */ /* 0x000fc600078e0276 */
[----:B------:R-:W4:Y:S04]  /*37290*/  LDL.LU.64 R70, [R1+0xf70] ;  /* 0x000f700001467983 */ /* 0x000f280000300a00 */
[----:B------:R2:W-:Y:S04]  /*372a0*/  STL.64 [R1+0x1c08], R22 ;  /* 0x001c081601007387 */ /* 0x0005e80000100a00 */
[----:B------:R-:W4:Y:S04]  /*372b0*/  LDL.LU.64 R86, [R1+0xf78] ;  /* 0x000f780001567983 */ /* 0x000f280000300a00 */
[----:B------:R-:W-:Y:S04]  /*372c0*/  STL.64 [R1+0x1c00], R34 ;  /* 0x001c002201007387 */ /* 0x000fe80000100a00 */
[----:B------:R-:W4:Y:S01]  /*372d0*/  LDL.LU.64 R118, [R1+0xf80] ;  /* 0x000f800001767983 */ /* 0x000f220000300a00 */
[----:B------:R-:W-:-:S03]  /*372e0*/  IMAD.WIDE R20, R103, 0x4, R134 ;  /* 0x0000000467147825 */ /* 0x000fc600078e0286 */
        /* <DEDUP_REMOVED lines=8> */
[----:B--2---:R-:W-:-:S05]  /*37370*/  IMAD.WIDE R22, R103, 0x4, R150 ;  /* 0x0000000467167825 */ /* 0x004fca00078e0296 */
[----:B------:R-:W-:Y:S01]  /*37380*/  STL.64 [R1+0xef0], R22 ;  /* 0x000ef01601007387 */ /* 0x000fe20000100a00 */
[----:B---3--:R-:W-:-:S03]  /*37390*/  IMAD.WIDE R20, R103, 0x4, R166 ;  /* 0x0000000467147825 */ /* 0x008fc600078e02a6 */
[----:B------:R-:W2:Y:S04]  /*373a0*/  LDL.LU.64 R150, [R1+0xf98] ;  /* 0x000f980001967983 */ /* 0x000ea80000300a00 */
[----:B------:R1:W-:Y:S04]  /*373b0*/  STL.64 [R1+0xef8], R20 ;  /* 0x000ef81401007387 */ /* 0x0003e80000100a00 */
[----:B------:R-:W3:Y:S01]  /*373c0*/  LDL.LU.64 R166, [R1+0xfa0] ;  /* 0x000fa00001a67983 */ /* 0x000ee20000300a00 */
[----:B------:R-:W-:Y:S01]  /*373d0*/  ISETP.GE.U32.AND P4, PT, R0, 0x7ffffef2, PT ;  /* 0x7ffffef20000780c */ /* 0x000fe20003f86070 */
[----:B------:R-:W-:Y:S01]  /*373e0*/  VIADD R2, R241, 0xffffff70 ;  /* 0xffffff70f1027836 */ /* 0x000fe20000000000 */
[----:B------:R-:W-:Y:S01]  /*373f0*/  IADD3 R0, R243, -0xad, RZ ;  /* 0xffffff53f3007810 */ /* 0x000fe20007ffe0ff */
[----:B------:R-:W-:Y:S01]  /*37400*/  LDGSTS.E [R3+-0x20000], desc[UR60][R22.64], !P6 ;  /* 0xe000000016037fae */ /* 0x000fe2000f12187c */
[----:B------:R-:W-:Y:S01]  /*37410*/  ISETP.GE.U32.AND P5, PT, R240, 0x7ffffef3, PT ;  /* 0x7ffffef3f000780c */ /* 0x000fe20003fa6070 */
[----:B------:R-:W3:Y:S01]  /*37420*/  LDC R243, c[0x0][0x230] ;  /* 0x00008c00fff37b82 */ /* 0x000ee20000000800 */
[----:B------:R-:W-:Y:S01]  /*37430*/  ISETP.GE.U32.AND P1, PT, R2, 0x7ffffef1, PT ;  /* 0x7ffffef10200780c */ /* 0x000fe20003f26070 */
[----:B------:R1:W-:Y:S01]  /*37440*/  LDGSTS.E [R3+-0x1c000], desc[UR60][R20.64], !P6 ;  /* 0xe400000014037fae */ /* 0x0003e2000f12187c */
[----:B------:R-:W-:Y:S01]  /*37450*/  ISETP.GE.U32.AND P6, PT, R0, 0x7ffffed4, PT ;  /* 0x7ffffed40000780c */ /* 0x000fe20003fc6070 */
[----:B------:R-:W-:-:S02]  /*37460*/  VIADD R2, R19, 0xffffff52 ;  /* 0xffffff5213027836 */ /* 0x000fc40000000000 */
[----:B------:R-:W-:Y:S02]  /*37470*/  VIADD R0, R18, 0xffffff51 ;  /* 0xffffff5112007836 */ /* 0x000fe40000000000 */
[----:B------:R-:W3:Y:S08]  /*37480*/  LDC R240, c[0x0][0x230] ;  /* 0x00008c00fff07b82 */ /* 0x000ef00000000800 */
[----:B-1----:R-:W1:Y:S08]  /*37490*/  LDC R20, c[0x0][0x230] ;  /* 0x00008c00ff147b82 */ /* 0x002e700000000800 */
[----:B------:R-:W1:Y:S01]  /*374a0*/  LDC R241, c[0x0][0x230] ;  /* 0x00008c00fff17b82 */ /* 0x000e620000000800 */
[----:B----4-:R-:W-:-:S05]  /*374b0*/  IMAD.WIDE R36, R103, 0x4, R54 ;  /* 0x0000000467247825 */ /* 0x010fca00078e0236 */
[----:B------:R4:W-:Y:S04]  /*374c0*/  STL.64 [R1+0xf00], R36 ;  /* 0x000f002401007387 */ /* 0x0009e80000100a00 */
[----:B------:R4:W-:Y:S01]  /*374d0*/  LDGSTS.E [R3+-0x1fffc], desc[UR60][R36.64], !P5 ;  /* 0xe000400024037fae */ /* 0x0009e2000e92187c */
[----:B------:R-:W-:-:S05]  /*374e0*/  IMAD.WIDE R34, R103, 0x4, R70 ;  /* 0x0000000467227825 */ /* 0x000fca00078e0246 */
[----:B------:R2:W-:Y:S01]  /*374f0*/  STL.64 [R1+0xf08], R34 ;  /* 0x000f082201007387 */ /* 0x0005e20000100a00 */
[----:B------:R-:W-:-:S03]  /*37500*/  IMAD.WIDE R22, R103, 0x4, R86 ;  /* 0x0000000467167825 */ /* 0x000fc600078e0256 */
[----:B------:R-:W3:Y:S04]  /*37510*/  LDL.LU.64 R54, [R1+0xfa8] ;  /* 0x000fa80001367983 */ /* 0x000ee80000300a00 */
[----:B------:R-:W3:Y:S01]  /*37520*/  LDL.LU.64 R70, [R1+0xfb0] ;  /* 0x000fb00001467983 */ /* 0x000ee20000300a00 */
[----:B------:R-:W-:-:S03]  /*37530*/  IMAD.WIDE R18, R103, 0x4, R118 ;  /* 0x0000000467127825 */ /* 0x000fc600078e0276 */
[----:B------:R-:W-:Y:S04]  /*37540*/  STL.64 [R1+0xf10], R22 ;  /* 0x000f101601007387 */ /* 0x000fe80000100a00 */
[----:B------:R1:W-:Y:S04]  /*37550*/  STL.64 [R1+0xf18], R18 ;  /* 0x000f181201007387 */ /* 0x0003e80000100a00 */
[----:B------:R-:W3:Y:S04]  /*37560*/  LDL.LU.64 R86, [R1+0xfb8] ;  /* 0x000fb80001567983 */ /* 0x000ee80000300a00 */
[----:B------:R-:W3:Y:S04]  /*37570*/  LDL.LU.64 R118, [R1+0xfc0] ;  /* 0x000fc00001767983 */ /* 0x000ee80000300a00 */
[----:B------:R2:W-:Y:S04]  /*37580*/  LDGSTS.E [R3+-0x1bffc], desc[UR60][R34.64], !P5 ;  /* 0xe400400022037fae */ /* 0x0005e8000e92187c */
[----:B------:R-:W-:Y:S01]  /*37590*/  LDGSTS.E [R3+-0x1fff8], desc[UR60][R22.64], !P4 ;  /* 0xe000800016037fae */ /* 0x000fe2000e12187c */
[----:B------:R-:W-:-:S03]  /*375a0*/  IMAD.WIDE R50, R103, 0x4, R38 ;  /* 0x0000000467327825 */ /* 0x000fc600078e0226 */
[----:B------:R1:W-:Y:S01]  /*375b0*/  LDGSTS.E [R3+-0x1bff8], desc[UR60][R18.64], !P4 ;  /* 0xe400800012037fae */ /* 0x0003e2000e12187c */
[----:B----4-:R-:W-:-:S03]  /*375c0*/  IMAD.WIDE R36, R103, 0x4, R134 ;  /* 0x0000000467247825 */ /* 0x010fc600078e0286 */
[----:B------:R-:W-:Y:S04]  /*375d0*/  STL.64 [R1+0xf20], R50 ;  /* 0x000f203201007387 */ /* 0x000fe80000100a00 */
[----:B------:R-:W4:Y:S04]  /*375e0*/  LDL.LU.64 R38, [R1+0xfc8] ;  /* 0x000fc80001267983 */ /* 0x000f280000300a00 */
[----:B------:R4:W-:Y:S01]  /*375f0*/  STL.64 [R1+0xf28], R36 ;  /* 0x000f282401007387 */ /* 0x0009e20000100a00 */
[----:B--2---:R-:W-:-:S03]  /*37600*/  IMAD.WIDE R34, R103, 0x4, R150 ;  /* 0x0000000467227825 */ /* 0x004fc600078e0296 */
[----:B------:R-:W2:Y:S01]  /*37610*/  LDL.LU.64 R134, [R1+0xfd0] ;  /* 0x000fd00001867983 */ /* 0x000ea20000300a00 */
[----:B------:R-:W-:Y:S01]  /*37620*/  ISETP.GE.U32.AND P5, PT, R2, 0x7ffffed3, PT ;  /* 0x7ffffed30200780c */ /* 0x000fe20003fa6070 */
[----:B-1----:R-:W1:Y:S02]  /*37630*/  LDC R19, c[0x0][0x230] ;  /* 0x00008c00ff137b82 */ /* 0x002e640000000800 */
[----:B------:R4:W-:Y:S01]  /*37640*/  STL.64 [R1+0x1510], R34 ;  /* 0x0015102201007387 */ /* 0x0009e20000100a00 */
[----:B---3--:R-:W-:-:S03]  /*37650*/  IMAD.WIDE R22, R103, 0x4, R166 ;  /* 0x0000000467167825 */ /* 0x008fc600078e02a6 */
[----:B------:R-:W3:Y:S02]  /*37660*/  LDL.LU.64 R150, [R1+0xfd8] ;  /* 0x000fd80001967983 */ /* 0x000ee40000300a00 */
[----:B------:R-:W1:Y:S02]  /*37670*/  LDC R18, c[0x0][0x230] ;  /* 0x00008c00ff127b82 */ /* 0x000e640000000800 */
[----:B------:R-:W3:Y:S01]  /*37680*/  LDL.LU.64 R166, [R1+0xfe0] ;  /* 0x000fe00001a67983 */ /* 0x000ee20000300a00 */
[----:B------:R-:W-:Y:S01]  /*37690*/  ISETP.GE.U32.AND P4, PT, R0, 0x7ffffed2, PT ;  /* 0x7ffffed20000780c */ /* 0x000fe20003f86070 */
[----:B------:R-:W-:Y:S02]  /*376a0*/  VIADD R0, R240, 0xffffff33 ;  /* 0xffffff33f0007836 */ /* 0x000fe40000000000 */
[----:B------:R-:W-:Y:S01]  /*376b0*/  LDGSTS.E [R3+-0x1fff4], desc[UR60][R50.64], !P1 ;  /* 0xe000c00032037fae */ /* 0x000fe2000c92187c */
[----:B----4-:R-:W-:-:S03]  /*376c0*/  IMAD.WIDE R38, R103, 0x4, R38 ;  /* 0x0000000467267825 */ /* 0x010fc600078e0226 */
[----:B------:R4:W-:Y:S01]  /*376d0*/  LDGSTS.E [R3+-0x1bff4], desc[UR60][R36.64], !P1 ;  /* 0xe400c00024037fae */ /* 0x0009e2000c92187c */
[----:B------:R-:W-:Y:S01]  /*376e0*/  IADD3 R2, R242, -0xb0, RZ ;  /* 0xffffff50f2027810 */ /* 0x000fe20007ffe0ff */
[----:B------:R-:W1:Y:S02]  /*376f0*/  LDC R240, c[0x0][0x230] ;  /* 0x00008c00fff07b82 */ /* 0x000e640000000800 */
[----:B------:R4:W-:Y:S04]  /*37700*/  LDGSTS.E [R3+-0x18000], desc[UR60][R34.64], !P6 ;  /* 0xe800000022037fae */ /* 0x0009e8000f12187c */
[----:B------:R4:W-:Y:S01]  /*37710*/  LDGSTS.E [R3+-0x14000], desc[UR60][R22.64], !P6 ;  /* 0xec00000016037fae */ /* 0x0009e2000f12187c */
[----:B------:R-:W-:Y:S01]  /*37720*/  ISETP.GE.U32.AND P6, PT, R0, 0x7ffffeb4, PT ;  /* 0x7ffffeb40000780c */ /* 0x000fe20003fc6070 */
[----:B------:R-:W1:Y:S01]  /*37730*/  LDC R242, c[0x0][0x230] ;  /* 0x00008c00fff27b82 */ /* 0x000e620000000800 */
[C---:B----4-:R-:W-:Y:S01]  /*37740*/  IMAD.WIDE R36, R103.reuse, 0x4, R54 ;  /* 0x0000000467247825 */ /* 0x050fe200078e0236 */
[----:B------:R4:W-:Y:S03]  /*37750*/  STL.64 [R1+0x1518], R22 ;  /* 0x0015181601007387 */ /* 0x0009e60000100a00 */
[C---:B------:R-:W-:Y:S01]  /*37760*/  IMAD.WIDE R34, R103.reuse, 0x4, R70 ;  /* 0x0000000467227825 */ /* 0x040fe200078e0246 */
[----:B------:R-:W-:Y:S01]  /*37770*/  IADD3 R0, R20, -0xcf, RZ ;  /* 0xffffff3114007810 */ /* 0x000fe20007ffe0ff */
[----:B------:R2:W-:Y:S02]  /*37780*/  STL.64 [R1+0x1520], R36 ;  /* 0x0015202401007387 */ /* 0x0005e40000100a00 */
[----:B------:R-:W-:-:S02]  /*37790*/  IMAD.WIDE R20, R103, 0x4, R118 ;  /* 0x0000000467147825 */ /* 0x000fc400078e0276 */
[----:B------:R3:W-:Y:S02]  /*377a0*/  STL.64 [R1+0x1528], R34 ;  /* 0x0015282201007387 */ /* 0x0007e40000100a00 */
[C---:B----4-:R-:W-:Y:S02]  /*377b0*/  IMAD.WIDE R22, R103.reuse, 0x4, R86 ;  /* 0x0000000467167825 */ /* 0x050fe400078e0256 */
[----:B------:R-:W4:Y:S04]  /*377c0*/  LDL.LU.64 R54, [R1+0xfe8] ;  /* 0x000fe80001367983 */ /* 0x000f280000300a00 */
[----:B------:R-:W4:Y:S04]  /*377d0*/  LDL.LU.64 R70, [R1+0xff0] ;  /* 0x000ff00001467983 */ /* 0x000f280000300a00 */
[----:B------:R3:W-:Y:S04]  /*377e0*/  STL.64 [R1+0x1530], R22 ;  /* 0x0015301601007387 */ /* 0x0007e80000100a00 */
[----:B------:R3:W-:Y:S04]  /*377f0*/  STL.64 [R1+0x1538], R20 ;  /* 0x0015381401007387 */ /* 0x0007e80000100a00 */
[----:B------:R-:W4:Y:S04]  /*37800*/  LDL.LU.64 R86, [R1+0xff8] ;  /* 0x000ff80001567983 */ /* 0x000f280000300a00 */
[----:B------:R-:W4:Y:S04]  /*37810*/  LDL.LU.64 R118, [R1+0x1000] ;  /* 0x0010000001767983 */ /* 0x000f280000300a00 */
[----:B------:R2:W-:Y:S04]  /*37820*/  LDGSTS.E [R3+-0x17ffc], desc[UR60][R36.64], !P5 ;  /* 0xe800400024037fae */ /* 0x0005e8000e92187c */
[----:B------:R3:W-:Y:S04]  /*37830*/  LDGSTS.E [R3+-0x13ffc], desc[UR60][R34.64], !P5 ;  /* 0xec00400022037fae */ /* 0x0007e8000e92187c */
[----:B------:R-:W-:Y:S04]  /*37840*/  LDGSTS.E [R3+-0x17ff8], desc[UR60][R22.64], !P4 ;  /* 0xe800800016037fae */ /* 0x000fe8000e12187c */
[----:B------:R1:W-:Y:S04]  /*37850*/  LDGSTS.E [R3+-0x13ff8], desc[UR60][R20.64], !P4 ;  /* 0xec00800014037fae */ /* 0x0003e8000e12187c */
[----:B------:R4:W-:Y:S01]  /*37860*/  STL.64 [R1+0x1540], R38 ;  /* 0x0015402601007387 */ /* 0x0009e20000100a00 */
[----:B--2---:R-:W-:-:S05]  /*37870*/  IMAD.WIDE R36, R103, 0x4, R134 ;  /* 0x0000000467247825 */ /* 0x004fca00078e0286 */
[----:B------:R2:W-:Y:S01]  /*37880*/  STL.64 [R1+0x1850], R36 ;  /* 0x0018502401007387 */ /* 0x0005e20000100a00 */
[----:B---3--:R-:W-:-:S03]  /*37890*/  IMAD.WIDE R34, R103, 0x4, R150 ;  /* 0x0000000467227825 */ /* 0x008fc600078e0296 */
[----:B------:R-:W3:Y:S01]  /*378a0*/  LDL.LU.64 R22, [R1+0x1008] ;  /* 0x0010080001167983 */ /* 0x000ee20000300a00 */
[----:B-1----:R-:W-:-:S03]  /*378b0*/  IMAD.WIDE R20, R103, 0x4, R166 ;  /* 0x0000000467147825 */ /* 0x002fc600078e02a6 */
[----:B------:R-:W3:Y:S04]  /*378c0*/  LDL.LU.64 R134, [R1+0x1010] ;  /* 0x0010100001867983 */ /* 0x000ee80000300a00 */
[----:B------:R1:W-:Y:S04]  /*378d0*/  STL.64 [R1+0x1a18], R34 ;  /* 0x001a182201007387 */ /* 0x0003e80000100a00 */
[----:B------:R1:W-:Y:S04]  /*378e0*/  STL.64 [R1+0x1a20], R20 ;  /* 0x001a201401007387 */ /* 0x0003e80000100a00 */
[----:B------:R-:W3:Y:S04]  /*378f0*/  LDL.LU.64 R150, [R1+0x1018] ;  /* 0x0010180001967983 */ /* 0x000ee80000300a00 */
[----:B------:R-:W3:Y:S01]  /*37900*/  LDL.LU.64 R166, [R1+0x1020] ;  /* 0x0010200001a67983 */ /* 0x000ee20000300a00 */
[----:B------:R-:W-:Y:S01]  /*37910*/  ISETP.GE.U32.AND P1, PT, R2, 0x7ffffed1, PT ;  /* 0x7ffffed10200780c */ /* 0x000fe20003f26070 */
[----:B------:R-:W-:Y:S01]  /*37920*/  VIADD R2, R243, 0xffffff32 ;  /* 0xffffff32f3027836 */ /* 0x000fe20000000000 */
[----:B------:R-:W-:Y:S01]  /*37930*/  ISETP.GE.U32.AND P4, PT, R0, 0x7ffffeb2, PT ;  /* 0x7ffffeb20000780c */ /* 0x000fe20003f86070 */
[----:B------:R-:W3:Y:S03]  /*37940*/  LDC R243, c[0x0][0x230] ;  /* 0x00008c00fff37b82 */ /* 0x000ee60000000800 */
[----:B------:R-:W-:-:S07]  /*37950*/  ISETP.GE.U32.AND P5, PT, R2, 0x7ffffeb3, PT ;  /* 0x7ffffeb30200780c */ /* 0x000fce0003fa6070 */
[----:B------:R4:W-:Y:S04]  /*37960*/  LDGSTS.E [R3+-0x17ff4], desc[UR60][R38.64], !P1 ;  /* 0xe800c00026037fae */ /* 0x0009e8000c92187c */
[----:B------:R2:W-:Y:S04]  /*37970*/  LDGSTS.E [R3+-0x13ff4], desc[UR60][R36.64], !P1 ;  /* 0xec00c00024037fae */ /* 0x0005e8000c92187c */
[----:B------:R1:W-:Y:S04]  /*37980*/  LDGSTS.E [R3+-0x10000], desc[UR60][R34.64], !P6 ;  /* 0xf000000022037fae */ /* 0x0003e8000f12187c */
[----:B------:R1:W-:Y:S01]  /*37990*/  LDGSTS.E [R3+-0xc000], desc[UR60][R20.64], !P6 ;  /* 0xf400000014037fae */ /* 0x0003e2000f12187c */
[----:B----4-:R-:W-:-:S04]  /*379a0*/  IMAD.WIDE R38, R103, 0x4, R54 ;  /* 0x0000000467267825 */ /* 0x010fc800078e0236 */
[C---:B--2---:R-:W-:Y:S01]  /*379b0*/  IMAD.WIDE R36, R103.reuse, 0x4, R70 ;  /* 0x0000000467247825 */ /* 0x044fe200078e0246 */
[----:B------:R2:W-:Y:S04]  /*379c0*/  STL.64 [R1+0x1a28], R38 ;  /* 0x001a282601007387 */ /* 0x0005e80000100a00 */
[----:B------:R3:W-:Y:S04]  /*379d0*/  STL.64 [R1+0x1a30], R36 ;  /* 0x001a302401007387 */ /* 0x0007e80000100a00 */
[----:B------:R-:W-:Y:S01]  /*379e0*/  LDGSTS.E [R3+-0xfffc], desc[UR60][R38.64], !P5 ;  /* 0xf000400026037fae */ /* 0x000fe2000e92187c */
[----:B-1----:R-:W-:-:S03]  /*379f0*/  IMAD.WIDE R34, R103, 0x4, R86 ;  /* 0x0000000467227825 */ /* 0x002fc600078e0256 */
[----:B------:R3:W-:Y:S01]  /*37a00*/  LDGSTS.E [R3+-0xbffc], desc[UR60][R36.64], !P5 ;  /* 0xf400400024037fae */ /* 0x0007e2000e92187c */
[----:B------:R-:W-:-:S03]  /*37a10*/  IMAD.WIDE R20, R103, 0x4, R118 ;  /* 0x0000000467147825 */ /* 0x000fc600078e0276 */
[----:B------:R1:W-:Y:S04]  /*37a20*/  LDGSTS.E [R3+-0xfff8], desc[UR60][R34.64], !P4 ;  /* 0xf000800022037fae */ /* 0x0003e8000e12187c */
[----:B--2---:R-:W2:Y:S04]  /*37a30*/  LDL.LU.64 R38, [R1+0x1028] ;  /* 0x0010280001267983 */ /* 0x004ea80000300a00 */
[----:B------:R1:W-:Y:S04]  /*37a40*/  STL.64 [R1+0x1a38], R34 ;  /* 0x001a382201007387 */ /* 0x0003e80000100a00 */
[----:B------:R-:W4:Y:S04]  /*37a50*/  LDL.LU.64 R54, [R1+0x1038] ;  /* 0x0010380001367983 */ /* 0x000f280000300a00 */
[----:B------:R1:W-:Y:S04]  /*37a60*/  STL.64 [R1+0x1a40], R20 ;  /* 0x001a401401007387 */ /* 0x0003e80000100a00 */
[----:B------:R-:W4:Y:S04]  /*37a70*/  LDL.LU.64 R70, [R1+0x1030] ;  /* 0x0010300001467983 */ /* 0x000f280000300a00 */
[----:B------:R-:W4:Y:S04]  /*37a80*/  LDL.LU.64 R86, [R1+0x1048] ;  /* 0x0010480001567983 */ /* 0x000f280000300a00 */
[----:B------:R-:W4:Y:S04]  /*37a90*/  LDL.LU.64 R118, [R1+0x1040] ;  /* 0x0010400001767983 */ /* 0x000f280000300a00 */
[----:B------:R1:W-:Y:S01]  /*37aa0*/  LDGSTS.E [R3+-0xbff8], desc[UR60][R20.64], !P4 ;  /* 0xf400800014037fae */ /* 0x0003e2000e12187c */
[----:B---3--:R-:W-:-:S04]  /*37ab0*/  IMAD.WIDE R36, R103, 0x4, R22 ;  /* 0x0000000467247825 */ /* 0x008fc800078e0216 */
[C---:B-1----:R-:W-:Y:S02]  /*37ac0*/  IMAD.WIDE R34, R103.reuse, 0x4, R134 ;  /* 0x0000000467227825 */ /* 0x042fe400078e0286 */
[----:B------:R-:W3:Y:S04]  /*37ad0*/  LDL.LU.64 R134, [R1+0x1050] ;  /* 0x0010500001867983 */ /* 0x000ee80000300a00 */
[----:B------:R-:W-:Y:S01]  /*37ae0*/  STL.64 [R1+0x1a48], R36 ;  /* 0x001a482401007387 */ /* 0x000fe20000100a00 */
[----:B------:R-:W-:-:S03]  /*37af0*/  IMAD.WIDE R22, R103, 0x4, R150 ;  /* 0x0000000467167825 */ /* 0x000fc600078e0296 */
[----:B------:R1:W-:Y:S04]  /*37b00*/  STL.64 [R1+0x1a50], R34 ;  /* 0x001a502201007387 */ /* 0x0003e80000100a00 */
[----:B------:R3:W-:Y:S04]  /*37b10*/  STL.64 [R1+0x1c18], R22 ;  /* 0x001c181601007387 */ /* 0x0007e80000100a00 */
[----:B------:R-:W3:Y:S01]  /*37b20*/  LDL.LU.64 R150, [R1+0x1058] ;  /* 0x0010580001967983 */ /* 0x000ee20000300a00 */
[----:B------:R-:W-:-:S05]  /*37b30*/  IMAD.WIDE R20, R103, 0x4, R166 ;  /* 0x0000000467147825 */ /* 0x000fca00078e02a6 */
[----:B------:R3:W-:Y:S04]  /*37b40*/  STL.64 [R1+0x1c20], R20 ;  /* 0x001c201401007387 */ /* 0x0007e80000100a00 */
[----:B------:R-:W3:Y:S01]  /*37b50*/  LDL.LU.64 R166, [R1+0x1060] ;  /* 0x0010600001a67983 */ /* 0x000ee20000300a00 */
[----:B------:R-:W-:Y:S01]  /*37b60*/  VIADD R0, R19, 0xffffff30 ;  /* 0xffffff3013007836 */ /* 0x000fe20000000000 */
[----:B------:R-:W-:Y:S01]  /*37b70*/  IADD3 R2, R241, -0xee, RZ ;  /* 0xffffff12f1027810 */ /* 0x000fe20007ffe0ff */
[----:B------:R-:W3:Y:S03]  /*37b80*/  LDC R19, c[0x0][0x230] ;  /* 0x00008c00ff137b82 */ /* 0x000ee60000000800 */
[----:B------:R-:W-:Y:S01]  /*37b90*/  ISETP.GE.U32.AND P1, PT, R0, 0x7ffffeb1, PT ;  /* 0x7ffffeb10000780c */ /* 0x000fe20003f26070 */
[----:B------:R-:W-:Y:S01]  /*37ba0*/  VIADD R0, R240, 0xffffff13 ;  /* 0xffffff13f0007836 */ /* 0x000fe20000000000 */
[----:B------:R-:W-:-:S03]  /*37bb0*/  ISETP.GE.U32.AND P5, PT, R2, 0x7ffffe93, PT ;  /* 0x7ffffe930200780c */ /* 0x000fc60003fa6070 */
[----:B------:R-:W3:Y:S01]  /*37bc0*/  LDC R240, c[0x0][0x230] ;  /* 0x00008c00fff07b82 */ /* 0x000ee20000000800 */
[----:B------:R-:W-:Y:S01]  /*37bd0*/  ISETP.GE.U32.AND P6, PT, R0, 0x7ffffe94, PT ;  /* 0x7ffffe940000780c */ /* 0x000fe20003fc6070 */
[----:B------:R-:W-:-:S06]  /*37be0*/  VIADD R0, R18, 0xffffff11 ;  /* 0xffffff1112007836 */ /* 0x000fcc0000000000 */
[----:B------:R-:W-:Y:S01]  /*37bf0*/  LDGSTS.E [R3+-0xfff4], desc[UR60][R36.64], !P1 ;  /* 0xf000c00024037fae */ /* 0x000fe2000c92187c */
[----:B--2---:R-:W-:-:S03]  /*37c00*/  IMAD.WIDE R52, R103, 0x4, R38 ;  /* 0x0000000467347825 */ /* 0x004fc600078e0226 */
[----:B------:R1:W-:Y:S01]  /*37c10*/  LDGSTS.E [R3+-0xbff4], desc[UR60][R34.64], !P1 ;  /* 0xf400c00022037fae */ /* 0x0003e2000c92187c */
[----:B------:R-:W2:Y:S03]  /*37c20*/  LDC R18, c[0x0][0x230] ;  /* 0x00008c00ff127b82 */ /* 0x000ea60000000800 */
[----:B------:R-:W-:Y:S01]  /*37c30*/  STL.64 [R1+0x1c28], R52 ;  /* 0x001c283401007387 */ /* 0x000fe20000100a00 */
[C---:B----4-:R-:W-:Y:S01]  /*37c40*/  IMAD.WIDE R38, R103.reuse, 0x4, R54 ;  /* 0x0000000467267825 */ /* 0x050fe200078e0236 */
[----:B------:R-:W-:Y:S02]  /*37c50*/  ISETP.GE.U32.AND P4, PT, R0, 0x7ffffe92, PT ;  /* 0x7ffffe920000780c */ /* 0x000fe40003f86070 */
[----:B------:R-:W4:Y:S01]  /*37c60*/  LDL.LU.64 R54, [R1+0x1068] ;  /* 0x0010680001367983 */ /* 0x000f220000300a00 */
[----:B------:R-:W2:Y:S01]  /*37c70*/  LDC R241, c[0x0][0x230] ;  /* 0x00008c00fff17b82 */ /* 0x000ea20000000800 */
[----:B------:R-:W-:-:S02]  /*37c80*/  IMAD.WIDE R50, R103, 0x4, R70 ;  /* 0x0000000467327825 */ /* 0x000fc400078e0246 */
[----:B------:R3:W-:Y:S02]  /*37c90*/  STL.64 [R1+0x1c38], R38 ;  /* 0x001c382601007387 */ /* 0x0007e40000100a00 */
[C---:B-1----:R-:W-:Y:S02]  /*37ca0*/  IMAD.WIDE R34, R103.reuse, 0x4, R86 ;  /* 0x0000000467227825 */ /* 0x042fe400078e0256 */
[----:B------:R-:W-:Y:S02]  /*37cb0*/  STL.64 [R1+0x1c30], R50 ;  /* 0x001c303201007387 */ /* 0x000fe40000100a00 */
[----:B------:R-:W-:Y:S02]  /*37cc0*/  IMAD.WIDE R36, R103, 0x4, R118 ;  /* 0x0000000467247825 */ /* 0x000fe400078e0276 */
[----:B------:R-:W2:Y:S02]  /*37cd0*/  LDL.LU.64 R70, [R1+0x1070] ;  /* 0x0010700001467983 */ /* 0x000ea40000300a00 */
[----:B------:R-:W-:-:S02]  /*37ce0*/  VIADD R0, R242, 0xffffff10 ;  /* 0xffffff10f2007836 */ /* 0x000fc40000000000 */
[----:B------:R1:W-:Y:S01]  /*37cf0*/  STL.64 [R1+0x1c48], R34 ;  /* 0x001c482201007387 */ /* 0x0003e20000100a00 */
[----:B------:R-:W-:Y:S01]  /*37d00*/  VIADD R2, R243, 0xffffff6e ;  /* 0xffffff6ef3027836 */ /* 0x000fe20000000000 */
[----:B------:R-:W2:Y:S02]  /*37d10*/  LDC R242, c[0x0][0x230] ;  /* 0x00008c00fff27b82 */ /* 0x000ea40000000800 */
[----:B------:R-:W2:Y:S01]  /*37d20*/  LDL.LU.64 R86, [R1+0x1078] ;  /* 0x0010780001567983 */ /* 0x000ea20000300a00 */
[----:B------:R-:W-:-:S03]  /*37d30*/  ISETP.GE.U32.AND P1, PT, R0, 0x7ffffe91, PT ;  /* 0x7ffffe910000780c */ /* 0x000fc60003f26070 */
[----:B------:R-:W-:Y:S02]  /*37d40*/  STL.64 [R1+0x1c40], R36 ;  /* 0x001c402401007387 */ /* 0x000fe40000100a00 */
[----:B------:R-:W2:Y:S02]  /*37d50*/  LDC R243, c[0x0][0x230] ;  /* 0x00008c00fff37b82 */ /* 0x000ea40000000800 */
[----:B------:R-:W2:Y:S04]  /*37d60*/  LDL.LU.64 R118, [R1+0x1080] ;  /* 0x0010800001767983 */ /* 0x000ea80000300a00 */
[----:B------:R3:W-:Y:S04]  /*37d70*/  LDGSTS.E [R3+-0x8000], desc[UR60][R22.64], !P6 ;  /* 0xf800000016037fae */ /* 0x0007e8000f12187c */
[----:B------:R1:W-:Y:S04]  /*37d80*/  LDGSTS.E [R3+-0x4000], desc[UR60][R20.64], !P6 ;  /* 0xfc00000014037fae */ /* 0x0003e8000f12187c */
[----:B------:R-:W-:Y:S01]  /*37d90*/  LDGSTS.E [R3+-0x7ffc], desc[UR60][R52.64], !P5 ;  /* 0xf800400034037fae */ /* 0x000fe2000e92187c */
[----:B---3--:R-:W-:-:S03]  /*37da0*/  IMAD.WIDE R22, R103, 0x4, R134 ;  /* 0x0000000467167825 */ /* 0x008fc600078e0286 */
[----:B------:R-:W-:Y:S01]  /*37db0*/  LDGSTS.E [R3+-0x3ffc], desc[UR60][R50.64], !P5 ;  /* 0xfc00400032037fae */ /* 0x000fe2000e92187c */
[----:B------:R-:W-:Y:S02]  /*37dc0*/  IADD3 R0, R240, -0x91, RZ ;  /* 0xffffff6ff0007810 */ /* 0x000fe40007ffe0ff */
[----:B------:R-:W3:Y:S01]  /*37dd0*/  LDC R240, c[0x0][0x230] ;  /* 0x00008c00fff07b82 */ /* 0x000ee20000000800 */
[----:B------:R1:W-:Y:S04]  /*37de0*/  STL.64 [R1+0x1c50], R22 ;  /* 0x001c501601007387 */ /* 0x0003e80000100a00 */
[----:B------:R-:W-:Y:S03]  /*37df0*/  LDGSTS.E [R3+-0x7ff8], desc[UR60][R38.64], !P4 ;  /* 0xf800800026037fae */ /* 0x000fe6000e12187c */
[----:B-1----:R-:W1:Y:S01]  /*37e00*/  LDC R20, c[0x0][0x230] ;  /* 0x00008c00ff147b82 */ /* 0x002e620000000800 */
[----:B------:R-:W-:Y:S04]  /*37e10*/  LDGSTS.E [R3+-0x3ff8], desc[UR60][R36.64], !P4 ;  /* 0xfc00800024037fae */ /* 0x000fe8000e12187c */
[----:B------:R3:W-:Y:S04]  /*37e20*/  LDGSTS.E [R3+-0x7ff4], desc[UR60][R34.64], !P1 ;  /* 0xf800c00022037fae */ /* 0x0007e8000c92187c */
[----:B------:R-:W2:Y:S04]  /*37e30*/  LDL.LU.64 R38, [R1+0x1088] ;  /* 0x0010880001267983 */ /* 0x000ea80000300a00 */
[----:B------:R-:W2:Y:S01]  /*37e40*/  LDL.LU.64 R134, [R1+0x1090] ;  /* 0x0010900001867983 */ /* 0x000ea20000300a00 */
[----:B---3--:R-:W-:-:S03]  /*37e50*/  IMAD.WIDE R34, R103, 0x4, R150 ;  /* 0x0000000467227825 */ /* 0x008fc600078e0296 */
[----:B------:R3:W-:Y:S04]  /*37e60*/  LDGSTS.E [R3+-0x3ff4], desc[UR60][R22.64], !P1 ;  /* 0xfc00c00016037fae */ /* 0x0007e8000c92187c */
[----:B------:R2:W-:Y:S04]  /*37e70*/  STL.64 [R1+0xeb0], R34 ;  /* 0x000eb02201007387 */ /* 0x0005e80000100a00 */
[----:B------:R-:W2:Y:S01]  /*37e80*/  LDL.LU.64 R150, [R1+0x1098] ;  /* 0x0010980001967983 */ /* 0x000ea20000300a00 */
[----:B---3--:R-:W-:Y:S01]  /*37e90*/  IMAD.WIDE R22, R103, 0x4, R166 ;  /* 0x0000000467167825 */ /* 0x008fe200078e02a6 */
[----:B------:R-:W-:Y:S01]  /*37ea0*/  ISETP.GE.U32.AND P6, PT, R0, 0x7ffffef0, PT ;  /* 0x7ffffef00000780c */ /* 0x000fe20003fc6070 */
[----:B------:R-:W3:Y:S03]  /*37eb0*/  LDC R3, c[0x0][0x230] ;  /* 0x00008c00ff037b82 */ /* 0x000ee60000000800 */
[----:B------:R2:W-:Y:S04]  /*37ec0*/  STL.64 [R1+0xeb8], R22 ;  /* 0x000eb81601007387 */ /* 0x0005e80000100a00 */
[----:B------:R-:W3:Y:S01]  /*37ed0*/  LDL.LU.64 R166, [R1+0x10a0] ;  /* 0x0010a00001a67983 */ /* 0x000ee20000300a00 */
[----:B------:R-:W-:-:S02]  /*37ee0*/  ISETP.GE.U32.AND P5, PT, R2, 0x7ffffeef, PT ;  /* 0x7ffffeef0200780c */ /* 0x000fc40003fa6070 */
[----:B------:R-:W-:Y:S02]  /*37ef0*/  IADD3 R2, R240, -0x94, RZ ;  /* 0xffffff6cf0027810 */ /* 0x000fe40007ffe0ff */
[----:B------:R2:W-:Y:S01]  /*37f00*/  LDGSTS.E [R8+-0x20000], desc[UR60][R34.64], !P6 ;  /* 0xe000000022087fae */ /* 0x0005e2000f12187c */
[----:B------:R-:W-:Y:S01]  /*37f10*/  VIADD R0, R19, 0xffffff6d ;  /* 0xffffff6d13007836 */ /* 0x000fe20000000000 */
[----:B------:R-:W-:Y:S01]  /*37f20*/  ISETP.GE.U32.AND P1, PT, R2, 0x7ffffeed, PT ;  /* 0x7ffffeed0200780c */ /* 0x000fe20003f26070 */
[----:B-1----:R-:W-:Y:S01]  /*37f30*/  VIADD R2, R20, 0xffffff4e ;  /* 0xffffff4e14027836 */ /* 0x002fe20000000000 */
[----:B------:R1:W-:Y:S01]  /*37f40*/  LDGSTS.E [R8+-0x1c000], desc[UR60][R22.64], !P6 ;  /* 0xe400000016087fae */ /* 0x0003e2000f12187c */
[----:B------:R-:W3:Y:S01]  /*37f50*/  LDC R19, c[0x0][0x230] ;  /* 0x00008c00ff137b82 */ /* 0x000ee20000000800 */
[----:B------:R-:W-:-:S07]  /*37f60*/  ISETP.GE.U32.AND P4, PT, R0, 0x7ffffeee, PT ;  /* 0x7ffffeee0000780c */ /* 0x000fce0003f86070 */
[----:B------:R-:W3:Y:S01]  /*37f70*/  LDC R240, c[0x0][0x230] ;  /* 0x00008c00fff07b82 */ /* 0x000ee20000000800 */
[----:B----4-:R-:W-:-:S05]  /*37f80*/  IMAD.WIDE R36, R103, 0x4, R54 ;  /* 0x0000000467247825 */ /* 0x010fca00078e0236 */
[----:B------:R4:W-:Y:S04]  /*37f90*/  STL.64 [R1+0xec0], R36 ;  /* 0x000ec02401007387 */ /* 0x0009e80000100a00 */
[----:B------:R4:W-:Y:S01]  /*37fa0*/  LDGSTS.E [R8+-0x1fffc], desc[UR60][R36.64], !P5 ;  /* 0xe000400024087fae */ /* 0x0009e2000e92187c */
[----:B--2---:R-:W-:-:S05]  /*37fb0*/  IMAD.WIDE R34, R103, 0x4, R70 ;  /* 0x0000000467227825 */ /* 0x004fca00078e0246 */
[----:B------:R2:W-:Y:S01]  /*37fc0*/  STL.64 [R1+0xec8], R34 ;  /* 0x000ec82201007387 */ /* 0x0005e20000100a00 */
[----:B-1----:R-:W-:-:S03]  /*37fd0*/  IMAD.WIDE R22, R103, 0x4, R86 ;  /* 0x0000000467167825 */ /* 0x002fc600078e0256 */
[----:B------:R-:W3:Y:S04]  /*37fe0*/  LDL.LU.64 R54, [R1+0x10a8] ;  /* 0x0010a80001367983 */ /* 0x000ee80000300a00 */
[----:B------:R-:W3:Y:S01]  /*37ff0*/  LDL.LU.64 R70, [R1+0x10b0] ;  /* 0x0010b00001467983 */ /* 0x000ee20000300a00 */
[----:B------:R-:W-:-:S03]  /*38000*/  IMAD.WIDE R20, R103, 0x4, R118 ;  /* 0x0000000467147825 */ /* 0x000fc600078e0276 */
[----:B------:R1:W-:Y:S04]  /*38010*/  STL.64 [R1+0xed0], R22 ;  /* 0x000ed01601007387 */ /* 0x0003e80000100a00 */
[----:B------:R3:W-:Y:S04]  /*38020*/  STL.64 [R1+0xed8], R20 ;  /* 0x000ed81401007387 */ /* 0x0007e80000100a00 */
[----:B------:R-:W3:Y:S04]  /*38030*/  LDL.LU.64 R86, [R1+0x10b8] ;  /* 0x0010b80001567983 */ /* 0x000ee80000300a00 */
[----:B------:R-:W3:Y:S04]  /*38040*/  LDL.LU.64 R118, [R1+0x10c0] ;  /* 0x0010c00001767983 */ /* 0x000ee80000300a00 */
[----:B------:R2:W-:Y:S04]  /*38050*/  LDGSTS.E [R8+-0x1bffc], desc[UR60][R34.64], !P5 ;  /* 0xe400400022087fae */ /* 0x0005e8000e92187c */
[----:B------:R1:W-:Y:S04]  /*38060*/  LDGSTS.E [R8+-0x1fff8], desc[UR60][R22.64], !P4 ;  /* 0xe000800016087fae */ /* 0x0003e8000e12187c */
[----:B------:R3:W-:Y:S01]  /*38070*/  LDGSTS.E [R8+-0x1bff8], desc[UR60][R20.64], !P4 ;  /* 0xe400800014087fae */ /* 0x0007e2000e12187c */
[----:B----4-:R-:W-:-:S04]  /*38080*/  IMAD.WIDE R36, R103, 0x4, R38 ;  /* 0x0000000467247825 */ /* 0x010fc800078e0226 */
[C---:B--2---:R-:W-:Y:S01]  /*38090*/  IMAD.WIDE R34, R103.reuse, 0x4, R134 ;  /* 0x0000000467227825 */ /* 0x044fe200078e0286 */
[----:B------:R2:W-:Y:S04]  /*380a0*/  STL.64 [R1+0xee0], R36 ;  /* 0x000ee02401007387 */ /* 0x0005e80000100a00 */
[----:B------:R-:W4:Y:S04]  /*380b0*/  LDL.LU.64 R38, [R1+0x10c8] ;  /* 0x0010c80001267983 */ /* 0x000f280000300a00 */
[----:B------:R2:W-:Y:S01]  /*380c0*/  STL.64 [R1+0xee8], R34 ;  /* 0x000ee82201007387 */ /* 0x0005e20000100a00 */
[----:B-1----:R-:W-:-:S03]  /*380d0*/  IMAD.WIDE R22, R103, 0x4, R150 ;  /* 0x0000000467167825 */ /* 0x002fc600078e0296 */
[----:B------:R-:W4:Y:S04]  /*380e0*/  LDL.LU.64 R134, [R1+0x10d0] ;  /* 0x0010d00001867983 */ /* 0x000f280000300a00 */
[----:B------:R1:W-:Y:S04]  /*380f0*/  STL.64 [R1+0xff0], R22 ;  /* 0x000ff01601007387 */ /* 0x0003e80000100a00 */
[----:B------:R-:W4:Y:S01]  /*38100*/  LDL.LU.64 R150, [R1+0x10d8] ;  /* 0x0010d80001967983 */ /* 0x000f220000300a00 */
[----:B---3--:R-:W-:-:S03]  /*38110*/  IMAD.WIDE R20, R103, 0x4, R166 ;  /* 0x0000000467147825 */ /* 0x008fc600078e02a6 */
[----:B------:R2:W-:Y:S04]  /*38120*/  LDGSTS.E [R8+-0x1fff4], desc[UR60][R36.64], !P1 ;  /* 0xe000c00024087fae */ /* 0x0005e8000c92187c */
[----:B------:R-:W3:Y:S01]  /*38130*/  LDL.LU.64 R166, [R1+0x10e0] ;  /* 0x0010e00001a67983 */ /* 0x000ee20000300a00 */
[----:B------:R-:W-:Y:S01]  /*38140*/  VIADD R0, R242, 0xffffff4f ;  /* 0xffffff4ff2007836 */ /* 0x000fe20000000000 */
[----:B------:R-:W-:Y:S01]  /*38150*/  ISETP.GE.U32.AND P5, PT, R2, 0x7ffffecf, PT ;  /* 0x7ffffecf0200780c */ /* 0x000fe20003fa6070 */
[----:B------:R-:W3:Y:S01]  /*38160*/  LDC R242, c[0x0][0x230] ;  /* 0x00008c00fff27b82 */ /* 0x000ee20000000800 */
[----:B------:R1:W-:Y:S02]  /*38170*/  LDGSTS.E [R8+-0x1bff4], desc[UR60][R34.64], !P1 ;  /* 0xe400c00022087fae */ /* 0x0003e4000c92187c */
[----:B------:R-:W-:-:S02]  /*38180*/  ISETP.GE.U32.AND P6, PT, R0, 0x7ffffed0, PT ;  /* 0x7ffffed00000780c */ /* 0x000fc40003fc6070 */
[----:B------:R1:W-:Y:S01]  /*38190*/  STL.64 [R1+0xff8], R20 ;  /* 0x000ff81401007387 */ /* 0x0003e20000100a00 */
[----:B------:R-:W-:Y:S01]  /*381a0*/  IADD3 R0, R18, -0xb3, RZ ;  /* 0xffffff4d12007810 */ /* 0x000fe20007ffe0ff */
[----:B--2---:R-:W-:-:S09]  /*381b0*/  IMAD.WIDE R36, R103, 0x4, R54 ;  /* 0x0000000467247825 */ /* 0x004fd200078e0236 */
[----:B------:R2:W-:Y:S01]  /*381c0*/  LDGSTS.E [R8+-0x18000], desc[UR60][R22.64], !P6 ;  /* 0xe800000016087fae */ /* 0x0005e2000f12187c */
[----:B------:R-:W3:Y:S01]  /*381d0*/  LDC R18, c[0x0][0x230] ;  /* 0x00008c00ff127b82 */ /* 0x000ee20000000800 */
[C---:B-1----:R-:W-:Y:S02]  /*381e0*/  IMAD.WIDE R34, R103.reuse, 0x4, R70 ;  /* 0x0000000467227825 */ /* 0x042fe400078e0246 */
[----:B------:R1:W-:Y:S04]  /*381f0*/  LDGSTS.E [R8+-0x14000], desc[UR60][R20.64], !P6 ;  /* 0xec00000014087fae */ /* 0x0003e8000f12187c */
[----:B------:R4:W-:Y:S04]  /*38200*/  STL.64 [R1+0x1000], R36 ;  /* 0x0010002401007387 */ /* 0x0009e80000100a00 */
[----:B------:R4:W-:Y:S01]  /*38210*/  STL.64 [R1+0x1008], R34 ;  /* 0x0010082201007387 */ /* 0x0009e20000100a00 */
[----:B--2---:R-:W-:-:S03]  /*38220*/  IMAD.WIDE R22, R103, 0x4, R86 ;  /* 0x0000000467167825 */ /* 0x004fc600078e0256 */
[----:B------:R-:W2:Y:S01]  /*38230*/  LDL.LU.64 R54, [R1+0x10e8] ;  /* 0x0010e80001367983 */ /* 0x000ea20000300a00 */
[----:B-1----:R-:W-:-:S03]  /*38240*/  IMAD.WIDE R20, R103, 0x4, R118 ;  /* 0x0000000467147825 */ /* 0x002fc600078e0276 */
[----:B------:R-:W2:Y:S01]  /*38250*/  LDL.LU.64 R70, [R1+0x10f0] ;  /* 0x0010f00001467983 */ /* 0x000ea20000300a00 */
[----:B------:R-:W-:-:S03]  /*38260*/  ISETP.GE.U32.AND P4, PT, R0, 0x7ffffece, PT ;  /* 0x7ffffece0000780c */ /* 0x000fc60003f86070 */
[----:B------:R1:W-:Y:S04]  /*38270*/  STL.64 [R1+0x1010], R22 ;  /* 0x0010101601007387 */ /* 0x0003e80000100a00 */
[----:B------:R3:W-:Y:S04]  /*38280*/  STL.64 [R1+0x1018], R20 ;  /* 0x0010181401007387 */ /* 0x0007e80000100a00 */
[----:B------:R-:W2:Y:S04]  /*38290*/  LDL.LU.64 R86, [R1+0x10f8] ;  /* 0x0010f80001567983 */ /* 0x000ea80000300a00 */
[----:B------:R-:W2:Y:S04]  /*382a0*/  LDL.LU.64 R118, [R1+0x1100] ;  /* 0x0011000001767983 */ /* 0x000ea80000300a00 */
[----:B------:R1:W-:Y:S04]  /*382b0*/  LDGSTS.E [R8+-0x17ffc], desc[UR60][R36.64], !P5 ;  /* 0xe800400024087fae */ /* 0x0003e8000e92187c */
[----:B------:R1:W-:Y:S04]  /*382c0*/  LDGSTS.E [R8+-0x13ffc], desc[UR60][R34.64], !P5 ;  /* 0xec00400022087fae */ /* 0x0003e8000e92187c */
[----:B------:R-:W-:Y:S01]  /*382d0*/  LDGSTS.E [R8+-0x17ff8], desc[UR60][R22.64], !P4 ;  /* 0xe800800016087fae */ /* 0x000fe2000e12187c */
[----:B----4-:R-:W-:-:S03]  /*382e0*/  IMAD.WIDE R38, R103, 0x4, R38 ;  /* 0x0000000467267825 */ /* 0x010fc600078e0226 */
[----:B------:R3:W-:Y:S04]  /*382f0*/  LDGSTS.E [R8+-0x13ff8], desc[UR60][R20.64], !P4 ;  /* 0xec00800014087fae */ /* 0x0007e8000e12187c */
[----:B------:R-:W-:Y:S01]  /*38300*/  STL.64 [R1+0x1020], R38 ;  /* 0x0010202601007387 */ /* 0x000fe20000100a00 */
[----:B-1----:R-:W-:-:S05]  /*38310*/  IMAD.WIDE R36, R103, 0x4, R134 ;  /* 0x0000000467247825 */ /* 0x002fca00078e0286 */
[----:B------:R2:W-:Y:S01]  /*38320*/  STL.64 [R1+0x1028], R36 ;  /* 0x0010282401007387 */ /* 0x0005e20000100a00 */
[----:B------:R-:W-:-:S03]  /*38330*/  IMAD.WIDE R34, R103, 0x4, R150 ;  /* 0x0000000467227825 */ /* 0x000fc600078e0296 */
[----:B------:R-:W4:Y:S04]  /*38340*/  LDL.LU.64 R22, [R1+0x1108] ;  /* 0x0011080001167983 */ /* 0x000f280000300a00 */
[----:B------:R-:W4:Y:S01]  /*38350*/  LDL.LU.64 R150, [R1+0x1110] ;  /* 0x0011100001967983 */ /* 0x000f220000300a00 */
[----:B---3--:R-:W-:-:S03]  /*38360*/  IMAD.WIDE R20, R103, 0x4, R166 ;  /* 0x0000000467147825 */ /* 0x008fc600078e02a6 */
[----:B------:R1:W-:Y:S04]  /*38370*/  STL.64 [R1+0x1a58], R34 ;  /* 0x001a582201007387 */ /* 0x0003e80000100a00 */
[----:B------:R3:W-:Y:S04]  /*38380*/  STL.64 [R1+0x1a60], R20 ;  /* 0x001a601401007387 */ /* 0x0007e80000100a00 */
[----:B------:R-:W4:Y:S04]  /*38390*/  LDL.LU.64 R134, [R1+0x1118] ;  /* 0x0011180001867983 */ /* 0x000f280000300a00 */
[----:B------:R-:W4:Y:S01]  /*383a0*/  LDL.LU.64 R166, [R1+0x1120] ;  /* 0x0011200001a67983 */ /* 0x000f220000300a00 */
[----:B------:R-:W-:-:S02]  /*383b0*/  VIADD R0, R3, 0xffffff2f ;  /* 0xffffff2f03007836 */ /* 0x000fc40000000000 */
[----:B------:R-:W1:Y:S01]  /*383c0*/  LDC R3, c[0x0][0x230] ;  /* 0x00008c00ff037b82 */ /* 0x000e620000000800 */
[----:B------:R-:W-:Y:S02]  /*383d0*/  VIADD R2, R241, 0xffffff4c ;  /* 0xffffff4cf1027836 */ /* 0x000fe40000000000 */
[----:B------:R-:W-:-:S03]  /*383e0*/  ISETP.GE.U32.AND P6, PT, R0, 0x7ffffeb0, PT ;  /* 0x7ffffeb00000780c */ /* 0x000fc60003fc6070 */
[----:B------:R-:W-:Y:S01]  /*383f0*/  ISETP.GE.U32.AND P1, PT, R2, 0x7ffffecd, PT ;  /* 0x7ffffecd0200780c */ /* 0x000fe20003f26070 */
[----:B------:R-:W-:Y:S01]  /*38400*/  VIADD R0, R19, 0xffffff2d ;  /* 0xffffff2d13007836 */ /* 0x000fe20000000000 */
[----:B------:R-:W4:Y:S04]  /*38410*/  LDC R241, c[0x0][0x230] ;  /* 0x00008c00fff17b82 */ /* 0x000f280000000800 */
[----:B------:R-:W-:Y:S01]  /*38420*/  ISETP.GE.U32.AND P4, PT, R0, 0x7ffffeae, PT ;  /* 0x7ffffeae0000780c */ /* 0x000fe20003f86070 */
[----:B------:R-:W-:Y:S01]  /*38430*/  VIADD R0, R243, 0xffffff2c ;  /* 0xffffff2cf3007836 */ /* 0x000fe20000000000 */
[----:B------:R-:W-:Y:S02]  /*38440*/  IADD3 R2, R242, -0xd2, RZ ;  /* 0xffffff2ef2027810 */ /* 0x000fe40007ffe0ff */
[----:B------:R-:W4:Y:S03]  /*38450*/  LDC R242, c[0x0][0x230] ;  /* 0x00008c00fff27b82 */ /* 0x000f260000000800 */
[----:B------:R-:W-:Y:S04]  /*38460*/  LDGSTS.E [R8+-0x17ff4], desc[UR60][R38.64], !P1 ;  /* 0xe800c00026087fae */ /* 0x000fe8000c92187c */
[----:B------:R2:W-:Y:S01]  /*38470*/  LDGSTS.E [R8+-0x13ff4], desc[UR60][R36.64], !P1 ;  /* 0xec00c00024087fae */ /* 0x0005e2000c92187c */
[----:B------:R-:W-:Y:S01]  /*38480*/  ISETP.GE.U32.AND P1, PT, R0, 0x7ffffead, PT ;  /* 0x7ffffead0000780c */ /* 0x000fe20003f26070 */
[----:B------:R-:W4:Y:S01]  /*38490*/  LDC R243, c[0x0][0x230] ;  /* 0x00008c00fff37b82 */ /* 0x000f220000000800 */
[----:B-1----:R-:W-:Y:S01]  /*384a0*/  IADD3 R0, R3, -0xf1, RZ ;  /* 0xffffff0f03007810 */ /* 0x002fe20007ffe0ff */
[----:B------:R1:W-:Y:S01]  /*384b0*/  LDGSTS.E [R8+-0x10000], desc[UR60][R34.64], !P6 ;  /* 0xf000000022087fae */ /* 0x0003e2000f12187c */
[----:B------:R-:W-:-:S03]  /*384c0*/  ISETP.GE.U32.AND P5, PT, R2, 0x7ffffeaf, PT ;  /* 0x7ffffeaf0200780c */ /* 0x000fc60003fa6070 */
[----:B------:R3:W-:Y:S01]  /*384d0*/  LDGSTS.E [R8+-0xc000], desc[UR60][R20.64], !P6 ;  /* 0xf400000014087fae */ /* 0x0007e2000f12187c */
[----:B------:R-:W-:Y:S01]  /*384e0*/  ISETP.GE.U32.AND P6, PT, R0, 0x7ffffe90, PT ;  /* 0x7ffffe900000780c */ /* 0x000fe20003fc6070 */
[----:B------:R-:W-:Y:S01]  /*384f0*/  VIADD R0, R18, 0xffffff0d ;  /* 0xffffff0d12007836 */ /* 0x000fe20000000000 */
[----:B------:R-:W4:Y:S01]  /*38500*/  LDC R3, c[0x0][0x230] ;  /* 0x00008c00ff037b82 */ /* 0x000f220000000800 */
[----:B--2---:R-:W-:-:S04]  /*38510*/  IMAD.WIDE R36, R103, 0x4, R54 ;  /* 0x0000000467247825 */ /* 0x004fc800078e0236 */
[C---:B-1----:R-:W-:Y:S01]  /*38520*/  IMAD.WIDE R34, R103.reuse, 0x4, R70 ;  /* 0x0000000467227825 */ /* 0x042fe200078e0246 */
[----:B------:R-:W-:Y:S04]  /*38530*/  STL.64 [R1+0x1a68], R36 ;  /* 0x001a682401007387 */ /* 0x000fe80000100a00 */
[----:B------:R4:W-:Y:S04]  /*38540*/  STL.64 [R1+0x10f0], R34 ;  /* 0x0010f02201007387 */ /* 0x0009e80000100a00 */
[----:B------:R-:W2:Y:S01]  /*38550*/  LDL.LU.64 R38, [R1+0x1128] ;  /* 0x0011280001267983 */ /* 0x000ea20000300a00 */
[----:B---3--:R-:W-:-:S03]  /*38560*/  IMAD.WIDE R20, R103, 0x4, R86 ;  /* 0x0000000467147825 */ /* 0x008fc600078e0256 */
[----:B------:R-:W-:Y:S01]  /*38570*/  LDGSTS.E [R8+-0xfffc], desc[UR60][R36.64], !P5 ;  /* 0xf000400024087fae */ /* 0x000fe2000e92187c */
[----:B------:R-:W-:-:S03]  /*38580*/  IMAD.WIDE R18, R103, 0x4, R118 ;  /* 0x0000000467127825 */ /* 0x000fc600078e0276 */
[----:B------:R1:W-:Y:S04]  /*38590*/  STL.64 [R1+0x10f8], R20 ;  /* 0x0010f81401007387 */ /* 0x0003e80000100a00 */
[----:B------:R-:W3:Y:S04]  /*385a0*/  LDL.LU.64 R54, [R1+0x1138] ;  /* 0x0011380001367983 */ /* 0x000ee80000300a00 */
[----:B------:R1:W-:Y:S04]  /*385b0*/  STL.64 [R1+0x1100], R18 ;  /* 0x0011001201007387 */ /* 0x0003e80000100a00 */
[----:B------:R-:W3:Y:S04]  /*385c0*/  LDL.LU.64 R70, [R1+0x1130] ;  /* 0x0011300001467983 */ /* 0x000ee80000300a00 */
[----:B------:R-:W3:Y:S04]  /*385d0*/  LDL.LU.64 R86, [R1+0x1148] ;  /* 0x0011480001567983 */ /* 0x000ee80000300a00 */
[----:B------:R-:W3:Y:S04]  /*385e0*/  LDL.LU.64 R118, [R1+0x1140] ;  /* 0x0011400001767983 */ /* 0x000ee80000300a00 */
[----:B------:R4:W-:Y:S04]  /*385f0*/  LDGSTS.E [R8+-0xbffc], desc[UR60][R34.64], !P5 ;  /* 0xf400400022087fae */ /* 0x0009e8000e92187c */
[----:B------:R1:W-:Y:S04]  /*38600*/  LDGSTS.E [R8+-0xfff8], desc[UR60][R20.64], !P4 ;  /* 0xf000800014087fae */ /* 0x0003e8000e12187c */
[----:B------:R1:W-:Y:S01]  /*38610*/  LDGSTS.E [R8+-0xbff8], desc[UR60][R18.64], !P4 ;  /* 0xf400800012087fae */ /* 0x0003e2000e12187c */
[----:B----4-:R-:W-:-:S04]  /*38620*/  IMAD.WIDE R34, R103, 0x4, R22 ;  /* 0x0000000467227825 */ /* 0x010fc800078e0216 */
[C---:B------:R-:W-:Y:S01]  /*38630*/  IMAD.WIDE R22, R103.reuse, 0x4, R150 ;  /* 0x0000000467167825 */ /* 0x040fe200078e0296 */
[----:B------:R-:W-:Y:S04]  /*38640*/  LDGSTS.E [R8+-0xfff4], desc[UR60][R34.64], !P1 ;  /* 0xf000c00022087fae */ /* 0x000fe8000c92187c */
[----:B------:R-:W4:Y:S01]  /*38650*/  LDL.LU.64 R150, [R1+0x1150] ;  /* 0x0011500001967983 */ /* 0x000f220000300a00 */
[----:B-1----:R-:W-:-:S03]  /*38660*/  IMAD.WIDE R20, R103, 0x4, R134 ;  /* 0x0000000467147825 */ /* 0x002fc600078e0286 */
[----:B------:R-:W-:Y:S01]  /*38670*/  STL.64 [R1+0x1108], R34 ;  /* 0x0011082201007387 */ /* 0x000fe20000100a00 */
[----:B------:R-:W-:-:S03]  /*38680*/  IMAD.WIDE R18, R103, 0x4, R166 ;  /* 0x0000000467127825 */ /* 0x000fc600078e02a6 */
[----:B------:R-:W-:Y:S04]  /*38690*/  STL.64 [R1+0x1110], R22 ;  /* 0x0011101601007387 */ /* 0x000fe80000100a00 */
[----:B------:R-:W-:Y:S04]  /*386a0*/  STL.64 [R1+0x1c58], R20 ;  /* 0x001c581401007387 */ /* 0x000fe80000100a00 */
[----:B------:R-:W4:Y:S04]  /*386b0*/  LDL.LU.64 R134, [R1+0x1158] ;  /* 0x0011580001867983 */ /* 0x000f280000300a00 */
[----:B------:R1:W-:Y:S04]  /*386c0*/  STL.64 [R1+0x1c60], R18 ;  /* 0x001c601201007387 */ /* 0x0003e80000100a00 */
[----:B------:R-:W4:Y:S04]  /*386d0*/  LDL.LU.64 R166, [R1+0x1160] ;  /* 0x0011600001a67983 */ /* 0x000f280000300a00 */
[----:B------:R-:W-:Y:S01]  /*386e0*/  LDGSTS.E [R8+-0xbff4], desc[UR60][R22.64], !P1 ;  /* 0xf400c00016087fae */ /* 0x000fe2000c92187c */
[----:B------:R-:W-:Y:S01]  /*386f0*/  VIADD R2, R240, 0xffffff0e ;  /* 0xffffff0ef0027836 */ /* 0x000fe20000000000 */
[----:B------:R-:W-:Y:S01]  /*38700*/  ISETP.GE.U32.AND P4, PT, R0, 0x7ffffe8e, PT ;  /* 0x7ffffe8e0000780c */ /* 0x000fe20003f86070 */
[----:B------:R-:W4:Y:S01]  /*38710*/  LDC R240, c[0x0][0x230] ;  /* 0x00008c00fff07b82 */ /* 0x000f220000000800 */
[----:B------:R-:W-:Y:S01]  /*38720*/  LDGSTS.E [R8+-0x8000], desc[UR60][R20.64], !P6 ;  /* 0xf800000014087fae */ /* 0x000fe2000f12187c */
[----:B------:R-:W-:-:S02]  /*38730*/  IADD3 R0, R242, -0xf4, RZ ;  /* 0xffffff0cf2007810 */ /* 0x000fc40007ffe0ff */
[----:B------:R-:W-:Y:S01]  /*38740*/  ISETP.GE.U32.AND P5, PT, R2, 0x7ffffe8f, PT ;  /* 0x7ffffe8f0200780c */ /* 0x000fe20003fa6070 */
[----:B------:R1:W-:Y:S01]  /*38750*/  LDGSTS.E [R8+-0x4000], desc[UR60][R18.64], !P6 ;  /* 0xfc00000012087fae */ /* 0x0003e2000f12187c */
[----:B------:R-:W-:Y:S01]  /*38760*/  ISETP.GE.U32.AND P1, PT, R0, 0x7ffffe8d, PT ;  /* 0x7ffffe8d0000780c */ /* 0x000fe20003f26070 */
[C---:B--2---:R-:W-:Y:S01]  /*38770*/  IMAD.WIDE R50, R103.reuse, 0x4, R38 ;  /* 0x0000000467327825 */ /* 0x044fe200078e0226 */
[----:B-1----:R-:W1:Y:S04]  /*38780*/  LDC R18, c[0x0][0x230] ;  /* 0x00008c00ff127b82 */ /* 0x002e680000000800 */
[----:B------:R-:W-:Y:S05]  /*38790*/  STL.64 [R1+0x1c68], R50 ;  /* 0x001c683201007387 */ /* 0x000fea0000100a00 */
[----:B------:R-:W-:Y:S01]  /*387a0*/  LDGSTS.E [R8+-0x7ffc], desc[UR60][R50.64], !P5 ;  /* 0xf800400032087fae */ /* 0x000fe2000e92187c */
[----:B------:R-:W2:Y:S01]  /*387b0*/  LDC R242, c[0x0][0x230] ;  /* 0x00008c00fff27b82 */ /* 0x000ea20000000800 */
[----:B---3--:R-:W-:-:S02]  /*387c0*/  IMAD.WIDE R36, R103, 0x4, R54 ;  /* 0x0000000467247825 */ /* 0x008fc400078e0236 */
[----:B------:R-:W3:Y:S02]  /*387d0*/  LDL.LU.64 R54, [R1+0x1168] ;  /* 0x0011680001367983 */ /* 0x000ee40000300a00 */
[C---:B------:R-:W-:Y:S02]  /*387e0*/  IMAD.WIDE R38, R103.reuse, 0x4, R70 ;  /* 0x0000000467267825 */ /* 0x040fe400078e0246 */
[----:B------:R-:W-:Y:S02]  /*387f0*/  STL.64 [R1+0x1c78], R36 ;  /* 0x001c782401007387 */ /* 0x000fe40000100a00 */
[C---:B------:R-:W-:Y:S02]  /*38800*/  IMAD.WIDE R22, R103.reuse, 0x4, R86 ;  /* 0x0000000467167825 */ /* 0x040fe400078e0256 */
[----:B------:R1:W-:Y:S02]  /*38810*/  STL.64 [R1+0x1c70], R38 ;  /* 0x001c702601007387 */ /* 0x0003e40000100a00 */
[----:B------:R-:W-:-:S02]  /*38820*/  IMAD.WIDE R34, R103, 0x4, R118 ;  /* 0x0000000467227825 */ /* 0x000fc400078e0276 */
[----:B------:R-:W2:Y:S04]  /*38830*/  LDL.LU.64 R70, [R1+0x1170] ;  /* 0x0011700001467983 */ /* 0x000ea80000300a00 */
[----:B------:R1:W-:Y:S04]  /*38840*/  STL.64 [R1+0x1c88], R22 ;  /* 0x001c881601007387 */ /* 0x0003e80000100a00 */
[----:B------:R-:W2:Y:S04]  /*38850*/  LDL.LU.64 R86, [R1+0x1178] ;  /* 0x0011780001567983 */ /* 0x000ea80000300a00 */
[----:B------:R-:W-:Y:S04]  /*38860*/  STL.64 [R1+0x1c80], R34 ;  /* 0x001c802201007387 */ /* 0x000fe80000100a00 */
[----:B------:R-:W-:Y:S04]  /*38870*/  LDGSTS.E [R8+-0x3ffc], desc[UR60][R38.64], !P5 ;  /* 0xfc00400026087fae */ /* 0x000fe8000e92187c */
[----:B------:R-:W-:Y:S01]  /*38880*/  LDGSTS.E [R8+-0x7ff8], desc[UR60][R36.64], !P4 ;  /* 0xf800800024087fae */ /* 0x000fe2000e12187c */
[----:B----4-:R-:W-:-:S03]  /*38890*/  IMAD.WIDE R20, R103, 0x4, R150 ;  /* 0x0000000467147825 */ /* 0x010fc600078e0296 */
[----:B------:R-:W-:Y:S04]  /*388a0*/  LDGSTS.E [R8+-0x3ff8], desc[UR60][R34.64], !P4 ;  /* 0xfc00800022087fae */ /* 0x000fe8000e12187c */
[----:B------:R-:W4:Y:S04]  /*388b0*/  LDL.LU.64 R150, [R1+0x1180] ;  /* 0x0011800001967983 */ /* 0x000f280000300a00 */
[----:B------:R1:W-:Y:S04]  /*388c0*/  LDGSTS.E [R8+-0x7ff4], desc[UR60][R22.64], !P1 ;  /* 0xf800c00016087fae */ /* 0x0003e8000c92187c */
[----:B------:R1:W-:Y:S04]  /*388d0*/  STL.64 [R1+0x1c90], R20 ;  /* 0x001c901401007387 */ /* 0x0003e80000100a00 */
[----:B-1----:R-:W4:Y:S01]  /*388e0*/  LDL.LU.64 R38, [R1+0x1188] ;  /* 0x0011880001267983 */ /* 0x002f220000300a00 */
[----:B------:R-:W-:-:S03]  /*388f0*/  IMAD.WIDE R22, R103, 0x4, R134 ;  /* 0x0000000467167825 */ /* 0x000fc600078e0286 */
[----:B------:R1:W-:Y:S04]  /*38900*/  LDGSTS.E [R8+-0x3ff4], desc[UR60][R20.64], !P1 ;  /* 0xfc00c00014087fae */ /* 0x0003e8000c92187c */
[----:B------:R-:W4:Y:S04]  /*38910*/  LDL.LU.64 R118, [R1+0x1190] ;  /* 0x0011900001767983 */ /* 0x000f280000300a00 */
[----:B------:R2:W-:Y:S01]  /*38920*/  STL.64 [R1+0xe70], R22 ;  /* 0x000e701601007387 */ /* 0x0005e20000100a00 */
[----:B-1----:R-:W-:-:S03]  /*38930*/  IMAD.WIDE R20, R103, 0x4, R166 ;  /* 0x0000000467147825 */ /* 0x002fc600078e02a6 */
[----:B------:R-:W4:Y:S01]  /*38940*/  LDL.LU.64 R134, [R1+0x1198] ;  /* 0x0011980001867983 */ /* 0x000f220000300a00 */
[----:B------:R-:W1:Y:S03]  /*38950*/  LDC R8, c[0x0][0x230] ;  /* 0x00008c00ff087b82 */ /* 0x000e660000000800 */
[----:B------:R2:W-:Y:S04]  /*38960*/  STL.64 [R1+0xe78], R20 ;  /* 0x000e781401007387 */ /* 0x0005e80000100a00 */
[----:B------:R-:W4:Y:S01]  /*38970*/  LDL.LU.64 R166, [R1+0x11a0] ;  /* 0x0011a00001a67983 */ /* 0x000f220000300a00 */
[----:B------:R-:W-:Y:S02]  /*38980*/  VIADD R0, R3, 0xffffff6b ;  /* 0xffffff6b03007836 */ /* 0x000fe40000000000 */
[----:B------:R-:W-:Y:S01]  /*38990*/  VIADD R2, R241, 0xffffff6a ;  /* 0xffffff6af1027836 */ /* 0x000fe20000000000 */
[----:B------:R-:W1:Y:S02]  /*389a0*/  LDC R3, c[0x0][0x230] ;  /* 0x00008c00ff037b82 */ /* 0x000e640000000800 */
[----:B------:R-:W-:-:S02]  /*389b0*/  ISETP.GE.U32.AND P6, PT, R0, 0x7ffffeec, PT ;  /* 0x7ffffeec0000780c */ /* 0x000fc40003fc6070 */
[----:B------:R-:W-:-:S04]  /*389c0*/  IADD3 R0, R243, -0x97, RZ ;  /* 0xffffff69f3007810 */ /* 0x000fc80007ffe0ff */
[----:B------:R-:W-:Y:S01]  /*389d0*/  ISETP.GE.U32.AND P4, PT, R0, 0x7ffffeea, PT ;  /* 0x7ffffeea0000780c */ /* 0x000fe20003f86070 */
[----:B------:R-:W-:Y:S01]  /*389e0*/  VIADD R0, R240, 0xffffff4b ;  /* 0xffffff4bf0007836 */ /* 0x000fe20000000000 */
[----:B------:R-:W-:Y:S01]  /*389f0*/  ISETP.GE.U32.AND P5, PT, R2, 0x7ffffeeb, PT ;  /* 0x7ffffeeb0200780c */ /* 0x000fe20003fa6070 */
[----:B------:R-:W1:Y:S04]  /*38a00*/  LDC R243, c[0x0][0x230] ;  /* 0x00008c00fff37b82 */ /* 0x000e680000000800 */
[----:B------:R2:W-:Y:S04]  /*38a10*/  LDGSTS.E [R10+-0x20000], desc[UR60][R22.64], !P6 ;  /* 0xe0000000160a7fae */ /* 0x0005e8000f12187c */
[----:B------:R2:W-:Y:S01]  /*38a20*/  LDGSTS.E [R10+-0x1c000], desc[UR60][R20.64], !P6 ;  /* 0xe4000000140a7fae */ /* 0x0005e2000f12187c */
[----:B------:R-:W-:Y:S01]  /*38a30*/  ISETP.GE.U32.AND P6, PT, R0, 0x7ffffecc, PT ;  /* 0x7ffffecc0000780c */ /* 0x000fe20003fc6070 */
[----:B------:R-:W-:Y:S01]  /*38a40*/  VIADD R0, R18, 0xffffff49 ;  /* 0xffffff4912007836 */ /* 0x000fe20000000000 */
[----:B------:R-:W1:Y:S08]  /*38a50*/  LDC R241, c[0x0][0x230] ;  /* 0x00008c00fff17b82 */ /* 0x000e700000000800 */
[----:B------:R-:W1:Y:S01]  /*38a60*/  LDC R240, c[0x0][0x230] ;  /* 0x00008c00fff07b82 */ /* 0x000e620000000800 */
[----:B---3--:R-:W-:-:S05]  /*38a70*/  IMAD.WIDE R34, R103, 0x4, R54 ;  /* 0x0000000467227825 */ /* 0x008fca00078e0236 */
[----:B------:R3:W-:Y:S04]  /*38a80*/  STL.64 [R1+0xe80], R34 ;  /* 0x000e802201007387 */ /* 0x0007e80000100a00 */
[----:B------:R3:W-:Y:S01]  /*38a90*/  LDGSTS.E [R10+-0x1fffc], desc[UR60][R34.64], !P5 ;  /* 0xe0004000220a7fae */ /* 0x0007e2000e92187c */
[----:B--2---:R-:W-:-:S05]  /*38aa0*/  IMAD.WIDE R22, R103, 0x4, R70 ;  /* 0x0000000467167825 */ /* 0x004fca00078e0246 */
[----:B------:R2:W-:Y:S01]  /*38ab0*/  STL.64 [R1+0xe88], R22 ;  /* 0x000e881601007387 */ /* 0x0005e20000100a00 */
[----:B------:R-:W-:-:S03]  /*38ac0*/  IMAD.WIDE R20, R103, 0x4, R86 ;  /* 0x0000000467147825 */ /* 0x000fc600078e0256 */
[----:B------:R-:W2:Y:S04]  /*38ad0*/  LDL.LU.64 R54, [R1+0x11a8] ;  /* 0x0011a80001367983 */ /* 0x000ea80000300a00 */
[----:B------:R-:W2:Y:S04]  /*38ae0*/  LDL.LU.64 R70, [R1+0x11b0] ;  /* 0x0011b00001467983 */ /* 0x000ea80000300a00 */
[----:B------:R1:W-:Y:S04]  /*38af0*/  STL.64 [R1+0xe90], R20 ;  /* 0x000e901401007387 */ /* 0x0003e80000100a00 */
[----:B------:R2:W-:Y:S04]  /*38b00*/  LDGSTS.E [R10+-0x1bffc], desc[UR60][R22.64], !P5 ;  /* 0xe4004000160a7fae */ /* 0x0005e8000e92187c */
[----:B------:R1:W-:Y:S01]  /*38b10*/  LDGSTS.E [R10+-0x1fff8], desc[UR60][R20.64], !P4 ;  /* 0xe0008000140a7fae */ /* 0x0003e2000e12187c */
[----:B----4-:R-:W-:-:S05]  /*38b20*/  IMAD.WIDE R18, R103, 0x4, R150 ;  /* 0x0000000467127825 */ /* 0x010fca00078e0296 */
[----:B------:R4:W-:Y:S04]  /*38b30*/  STL.64 [R1+0xe98], R18 ;  /* 0x000e981201007387 */ /* 0x0009e80000100a00 */
[----:B------:R-:W4:Y:S04]  /*38b40*/  LDL.LU.64 R86, [R1+0x11b8] ;  /* 0x0011b80001567983 */ /* 0x000f280000300a00 */
[----:B------:R-:W4:Y:S01]  /*38b50*/  LDL.LU.64 R150, [R1+0x11c0] ;  /* 0x0011c00001967983 */ /* 0x000f220000300a00 */
[----:B---3--:R-:W-:-:S03]  /*38b60*/  IMAD.WIDE R34, R103, 0x4, R38 ;  /* 0x0000000467227825 */ /* 0x008fc600078e0226 */
[----:B------:R4:W-:Y:S01]  /*38b70*/  LDGSTS.E [R10+-0x1bff8], desc[UR60][R18.64], !P4 ;  /* 0xe4008000120a7fae */ /* 0x0009e2000e12187c */
[----:B--2---:R-:W-:-:S03]  /*38b80*/  IMAD.WIDE R22, R103, 0x4, R118 ;  /* 0x0000000467167825 */ /* 0x004fc600078e0276 */
[----:B------:R-:W-:Y:S04]  /*38b90*/  STL.64 [R1+0xea0], R34 ;  /* 0x000ea02201007387 */ /* 0x000fe80000100a00 */
[----:B------:R-:W2:Y:S01]  /*38ba0*/  LDL.LU.64 R38, [R1+0x11c8] ;  /* 0x0011c80001267983 */ /* 0x000ea20000300a00 */
[----:B-1----:R-:W-:-:S03]  /*38bb0*/  IMAD.WIDE R20, R103, 0x4, R134 ;  /* 0x0000000467147825 */ /* 0x002fc600078e0286 */
[----:B------:R-:W-:Y:S04]  /*38bc0*/  STL.64 [R1+0xea8], R22 ;  /* 0x000ea81601007387 */ /* 0x000fe80000100a00 */
[----:B------:R-:W3:Y:S01]  /*38bd0*/  LDL.LU.64 R118, [R1+0x11d0] ;  /* 0x0011d00001767983 */ /* 0x000ee20000300a00 */
[----:B----4-:R-:W-:-:S03]  /*38be0*/  IMAD.WIDE R18, R103, 0x4, R166 ;  /* 0x0000000467127825 */ /* 0x010fc600078e02a6 */
[----:B------:R-:W-:Y:S04]  /*38bf0*/  STL.64 [R1+0xfb0], R20 ;  /* 0x000fb01401007387 */ /* 0x000fe80000100a00 */
[----:B------:R-:W4:Y:S01]  /*38c00*/  LDL.LU.64 R166, [R1+0x11d8] ;  /* 0x0011d80001a67983 */ /* 0x000f220000300a00 */
[----:B------:R-:W-:Y:S01]  /*38c10*/  VIADD R2, R3, 0xffffff68 ;  /* 0xffffff6803027836 */ /* 0x000fe20000000000 */
[----:B------:R-:W-:Y:S01]  /*38c20*/  ISETP.GE.U32.AND P4, PT, R0, 0x7ffffeca, PT ;  /* 0x7ffffeca0000780c */ /* 0x000fe20003f86070 */
[----:B------:R-:W1:Y:S03]  /*38c30*/  LDC R3, c[0x0][0x230] ;  /* 0x00008c00ff037b82 */ /* 0x000e660000000800 */
[----:B------:R-:W-:Y:S01]  /*38c40*/  ISETP.GE.U32.AND P1, PT, R2, 0x7ffffee9, PT ;  /* 0x7ffffee90200780c */ /* 0x000fe20003f26070 */
[----:B------:R1:W-:Y:S01]  /*38c50*/  STL.64 [R1+0xfb8], R18 ;  /* 0x000fb81201007387 */ /* 0x0003e20000100a00 */
[----:B------:R-:W-:-:S03]  /*38c60*/  IADD3 R2, R242, -0xb6, RZ ;  /* 0xffffff4af2027810 */ /* 0x000fc60007ffe0ff */
[----:B------:R-:W3:Y:S08]  /*38c70*/  LDL.LU.64 R134, [R1+0x11e0] ;  /* 0x0011e00001867983 */ /* 0x000ef00000300a00 */
[----:B------:R-:W-:Y:S01]  /*38c80*/  LDGSTS.E [R10+-0x1fff4], desc[UR60][R34.64], !P1 ;  /* 0xe000c000220a7fae */ /* 0x000fe2000c92187c */
[----:B------:R-:W3:Y:S03]  /*38c90*/  LDC R242, c[0x0][0x230] ;  /* 0x00008c00fff27b82 */ /* 0x000ee60000000800 */
[----:B------:R-:W-:Y:S04]  /*38ca0*/  LDGSTS.E [R10+-0x1bff4], desc[UR60][R22.64], !P1 ;  /* 0xe400c000160a7fae */ /* 0x000fe8000c92187c */
[----:B------:R-:W-:Y:S01]  /*38cb0*/  LDGSTS.E [R10+-0x18000], desc[UR60][R20.64], !P6 ;  /* 0xe8000000140a7fae */ /* 0x000fe2000f12187c */
[----:B------:R-:W-:-:S03]  /*38cc0*/  ISETP.GE.U32.AND P5, PT, R2, 0x7ffffecb, PT ;  /* 0x7ffffecb0200780c */ /* 0x000fc60003fa6070 */
[----:B------:R1:W-:Y:S01]  /*38cd0*/  LDGSTS.E [R10+-0x14000], desc[UR60][R18.64], !P6 ;  /* 0xec000000120a7fae */ /* 0x0003e2000f12187c */
[----:B------:R-:W-:Y:S01]  /*38ce0*/  IMAD.WIDE R36, R103, 0x4, R54 ;  /* 0x0000000467247825 */ /* 0x000fe200078e0236 */
[----:B-1----:R-:W-:Y:S01]  /*38cf0*/  IADD3 R0, R3, -0xd5, RZ ;  /* 0xffffff2b03007810 */ /* 0x002fe20007ffe0ff */
[----:B------:R-:W1:Y:S02]  /*38d00*/  LDC R18, c[0x0][0x230] ;  /* 0x00008c00ff127b82 */ /* 0x000e640000000800 */
[C---:B------:R-:W-:Y:S01]  /*38d10*/  IMAD.WIDE R34, R103.reuse, 0x4, R70 ;  /* 0x0000000467227825 */ /* 0x040fe200078e0246 */
[----:B------:R-:W-:Y:S04]  /*38d20*/  STL.64 [R1+0xfc0], R36 ;  /* 0x000fc02401007387 */ /* 0x000fe80000100a00 */
[----:B------:R-:W-:Y:S01]  /*38d30*/  STL.64 [R1+0xfc8], R34 ;  /* 0x000fc82201007387 */ /* 0x000fe20000100a00 */
[----:B------:R-:W1:Y:S03]  /*38d40*/  LDC R3, c[0x0][0x230] ;  /* 0x00008c00ff037b82 */ /* 0x000e660000000800 */
[----:B------:R-:W3:Y:S04]  /*38d50*/  LDL.LU.64 R54, [R1+0x11e8] ;  /* 0x0011e80001367983 */ /* 0x000ee80000300a00 */
[----:B------:R-:W3:Y:S04]  /*38d60*/  LDL.LU.64 R70, [R1+0x11f0] ;  /* 0x0011f00001467983 */ /* 0x000ee80000300a00 */
[----:B------:R-:W-:Y:S04]  /*38d70*/  LDGSTS.E [R10+-0x17ffc], desc[UR60][R36.64], !P5 ;  /* 0xe8004000240a7fae */ /* 0x000fe8000e92187c */
[----:B------:R-:W-:Y:S01]  /*38d80*/  LDGSTS.E [R10+-0x13ffc], desc[UR60][R34.64], !P5 ;  /* 0xec004000220a7fae */ /* 0x000fe2000e92187c */
[----:B------:R-:W-:-:S04]  /*38d90*/  IMAD.WIDE R22, R103, 0x4, R86 ;  /* 0x0000000467167825 */ /* 0x000fc800078e0256 */
[C---:B------:R-:W-:Y:S01]  /*38da0*/  IMAD.WIDE R20, R103.reuse, 0x4, R150 ;  /* 0x0000000467147825 */ /* 0x040fe200078e0296 */
[----:B------:R2:W-:Y:S04]  /*38db0*/  STL.64 [R1+0xfd0], R22 ;  /* 0x000fd01601007387 */ /* 0x0005e80000100a00 */
[----:B------:R3:W-:Y:S04]  /*38dc0*/  STL.64 [R1+0xfd8], R20 ;  /* 0x000fd81401007387 */ /* 0x0007e80000100a00 */
[----:B------:R-:W3:Y:S04]  /*38dd0*/  LDL.LU.64 R86, [R1+0x11f8] ;  /* 0x0011f80001567983 */ /* 0x000ee80000300a00 */
[----:B------:R-:W3:Y:S04]  /*38de0*/  LDL.LU.64 R150, [R1+0x1200] ;  /* 0x0012000001967983 */ /* 0x000ee80000300a00 */
[----:B------:R2:W-:Y:S01]  /*38df0*/  LDGSTS.E [R10+-0x17ff8], desc[UR60][R22.64], !P4 ;  /* 0xe8008000160a7fae */ /* 0x0005e2000e12187c */
[----:B------:R-:W-:Y:S01]  /*38e00*/  VIADD R2, R8, 0xffffff48 ;  /* 0xffffff4808027836 */ /* 0x000fe20000000000 */
[----:B------:R-:W-:Y:S01]  /*38e10*/  ISETP.GE.U32.AND P6, PT, R0, 0x7ffffeac, PT ;  /* 0x7ffffeac0000780c */ /* 0x000fe20003fc6070 */
[----:B------:R-:W1:Y:S01]  /*38e20*/  LDC R8, c[0x0][0x230] ;  /* 0x00008c00ff087b82 */ /* 0x000e620000000800 */
[----:B------:R3:W-:Y:S01]  /*38e30*/  LDGSTS.E [R10+-0x13ff8], desc[UR60][R20.64], !P4 ;  /* 0xec008000140a7fae */ /* 0x0007e2000e12187c */
[----:B--2---:R-:W-:-:S04]  /*38e40*/  IMAD.WIDE R22, R103, 0x4, R38 ;  /* 0x0000000467167825 */ /* 0x004fc800078e0226 */
[----:B----4-:R-:W-:Y:S01]  /*38e50*/  IMAD.WIDE R34, R103, 0x4, R166 ;  /* 0x0000000467227825 */ /* 0x010fe200078e02a6 */
[----:B------:R2:W-:Y:S04]  /*38e60*/  STL.64 [R1+0xfe0], R22 ;  /* 0x000fe01601007387 */ /* 0x0005e80000100a00 */
[----:B------:R-:W4:Y:S01]  /*38e70*/  LDL.LU.64 R166, [R1+0x1208] ;  /* 0x0012080001a67983 */ /* 0x000f220000300a00 */
[----:B------:R-:W-:Y:S01]  /*38e80*/  ISETP.GE.U32.AND P1, PT, R2, 0x7ffffec9, PT ;  /* 0x7ffffec90200780c */ /* 0x000fe20003f26070 */
[----:B------:R-:W-:Y:S02]  /*38e90*/  VIADD R0, R243, 0xffffff29 ;  /* 0xffffff29f3007836 */ /* 0x000fe40000000000 */
[C---:B---3--:R-:W-:Y:S01]  /*38ea0*/  IMAD.WIDE R36, R103.reuse, 0x4, R118 ;  /* 0x0000000467247825 */ /* 0x048fe200078e0276 */
[----:B------:R-:W3:Y:S02]  /*38eb0*/  LDC R243, c[0x0][0x230] ;  /* 0x00008c00fff37b82 */ /* 0x000ee40000000800 */
[----:B------:R-:W-:Y:S01]  /*38ec0*/  ISETP.GE.U32.AND P4, PT, R0, 0x7ffffeaa, PT ;  /* 0x7ffffeaa0000780c */ /* 0x000fe20003f86070 */
[----:B------:R-:W-:Y:S01]  /*38ed0*/  IMAD.WIDE R20, R103, 0x4, R134 ;  /* 0x0000000467147825 */ /* 0x000fe200078e0286 */
[----:B------:R-:W-:Y:S01]  /*38ee0*/  IADD3 R0, R241, -0xd8, RZ ;  /* 0xffffff28f1007810 */ /* 0x000fe20007ffe0ff */
[----:B------:R2:W-:Y:S02]  /*38ef0*/  STL.64 [R1+0xfe8], R36 ;  /* 0x000fe82401007387 */ /* 0x0005e40000100a00 */
[----:B------:R-:W-:Y:S01]  /*38f00*/  VIADD R2, R240, 0xffffff2a ;  /* 0xffffff2af0027836 */ /* 0x000fe20000000000 */
[----:B------:R-:W3:Y:S01]  /*38f10*/  LDC R241, c[0x0][0x230] ;  /* 0x00008c00fff17b82 */ /* 0x000ee20000000800 */
[----:B------:R-:W-:Y:S04]  /*38f20*/  LDGSTS.E [R10+-0x17ff4], desc[UR60][R22.64], !P1 ;  /* 0xe800c000160a7fae */ /* 0x000fe8000c92187c */
[----:B------:R2:W-:Y:S03]  /*38f30*/  STL.64 [R1+0x10b0], R34 ;  /* 0x0010b02201007387 */ /* 0x0005e60000100a00 */
[----:B------:R-:W3:Y:S01]  /*38f40*/  LDC R240, c[0x0][0x230] ;  /* 0x00008c00fff07b82 */ /* 0x000ee20000000800 */
[----:B------:R2:W-:Y:S01]  /*38f50*/  LDGSTS.E [R10+-0x13ff4], desc[UR60][R36.64], !P1 ;  /* 0xec00c000240a7fae */ /* 0x0005e2000c92187c */
[----:B------:R-:W-:Y:S01]  /*38f60*/  ISETP.GE.U32.AND P1, PT, R0, 0x7ffffea9, PT ;  /* 0x7ffffea90000780c */ /* 0x000fe20003f26070 */
[----:B-1----:R-:W-:-:S02]  /*38f70*/  VIADD R0, R3, 0xffffff0b ;  /* 0xffffff0b03007836 */ /* 0x002fc40000000000 */
[----:B--2---:R-:W2:Y:S01]  /*38f80*/  LDL.LU.64 R22, [R1+0x1210] ;  /* 0x0012100001167983 */ /* 0x004ea20000300a00 */
[----:B------:R-:W-:Y:S02]  /*38f90*/  ISETP.GE.U32.AND P5, PT, R2, 0x7ffffeab, PT ;  /* 0x7ffffeab0200780c */ /* 0x000fe40003fa6070 */
[----:B------:R-:W1:Y:S01]  /*38fa0*/  LDC R3, c[0x0][0x230] ;  /* 0x00008c00ff037b82 */ /* 0x000e620000000800 */
[----:B------:R1:W-:Y:S04]  /*38fb0*/  STL.64 [R1+0x10b8], R20 ;  /* 0x0010b81401007387 */ /* 0x0003e80000100a00 */
[----:B------:R-:W3:Y:S04]  /*38fc0*/  LDL.LU.64 R118, [R1+0x1218] ;  /* 0x0012180001767983 */ /* 0x000ee80000300a00 */
[----:B------:R1:W-:Y:S04]  /*38fd0*/  LDGSTS.E [R10+-0x10000], desc[UR60][R34.64], !P6 ;  /* 0xf0000000220a7fae */ /* 0x0003e8000f12187c */
[----:B------:R-:W3:Y:S04]  /*38fe0*/  LDL.LU.64 R134, [R1+0x1220] ;  /* 0x0012200001867983 */ /* 0x000ee80000300a00 */
[----:B------:R1:W-:Y:S01]  /*38ff0*/  LDGSTS.E [R10+-0xc000], desc[UR60][R20.64], !P6 ;  /* 0xf4000000140a7fae */ /* 0x0003e2000f12187c */
[----:B------:R-:W-:-:S02]  /*39000*/  ISETP.GE.U32.AND P6, PT, R0, 0x7ffffe8c, PT ;  /* 0x7ffffe8c0000780c */ /* 0x000fc40003fc6070 */
[----:B------:R-:W-:Y:S01]  /*39010*/  IADD3 R0, R18, -0xf7, RZ ;  /* 0xffffff0912007810 */ /* 0x000fe20007ffe0ff */
[----:B------:R-:W-:-:S04]  /*39020*/  IMAD.WIDE R36, R103, 0x4, R54 ;  /* 0x0000000467247825 */ /* 0x000fc800078e0236 */
[C---:B-1----:R-:W-:Y:S01]  /*39030*/  IMAD.WIDE R34, R103.reuse, 0x4, R70 ;  /* 0x0000000467227825 */ /* 0x042fe200078e0246 */
[----:B------:R-:W-:Y:S04]  /*39040*/  STL.64 [R1+0x10c0], R36 ;  /* 0x0010c02401007387 */ /* 0x000fe80000100a00 */
[----:B------:R4:W-:Y:S04]  /*39050*/  STL.64 [R1+0x10c8], R34 ;  /* 0x0010c82201007387 */ /* 0x0009e80000100a00 */
[----:B------:R-:W3:Y:S04]  /*39060*/  LDL.LU.64 R38, [R1+0x1228] ;  /* 0x0012280001267983 */ /* 0x000ee80000300a00 */
[----:B------:R-:W-:Y:S04]  /*39070*/  LDGSTS.E [R10+-0xfffc], desc[UR60][R36.64], !P5 ;  /* 0xf0004000240a7fae */ /* 0x000fe8000e92187c */
[----:B------:R4:W-:Y:S01]  /*39080*/  LDGSTS.E [R10+-0xbffc], desc[UR60][R34.64], !P5 ;  /* 0xf4004000220a7fae */ /* 0x0009e2000e92187c */
[----:B------:R-:W-:-:S04]  /*39090*/  IMAD.WIDE R20, R103, 0x4, R86 ;  /* 0x0000000467147825 */ /* 0x000fc800078e0256 */
[C---:B------:R-:W-:Y:S01]  /*390a0*/  IMAD.WIDE R18, R103.reuse, 0x4, R150 ;  /* 0x0000000467127825 */ /* 0x040fe200078e0296 */
[----:B------:R3:W-:Y:S04]  /*390b0*/  STL.64 [R1+0x10d0], R20 ;  /* 0x0010d01401007387 */ /* 0x0007e80000100a00 */
[----:B------:R-:W3:Y:S04]  /*390c0*/  LDL.LU.64 R70, [R1+0x1238] ;  /* 0x0012380001467983 */ /* 0x000ee80000300a00 */
[----:B------:R1:W-:Y:S04]  /*390d0*/  STL.64 [R1+0x10d8], R18 ;  /* 0x0010d81201007387 */ /* 0x0003e80000100a00 */
[----:B------:R-:W3:Y:S04]  /*390e0*/  LDL.LU.64 R86, [R1+0x1230] ;  /* 0x0012300001567983 */ /* 0x000ee80000300a00 */
[----:B------:R-:W3:Y:S04]  /*390f0*/  LDL.LU.64 R150, [R1+0x1248] ;  /* 0x0012480001967983 */ /* 0x000ee80000300a00 */
[----:B------:R-:W3:Y:S01]  /*39100*/  LDL.LU.64 R54, [R1+0x1240] ;  /* 0x0012400001367983 */ /* 0x000ee20000300a00 */
[----:B----4-:R-:W-:-:S03]  /*39110*/  IMAD.WIDE R34, R103, 0x4, R166 ;  /* 0x0000000467227825 */ /* 0x010fc600078e02a6 */
[----:B------:R3:W-:Y:S04]  /*39120*/  LDGSTS.E [R10+-0xfff8], desc[UR60][R20.64], !P4 ;  /* 0xf0008000140a7fae */ /* 0x0007e8000e12187c */
[----:B------:R-:W4:Y:S04]  /*39130*/  LDL.LU.64 R166, [R1+0x1250] ;  /* 0x0012500001a67983 */ /* 0x000f280000300a00 */
[----:B------:R1:W-:Y:S04]  /*39140*/  LDGSTS.E [R10+-0xbff8], desc[UR60][R18.64], !P4 ;  /* 0xf4008000120a7fae */ /* 0x0003e8000e12187c */
[----:B------:R-:W-:Y:S04]  /*39150*/  STL.64 [R1+0x10e0], R34 ;  /* 0x0010e02201007387 */ /* 0x000fe80000100a00 */
[----:B------:R-:W-:Y:S01]  /*39160*/  LDGSTS.E [R10+-0xfff4], desc[UR60][R34.64], !P1 ;  /* 0xf000c000220a7fae */ /* 0x000fe2000c92187c */
[----:B--2---:R-:W-:-:S04]  /*39170*/  IMAD.WIDE R22, R103, 0x4, R22 ;  /* 0x0000000467167825 */ /* 0x004fc800078e0216 */
[C---:B---3--:R-:W-:Y:S01]  /*39180*/  IMAD.WIDE R20, R103.reuse, 0x4, R118 ;  /* 0x0000000467147825 */ /* 0x048fe200078e0276 */
[----:B------:R2:W-:Y:S04]  /*39190*/  STL.64 [R1+0x10e8], R22 ;  /* 0x0010e81601007387 */ /* 0x0005e80000100a00 */
[----:B------:R4:W-:Y:S01]  /*391a0*/  STL.64 [R1+0x1198], R20 ;  /* 0x0011981401007387 */ /* 0x0009e20000100a00 */
[----:B-1----:R-:W-:-:S03]  /*391b0*/  IMAD.WIDE R18, R103, 0x4, R134 ;  /* 0x0000000467127825 */ /* 0x002fc600078e0286 */
[----:B------:R-:W3:Y:S04]  /*391c0*/  LDL.LU.64 R118, [R1+0x1258] ;  /* 0x0012580001767983 */ /* 0x000ee80000300a00 */
[----:B------:R1:W-:Y:S04]  /*391d0*/  STL.64 [R1+0x11a0], R18 ;  /* 0x0011a01201007387 */ /* 0x0003e80000100a00 */
[----:B------:R-:W3:Y:S04]  /*391e0*/  LDL.LU.64 R134, [R1+0x1260] ;  /* 0x0012600001867983 */ /* 0x000ee80000300a00 */
[----:B------:R2:W-:Y:S04]  /*391f0*/  LDGSTS.E [R10+-0xbff4], desc[UR60][R22.64], !P1 ;  /* 0xf400c000160a7fae */ /* 0x0005e8000c92187c */
[----:B------:R4:W-:Y:S01]  /*39200*/  LDGSTS.E [R10+-0x8000], desc[UR60][R20.64], !P6 ;  /* 0xf8000000140a7fae */ /* 0x0009e2000f12187c */
[----:B------:R-:W-:-:S04]  /*39210*/  IMAD.WIDE R50, R103, 0x4, R38 ;  /* 0x0000000467327825 */ /* 0x000fc800078e0226 */
[C---:B------:R-:W-:Y:S01]  /*39220*/  IMAD.WIDE R36, R103.reuse, 0x4, R70 ;  /* 0x0000000467247825 */ /* 0x040fe200078e0246 */
[----:B------:R-:W-:Y:S01]  /*39230*/  ISETP.GE.U32.AND P4, PT, R0, 0x7ffffe8a, PT ;  /* 0x7ffffe8a0000780c */ /* 0x000fe20003f86070 */
[----:B------:R-:W3:Y:S04]  /*39240*/  LDL.LU.64 R70, [R1+0x1268] ;  /* 0x0012680001467983 */ /* 0x000ee80000300a00 */
[----:B------:R-:W-:Y:S01]  /*39250*/  STL.64 [R1+0x11b0], R50 ;  /* 0x0011b03201007387 */ /* 0x000fe20000100a00 */
[----:B------:R-:W-:-:S03]  /*39260*/  IMAD.WIDE R38, R103, 0x4, R86 ;  /* 0x0000000467267825 */ /* 0x000fc600078e0256 */
[----:B------:R-:W3:Y:S01]  /*39270*/  LDL.LU.64 R86, [R1+0x1270] ;  /* 0x0012700001567983 */ /* 0x000ee20000300a00 */
[----:B--2---:R-:W-:-:S03]  /*39280*/  IMAD.WIDE R22, R103, 0x4, R150 ;  /* 0x0000000467167825 */ /* 0x004fc600078e0296 */
[----:B------:R-:W-:Y:S01]  /*39290*/  STL.64 [R1+0x11c0], R36 ;  /* 0x0011c02401007387 */ /* 0x000fe20000100a00 */
[----:B------:R-:W-:-:S03]  /*392a0*/  IMAD.WIDE R34, R103, 0x4, R54 ;  /* 0x0000000467227825 */ /* 0x000fc600078e0236 */
[----:B------:R2:W-:Y:S04]  /*392b0*/  STL.64 [R1+0x11a8], R38 ;  /* 0x0011a82601007387 */ /* 0x0005e80000100a00 */
[----:B------:R-:W3:Y:S01]  /*392c0*/  LDL.LU.64 R150, [R1+0x1278] ;  /* 0x0012780001967983 */ /* 0x000ee20000300a00 */
[----:B----4-:R-:W-:-:S03]  /*392d0*/  IMAD.WIDE R20, R103, 0x4, R166 ;  /* 0x0000000467147825 */ /* 0x010fc600078e02a6 */
[----:B------:R3:W-:Y:S04]  /*392e0*/  STL.64 [R1+0x11d0], R22 ;  /* 0x0011d01601007387 */ /* 0x0007e80000100a00 */
[----:B------:R-:W-:Y:S04]  /*392f0*/  STL.64 [R1+0x11b8], R34 ;  /* 0x0011b82201007387 */ /* 0x000fe80000100a00 */
[----:B------:R-:W4:Y:S01]  /*39300*/  LDL.LU.64 R166, [R1+0x1280] ;  /* 0x0012800001a67983 */ /* 0x000f220000300a00 */
[----:B------:R-:W-:Y:S02]  /*39310*/  VIADD R2, R8, 0xffffff0a ;  /* 0xffffff0a08027836 */ /* 0x000fe40000000000 */
[----:B------:R-:W-:Y:S01]  /*39320*/  VIADD R0, R240, 0xffffff08 ;  /* 0xffffff08f0007836 */ /* 0x000fe20000000000 */
[----:B------:R1:W-:Y:S01]  /*39330*/  LDGSTS.E [R10+-0x4000], desc[UR60][R18.64], !P6 ;  /* 0xfc000000120a7fae */ /* 0x0003e2000f12187c */
[----:B------:R-:W3:Y:S01]  /*39340*/  LDC R240, c[0x0][0x230] ;  /* 0x00008c00fff07b82 */ /* 0x000ee20000000800 */
[----:B------:R-:W-:-:S02]  /*39350*/  ISETP.GE.U32.AND P5, PT, R2, 0x7ffffe8b, PT ;  /* 0x7ffffe8b0200780c */ /* 0x000fc40003fa6070 */
[----:B------:R-:W-:Y:S01]  /*39360*/  ISETP.GE.U32.AND P1, PT, R0, 0x7ffffe89, PT ;  /* 0x7ffffe890000780c */ /* 0x000fe20003f26070 */
[----:B------:R-:W-:Y:S01]  /*39370*/  VIADD R0, R3, 0xffffff67 ;  /* 0xffffff6703007836 */ /* 0x000fe20000000000 */
[----:B------:R3:W-:Y:S03]  /*39380*/  STL.64 [R1+0x11c8], R20 ;  /* 0x0011c81401007387 */ /* 0x0007e60000100a00 */
[----:B------:R-:W4:Y:S01]  /*39390*/  LDC R3, c[0x0][0x230] ;  /* 0x00008c00ff037b82 */ /* 0x000f220000000800 */
[----:B------:R-:W-:-:S05]  /*393a0*/  ISETP.GE.U32.AND P6, PT, R0, 0x7ffffee8, PT ;  /* 0x7ffffee80000780c */ /* 0x000fca0003fc6070 */
[----:B------:R-:W-:Y:S02]  /*393b0*/  LDGSTS.E [R10+-0x7ffc], desc[UR60][R50.64], !P5 ;  /* 0xf8004000320a7fae */ /* 0x000fe4000e92187c */
[----:B-1----:R-:W1:Y:S02]  /*393c0*/  LDC R18, c[0x0][0x230] ;  /* 0x00008c00ff127b82 */ /* 0x002e640000000800 */
[----:B------:R-:W-:Y:S04]  /*393d0*/  LDGSTS.E [R10+-0x3ffc], desc[UR60][R38.64], !P5 ;  /* 0xfc004000260a7fae */ /* 0x000fe8000e92187c */
[----:B------:R-:W-:Y:S02]  /*393e0*/  LDGSTS.E [R10+-0x7ff8], desc[UR60][R36.64], !P4 ;  /* 0xf8008000240a7fae */ /* 0x000fe4000e12187c */
[----:B------:R-:W4:Y:S02]  /*393f0*/  LDC R8, c[0x0][0x230] ;  /* 0x00008c00ff087b82 */ /* 0x000f240000000800 */
[----:B------:R-:W-:Y:S04]  /*39400*/  LDGSTS.E [R10+-0x3ff8], desc[UR60][R34.64], !P4 ;  /* 0xfc008000220a7fae */ /* 0x000fe8000e12187c */
[----:B------:R3:W-:Y:S04]  /*39410*/  LDGSTS.E [R10+-0x7ff4], desc[UR60][R22.64], !P1 ;  /* 0xf800c000160a7fae */ /* 0x0007e8000c92187c */
[----:B------:R3:W-:Y:S04]  /*39420*/  LDGSTS.E [R10+-0x3ff4], desc[UR60][R20.64], !P1 ;  /* 0xfc00c000140a7fae */ /* 0x0007e8000c92187c */
[----:B--2---:R-:W2:Y:S01]  /*39430*/  LDL.LU.64 R38, [R1+0x1288] ;  /* 0x0012880001267983 */ /* 0x004ea20000300a00 */
[----:B---3--:R-:W-:-:S03]  /*39440*/  IMAD.WIDE R22, R103, 0x4, R118 ;  /* 0x0000000467167825 */ /* 0x008fc600078e0276 */
[----:B------:R-:W3:Y:S01]  /*39450*/  LDL.LU.64 R54, [R1+0x1290] ;  /* 0x0012900001367983 */ /* 0x000ee20000300a00 */
[----:B------:R-:W-:-:S03]  /*39460*/  IMAD.WIDE R20, R103, 0x4, R134 ;  /* 0x0000000467147825 */ /* 0x000fc600078e0286 */
[----:B------:R1:W-:Y:S01]  /*39470*/  STL.64 [R1+0xe30], R22 ;  /* 0x000e301601007387 */ /* 0x0003e20000100a00 */
[----:B------:R-:W-:Y:S01]  /*39480*/  IADD3 R2, R242, -0x9a, RZ ;  /* 0xffffff66f2027810 */ /* 0x000fe20007ffe0ff */
[----:B------:R-:W3:Y:S01]  /*39490*/  LDC R10, c[0x0][0x230] ;  /* 0x00008c00ff0a7b82 */ /* 0x000ee20000000800 */
[----:B------:R-:W-:Y:S01]  /*394a0*/  VIADD R0, R243, 0xffffff65 ;  /* 0xffffff65f3007836 */ /* 0x000fe20000000000 */
[----:B------:R-:W3:Y:S04]  /*394b0*/  LDL.LU.64 R118, [R1+0x1298] ;  /* 0x0012980001767983 */ /* 0x000ee80000300a00 */
[----:B------:R1:W-:Y:S04]  /*394c0*/  STL.64 [R1+0xe38], R20 ;  /* 0x000e381401007387 */ /* 0x0003e80000100a00 */
[----:B------:R1:W-:Y:S01]  /*394d0*/  LDGSTS.E [R244+-0x20000], desc[UR60][R22.64], !P6 ;  /* 0xe000000016f47fae */ /* 0x0003e2000f12187c */
[----:B------:R-:W-:-:S03]  /*394e0*/  IMAD.WIDE R34, R103, 0x4, R70 ;  /* 0x0000000467227825 */ /* 0x000fc600078e0246 */
[----:B------:R-:W3:Y:S01]  /*394f0*/  LDL.LU.64 R134, [R1+0x12a0] ;  /* 0x0012a00001867983 */ /* 0x000ee20000300a00 */
[----:B------:R-:W-:Y:S01]  /*39500*/  ISETP.GE.U32.AND P4, PT, R0, 0x7ffffee6, PT ;  /* 0x7ffffee60000780c */ /* 0x000fe20003f86070 */
[----:B------:R-:W3:Y:S02]  /*39510*/  LDC R242, c[0x0][0x230] ;  /* 0x00008c00fff27b82 */ /* 0x000ee40000000800 */
[----:B------:R1:W-:Y:S02]  /*39520*/  LDGSTS.E [R244+-0x1c000], desc[UR60][R20.64], !P6 ;  /* 0xe400000014f47fae */ /* 0x0003e4000f12187c */
[C---:B-1----:R-:W-:Y:S01]  /*39530*/  IMAD.WIDE R22, R103.reuse, 0x4, R86 ;  /* 0x0000000467167825 */ /* 0x042fe200078e0256 */
[----:B------:R-:W-:Y:S01]  /*39540*/  IADD3 R0, R240, -0xb9, RZ ;  /* 0xffffff47f0007810 */ /* 0x000fe20007ffe0ff */
[----:B------:R2:W-:Y:S01]  /*39550*/  STL.64 [R1+0xe40], R34 ;  /* 0x000e402201007387 */ /* 0x0005e20000100a00 */
[----:B------:R-:W-:Y:S01]  /*39560*/  ISETP.GE.U32.AND P5, PT, R2, 0x7ffffee7, PT ;  /* 0x7ffffee70200780c */ /* 0x000fe20003fa6070 */
[----:B------:R-:W1:Y:S02]  /*39570*/  LDC R243, c[0x0][0x230] ;  /* 0x00008c00fff37b82 */ /* 0x000e640000000800 */
[----:B------:R-:W3:Y:S01]  /*39580*/  LDL.LU.64 R70, [R1+0x12a8] ;  /* 0x0012a80001467983 */ /* 0x000ee20000300a00 */
[----:B------:R-:W-:Y:S01]  /*39590*/  ISETP.GE.U32.AND P6, PT, R0, 0x7ffffec8, PT ;  /* 0x7ffffec80000780c */ /* 0x000fe20003fc6070 */
[----:B------:R-:W-:-:S02]  /*395a0*/  IMAD.WIDE R20, R103, 0x4, R150 ;  /* 0x0000000467147825 */ /* 0x000fc400078e0296 */
[----:B------:R3:W-:Y:S02]  /*395b0*/  STL.64 [R1+0xe48], R22 ;  /* 0x000e481601007387 */ /* 0x0007e40000100a00 */
[----:B------:R-:W1:Y:S02]  /*395c0*/  LDC R240, c[0x0][0x230] ;  /* 0x00008c00fff07b82 */ /* 0x000e640000000800 */
[----:B------:R-:W3:Y:S01]  /*395d0*/  LDL.LU.64 R86, [R1+0x12b0] ;  /* 0x0012b00001567983 */ /* 0x000ee20000300a00 */
[----:B------:R-:W-:-:S03]  /*395e0*/  VIADD R0, R18, 0xffffff45 ;  /* 0xffffff4512007836 */ /* 0x000fc60000000000 */
[----:B------:R3:W-:Y:S01]  /*395f0*/  STL.64 [R1+0xe50], R20 ;  /* 0x000e501401007387 */ /* 0x0007e20000100a00 */
[----:B----4-:R-:W-:-:S03]  /*39600*/  IMAD.WIDE R18, R103, 0x4, R166 ;  /* 0x0000000467127825 */ /* 0x010fc600078e02a6 */
[----:B------:R-:W4:Y:S04]  /*39610*/  LDL.LU.64 R150, [R1+0x12b8] ;  /* 0x0012b80001967983 */ /* 0x000f280000300a00 */
[----:B------:R-:W4:Y:S01]  /*39620*/  LDL.LU.64 R166, [R1+0x12c0] ;  /* 0x0012c00001a67983 */ /* 0x000f220000300a00 */
[----:B------:R-:W-:Y:S02]  /*39630*/  VIADD R2, R3, 0xffffff64 ;  /* 0xffffff6403027836 */ /* 0x000fe40000000000 */
[----:B------:R-:W1:Y:S01]  /*39640*/  LDC R3, c[0x0][0x230] ;  /* 0x00008c00ff037b82 */ /* 0x000e620000000800 */
[----:B------:R2:W-:Y:S02]  /*39650*/  LDGSTS.E [R244+-0x1fffc], desc[UR60][R34.64], !P5 ;  /* 0xe000400022f47fae */ /* 0x0005e4000e92187c */
[----:B------:R-:W-:-:S02]  /*39660*/  ISETP.GE.U32.AND P1, PT, R2, 0x7ffffee5, PT ;  /* 0x7ffffee50200780c */ /* 0x000fc40003f26070 */
[----:B------:R3:W-:Y:S01]  /*39670*/  LDGSTS.E [R244+-0x1bffc], desc[UR60][R22.64], !P5 ;  /* 0xe400400016f47fae */ /* 0x0007e2000e92187c */
[----:B------:R-:W-:Y:S02]  /*39680*/  VIADD R2, R241, 0xffffff46 ;  /* 0xffffff46f1027836 */ /* 0x000fe40000000000 */
[----:B------:R-:W4:Y:S01]  /*39690*/  LDC R241, c[0x0][0x230] ;  /* 0x00008c00fff17b82 */ /* 0x000f220000000800 */
[----:B------:R3:W-:Y:S04]  /*396a0*/  LDGSTS.E [R244+-0x1fff8], desc[UR60][R20.64], !P4 ;  /* 0xe000800014f47fae */ /* 0x0007e8000e12187c */
[----:B------:R1:W-:Y:S04]  /*396b0*/  STL.64 [R1+0xe58], R18 ;  /* 0x000e581201007387 */ /* 0x0003e80000100a00 */
[----:B------:R1:W-:Y:S01]  /*396c0*/  LDGSTS.E [R244+-0x1bff8], desc[UR60][R18.64], !P4 ;  /* 0xe400800012f47fae */ /* 0x0003e2000e12187c */
[----:B------:R-:W-:-:S02]  /*396d0*/  ISETP.GE.U32.AND P5, PT, R2, 0x7ffffec7, PT ;  /* 0x7ffffec70200780c */ /* 0x000fc40003fa6070 */
[----:B------:R-:W-:Y:S02]  /*396e0*/  IADD3 R2, R8, -0xbc, RZ ;  /* 0xffffff4408027810 */ /* 0x000fe40007ffe0ff */
[----:B------:R-:W-:Y:S01]  /*396f0*/  ISETP.GE.U32.AND P4, PT, R0, 0x7ffffec6, PT ;  /* 0x7ffffec60000780c */ /* 0x000fe20003f86070 */
[----:B------:R-:W4:Y:S01]  /*39700*/  LDC R8, c[0x0][0x230] ;  /* 0x00008c00ff087b82 */ /* 0x000f220000000800 */
[----:B--2---:R-:W-:-:S04]  /*39710*/  IMAD.WIDE R34, R103, 0x4, R38 ;  /* 0x0000000467227825 */ /* 0x004fc800078e0226 */
[C---:B---3--:R-:W-:Y:S01]  /*39720*/  IMAD.WIDE R22, R103.reuse, 0x4, R54 ;  /* 0x0000000467167825 */ /* 0x048fe200078e0236 */
[----:B------:R-:W-:Y:S04]  /*39730*/  STL.64 [R1+0xe60], R34 ;  /* 0x000e602201007387 */ /* 0x000fe80000100a00 */
[----:B------:R2:W-:Y:S01]  /*39740*/  STL.64 [R1+0xe68], R22 ;  /* 0x000e681601007387 */ /* 0x0005e20000100a00 */
[----:B------:R-:W-:-:S03]  /*39750*/  IMAD.WIDE R20, R103, 0x4, R118 ;  /* 0x0000000467147825 */ /* 0x000fc600078e0276 */
[----:B------:R-:W3:Y:S04]  /*39760*/  LDL.LU.64 R38, [R1+0x12c8] ;  /* 0x0012c80001267983 */ /* 0x000ee80000300a00 */
[----:B------:R-:W3:Y:S04]  /*39770*/  LDL.LU.64 R54, [R1+0x12d0] ;  /* 0x0012d00001367983 */ /* 0x000ee80000300a00 */
[----:B------:R4:W-:Y:S01]  /*39780*/  STL.64 [R1+0xf70], R20 ;  /* 0x000f701401007387 */ /* 0x0009e20000100a00 */
[----:B-1----:R-:W-:-:S03]  /*39790*/  VIADD R0, R3, 0xffffff27 ;  /* 0xffffff2703007836 */ /* 0x002fc60000000000 */
[----:B------:R-:W-:Y:S04]  /*397a0*/  LDGSTS.E [R244+-0x1fff4], desc[UR60][R34.64], !P1 ;  /* 0xe000c00022f47fae */ /* 0x000fe8000c92187c */
[----:B------:R2:W-:Y:S01]  /*397b0*/  LDGSTS.E [R244+-0x1bff4], desc[UR60][R22.64], !P1 ;  /* 0xe400c00016f47fae */ /* 0x0005e2000c92187c */
[----:B------:R-:W-:-:S03]  /*397c0*/  ISETP.GE.U32.AND P1, PT, R2, 0x7ffffec5, PT ;  /* 0x7ffffec50200780c */ /* 0x000fc60003f26070 */
[----:B------:R4:W-:Y:S01]  /*397d0*/  LDGSTS.E [R244+-0x18000], desc[UR60][R20.64], !P6 ;  /* 0xe800000014f47fae */ /* 0x0009e2000f12187c */
[----:B------:R-:W-:-:S05]  /*397e0*/  IMAD.WIDE R18, R103, 0x4, R134 ;  /* 0x0000000467127825 */ /* 0x000fca00078e0286 */
[----:B------:R1:W-:Y:S04]  /*397f0*/  STL.64 [R1+0xf78], R18 ;  /* 0x000f781201007387 */ /* 0x0003e80000100a00 */
[----:B------:R-:W3:Y:S04]  /*39800*/  LDL.LU.64 R118, [R1+0x12d8] ;  /* 0x0012d80001767983 */ /* 0x000ee80000300a00 */
[----:B------:R-:W3:Y:S01]  /*39810*/  LDL.LU.64 R134, [R1+0x12e0] ;  /* 0x0012e00001867983 */ /* 0x000ee20000300a00 */
[----:B--2---:R-:W-:-:S03]  /*39820*/  IMAD.WIDE R22, R103, 0x4, R70 ;  /* 0x0000000467167825 */ /* 0x004fc600078e0246 */
[----:B------:R1:W-:Y:S01]  /*39830*/  LDGSTS.E [R244+-0x14000], desc[UR60][R18.64], !P6 ;  /* 0xec00000012f47fae */ /* 0x0003e2000f12187c */
[----:B------:R-:W-:-:S03]  /*39840*/  IMAD.WIDE R2, R103, 0x4, R86 ;  /* 0x0000000467027825 */ /* 0x000fc600078e0256 */
[----:B------:R-:W-:Y:S01]  /*39850*/  STL.64 [R1+0xf80], R22 ;  /* 0x000f801601007387 */ /* 0x000fe20000100a00 */
[----:B----4-:R-:W-:-:S03]  /*39860*/  IMAD.WIDE R20, R103, 0x4, R150 ;  /* 0x0000000467147825 */ /* 0x010fc600078e0296 */
[----:B------:R2:W-:Y:S01]  /*39870*/  STL.64 [R1+0xf88], R2 ;  /* 0x000f880201007387 */ /* 0x0005e20000100a00 */
[----:B-1----:R-:W-:-:S03]  /*39880*/  IMAD.WIDE R18, R103, 0x4, R166 ;  /* 0x0000000467127825 */ /* 0x002fc600078e02a6 */
[----:B------:R1:W-:Y:S04]  /*39890*/  STL.64 [R1+0xf90], R20 ;  /* 0x000f901401007387 */ /* 0x0003e80000100a00 */
[----:B------:R-:W4:Y:S04]  /*398a0*/  LDL.LU.64 R70, [R1+0x12e8] ;  /* 0x0012e80001467983 */ /* 0x000f280000300a00 */
[----:B------:R1:W-:Y:S04]  /*398b0*/  STL.64 [R1+0xf98], R18 ;  /* 0x000f981201007387 */ /* 0x0003e80000100a00 */
[----:B------:R-:W4:Y:S04]  /*398c0*/  LDL.LU.64 R86, [R1+0x12f0] ;  /* 0x0012f00001567983 */ /* 0x000f280000300a00 */
[----:B------:R-:W4:Y:S04]  /*398d0*/  LDL.LU.64 R150, [R1+0x12f8] ;  /* 0x0012f80001967983 */ /* 0x000f280000300a00 */
[----:B------:R-:W4:Y:S01]  /*398e0*/  LDL.LU.64 R166, [R1+0x1300] ;  /* 0x0013000001a67983 */ /* 0x000f220000300a00 */
[----:B------:R-:W-:-:S03]  /*398f0*/  ISETP.GE.U32.AND P6, PT, R0, 0x7ffffea8, PT ;  /* 0x7ffffea80000780c */ /* 0x000fc60003fc6070 */
[----:B------:R-:W-:Y:S01]  /*39900*/  LDGSTS.E [R244+-0x17ffc], desc[UR60][R22.64], !P5 ;  /* 0xe800400016f47fae */ /* 0x000fe2000e92187c */
[----:B------:R-:W-:Y:S02]  /*39910*/  VIADD R0, R242, 0xffffff26 ;  /* 0xffffff26f2007836 */ /* 0x000fe40000000000 */
[----:B------:R-:W4:Y:S01]  /*39920*/  LDC R242, c[0x0][0x230] ;  /* 0x00008c00fff27b82 */ /* 0x000f220000000800 */
[----:B------:R2:W-:Y:S04]  /*39930*/  LDGSTS.E [R244+-0x13ffc], desc[UR60][R2.64], !P5 ;  /* 0xec00400002f47fae */ /* 0x0005e8000e92187c */
[----:B------:R1:W-:Y:S04]  /*39940*/  LDGSTS.E [R244+-0x17ff8], desc[UR60][R20.64], !P4 ;  /* 0xe800800014f47fae */ /* 0x0003e8000e12187c */
[----:B------:R1:W-:Y:S01]  /*39950*/  LDGSTS.E [R244+-0x13ff8], desc[UR60][R18.64], !P4 ;  /* 0xec00800012f47fae */ /* 0x0003e2000e12187c */
[----:B------:R-:W-:Y:S01]  /*39960*/  ISETP.GE.U32.AND P5, PT, R0, 0x7ffffea7, PT ;  /* 0x7ffffea70000780c */ /* 0x000fe20003fa6070 */
[----:B--2---:R-:W2:Y:S01]  /*39970*/  LDC R3, c[0x0][0x230] ;  /* 0x00008c00ff037b82 */ /* 0x004ea20000000800 */
[----:B---3--:R-:W-:-:S04]  /*39980*/  IMAD.WIDE R34, R103, 0x4, R38 ;  /* 0x0000000467227825 */ /* 0x008fc800078e0226 */
[C---:B------:R-:W-:Y:S01]  /*39990*/  IMAD.WIDE R22, R103.reuse, 0x4, R54 ;  /* 0x0000000467167825 */ /* 0x040fe200078e0236 */
[----:B------:R4:W-:Y:S04]  /*399a0*/  STL.64 [R1+0xfa0], R34 ;  /* 0x000fa02201007387 */ /* 0x0009e80000100a00 */
[----:B------:R3:W-:Y:S04]  /*399b0*/  STL.64 [R1+0xfa8], R22 ;  /* 0x000fa81601007387 */ /* 0x0007e80000100a00 */
[----:B------:R-:W2:Y:S04]  /*399c0*/  LDL.LU.64 R38, [R1+0x1308] ;  /* 0x0013080001267983 */ /* 0x000ea80000300a00 */
[----:B------:R4:W-:Y:S04]  /*399d0*/  LDGSTS.E [R244+-0x17ff4], desc[UR60][R34.64], !P1 ;  /* 0xe800c00022f47fae */ /* 0x0009e8000c92187c */
[----:B------:R3:W-:Y:S01]  /*399e0*/  LDGSTS.E [R244+-0x13ff4], desc[UR60][R22.64], !P1 ;  /* 0xec00c00016f47fae */ /* 0x0007e2000c92187c */
[----:B-1----:R-:W-:-:S04]  /*399f0*/  IMAD.WIDE R20, R103, 0x4, R118 ;  /* 0x0000000467147825 */ /* 0x002fc800078e0276 */
[C---:B------:R-:W-:Y:S01]  /*39a00*/  IMAD.WIDE R18, R103.reuse, 0x4, R134 ;  /* 0x0000000467127825 */ /* 0x040fe200078e0286 */
[----:B------:R1:W-:Y:S04]  /*39a10*/  STL.64 [R1+0x1070], R20 ;  /* 0x0010701401007387 */ /* 0x0003e80000100a00 */
[----:B------:R-:W2:Y:S04]  /*39a20*/  LDL.LU.64 R54, [R1+0x1310] ;  /* 0x0013100001367983 */ /* 0x000ea80000300a00 */
[----:B------:R1:W-:Y:S04]  /*39a30*/  STL.64 [R1+0x1078], R18 ;  /* 0x0010781201007387 */ /* 0x0003e80000100a00 */
[----:B------:R-:W2:Y:S04]  /*39a40*/  LDL.LU.64 R118, [R1+0x1318] ;  /* 0x0013180001767983 */ /* 0x000ea80000300a00 */
[----:B------:R-:W2:Y:S04]  /*39a50*/  LDL.LU.64 R134, [R1+0x1320] ;  /* 0x0013200001867983 */ /* 0x000ea80000300a00 */
[----:B------:R1:W-:Y:S04]  /*39a60*/  LDGSTS.E [R244+-0x10000], desc[UR60][R20.64], !P6 ;  /* 0xf000000014f47fae */ /* 0x0003e8000f12187c */
[----:B------:R1:W-:Y:S01]  /*39a70*/  LDGSTS.E [R244+-0xc000], desc[UR60][R18.64], !P6 ;  /* 0xf400000012f47fae */ /* 0x0003e2000f12187c */
[----:B----4-:R-:W-:-:S04]  /*39a80*/  IMAD.WIDE R34, R103, 0x4, R70 ;  /* 0x0000000467227825 */ /* 0x010fc800078e0246 */
[C---:B---3--:R-:W-:Y:S01]  /*39a90*/  IMAD.WIDE R22, R103.reuse, 0x4, R86 ;  /* 0x0000000467167825 */ /* 0x048fe200078e0256 */
[----:B------:R-:W-:Y:S03]  /*39aa0*/  STL.64 [R1+0x1080], R34 ;  /* 0x0010802201007387 */ /* 0x000fe60000100a00 */
[C---:B-1----:R-:W-:Y:S01]  /*39ab0*/  IMAD.WIDE R20, R103.reuse, 0x4, R150 ;  /* 0x0000000467147825 */ /* 0x042fe200078e0296 */
[----:B------:R1:W-:Y:S03]  /*39ac0*/  STL.64 [R1+0x1088], R22 ;  /* 0x0010881601007387 */ /* 0x0003e60000100a00 */
[----:B------:R-:W-:Y:S01]  /*39ad0*/  IMAD.WIDE R18, R103, 0x4, R166 ;  /* 0x0000000467127825 */ /* 0x000fe200078e02a6 */
[----:B------:R3:W-:Y:S04]  /*39ae0*/  STL.64 [R1+0x1090], R20 ;  /* 0x0010901401007387 */ /* 0x0007e80000100a00 */
[----:B------:R4:W-:Y:S04]  /*39af0*/  LDGSTS.E [R244+-0xfffc], desc[UR60][R34.64], !P5 ;  /* 0xf000400022f47fae */ /* 0x0009e8000e92187c */
[----:B------:R3:W-:Y:S04]  /*39b00*/  STL.64 [R1+0x1098], R18 ;  /* 0x0010981201007387 */ /* 0x0007e80000100a00 */
[----:B------:R-:W-:Y:S04]  /*39b10*/  LDGSTS.E [R244+-0xbffc], desc[UR60][R22.64], !P5 ;  /* 0xf400400016f47fae */ /* 0x000fe8000e92187c */
[----:B------:R-:W3:Y:S04]  /*39b20*/  LDL.LU.64 R164, [R1+0x1328] ;  /* 0x0013280001a47983 */ /* 0x000ee80000300a00 */
[----:B-1----:R-:W3:Y:S04]  /*39b30*/  LDL.LU.64 R22, [R1+0x1338] ;  /* 0x0013380001167983 */ /* 0x002ee80000300a00 */
[----:B------:R-:W3:Y:S04]  /*39b40*/  LDL.LU.64 R70, [R1+0x1330] ;  /* 0x0013300001467983 */ /* 0x000ee80000300a00 */
[----:B------:R-:W3:Y:S04]  /*39b50*/  LDL.LU.64 R86, [R1+0x1348] ;  /* 0x0013480001567983 */ /* 0x000ee80000300a00 */
[----:B------:R-:W3:Y:S04]  /*39b60*/  LDL.LU.64 R150, [R1+0x1340] ;  /* 0x0013400001967983 */ /* 0x000ee80000300a00 */
[----:B------:R-:W3:Y:S01]  /*39b70*/  LDL.LU.64 R166, [R1+0x1350] ;  /* 0x0013500001a67983 */ /* 0x000ee20000300a00 */
[----:B------:R-:W-:Y:S01]  /*39b80*/  IADD3 R0, R10, -0xdb, RZ ;  /* 0xffffff250a007810 */ /* 0x000fe20007ffe0ff */
[----:B------:R-:W-:Y:S01]  /*39b90*/  VIADD R2, R241, 0xffffff24 ;  /* 0xffffff24f1027836 */ /* 0x000fe20000000000 */
[----:B------:R-:W1:Y:S02]  /*39ba0*/  LDC R10, c[0x0][0x230] ;  /* 0x00008c00ff0a7b82 */ /* 0x000e640000000800 */
[----:B------:R-:W-:Y:S01]  /*39bb0*/  ISETP.GE.U32.AND P4, PT, R0, 0x7ffffea6, PT ;  /* 0x7ffffea60000780c */ /* 0x000fe20003f86070 */
[----:B--2---:R-:W-:Y:S01]  /*39bc0*/  IMAD.WIDE R36, R103, 0x4, R38 ;  /* 0x0000000467247825 */ /* 0x004fe200078e0226 */
[----:B------:R-:W-:-:S04]  /*39bd0*/  ISETP.GE.U32.AND P1, PT, R2, 0x7ffffea5, PT ;  /* 0x7ffffea50200780c */ /* 0x000fc80003f26070 */
[----:B------:R-:W-:Y:S01]  /*39be0*/  STL.64 [R1+0x10a0], R36 ;  /* 0x0010a02401007387 */ /* 0x000fe20000100a00 */
[----:B------:R-:W2:Y:S06]  /*39bf0*/  LDC R241, c[0x0][0x230] ;  /* 0x00008c00fff17b82 */ /* 0x000eac0000000800 */
[----:B------:R3:W-:Y:S04]  /*39c00*/  LDGSTS.E [R244+-0xfff8], desc[UR60][R20.64], !P4 ;  /* 0xf000800014f47fae */ /* 0x0007e8000e12187c */
[----:B------:R3:W-:Y:S04]  /*39c10*/  LDGSTS.E [R244+-0xbff8], desc[UR60][R18.64], !P4 ;  /* 0xf400800012f47fae */ /* 0x0007e8000e12187c */
[----:B------:R-:W-:Y:S01]  /*39c20*/  LDGSTS.E [R244+-0xfff4], desc[UR60][R36.64], !P1 ;  /* 0xf000c00024f47fae */ /* 0x000fe2000c92187c */
[----:B----4-:R-:W-:-:S04]  /*39c30*/  IMAD.WIDE R34, R103, 0x4, R54 ;  /* 0x0000000467227825 */ /* 0x010fc800078e0236 */
[C---:B---3--:R-:W-:Y:S01]  /*39c40*/  IMAD.WIDE R20, R103.reuse, 0x4, R118 ;  /* 0x0000000467147825 */ /* 0x048fe200078e0276 */
[----:B------:R3:W-:Y:S03]  /*39c50*/  STL.64 [R1+0x10a8], R34 ;  /* 0x0010a82201007387 */ /* 0x0007e60000100a00 */
[C---:B------:R-:W-:Y:S01]  /*39c60*/  IMAD.WIDE R18, R103.reuse, 0x4, R134 ;  /* 0x0000000467127825 */ /* 0x040fe200078e0286 */
[----:B------:R-:W-:Y:S04]  /*39c70*/  STL.64 [R1+0x1158], R20 ;  /* 0x0011581401007387 */ /* 0x000fe80000100a00 */
[----:B------:R4:W-:Y:S04]  /*39c80*/  STL.64 [R1+0x1160], R18 ;  /* 0x0011601201007387 */ /* 0x0009e80000100a00 */
[----:B------:R-:W4:Y:S04]  /*39c90*/  LDL.LU.64 R38, [R1+0x1358] ;  /* 0x0013580001267983 */ /* 0x000f280000300a00 */
[----:B------:R-:W4:Y:S04]  /*39ca0*/  LDL.LU.64 R54, [R1+0x1360] ;  /* 0x0013600001367983 */ /* 0x000f280000300a00 */
[----:B------:R-:W4:Y:S04]  /*39cb0*/  LDL.LU.64 R118, [R1+0x1368] ;  /* 0x0013680001767983 */ /* 0x000f280000300a00 */
[----:B------:R-:W4:Y:S04]  /*39cc0*/  LDL.LU.64 R134, [R1+0x1370] ;  /* 0x0013700001867983 */ /* 0x000f280000300a00 */
[----:B------:R3:W-:Y:S01]  /*39cd0*/  LDGSTS.E [R244+-0xbff4], desc[UR60][R34.64], !P1 ;  /* 0xf400c00022f47fae */ /* 0x0007e2000c92187c */
[----:B------:R-:W-:-:S04]  /*39ce0*/  IMAD.WIDE R66, R103, 0x4, R164 ;  /* 0x0000000467427825 */ /* 0x000fc800078e02a4 */
[C---:B------:R-:W-:Y:S01]  /*39cf0*/  IMAD.WIDE R50, R103.reuse, 0x4, R22 ;  /* 0x0000000467327825 */ /* 0x040fe200078e0216 */
[----:B------:R-:W-:Y:S03]  /*39d00*/  STL.64 [R1+0x1170], R66 ;  /* 0x0011704201007387 */ /* 0x000fe60000100a00 */
[C---:B------:R-:W-:Y:S01]  /*39d10*/  IMAD.WIDE R52, R103.reuse, 0x4, R70 ;  /* 0x0000000467347825 */ /* 0x040fe200078e0246 */
[----:B------:R4:W-:Y:S03]  /*39d20*/  STL.64 [R1+0x1180], R50 ;  /* 0x0011803201007387 */ /* 0x0009e60000100a00 */
[C---:B---3--:R-:W-:Y:S01]  /*39d30*/  IMAD.WIDE R34, R103.reuse, 0x4, R86 ;  /* 0x0000000467227825 */ /* 0x048fe200078e0256 */
[----:B------:R-:W-:Y:S03]  /*39d40*/  STL.64 [R1+0x1168], R52 ;  /* 0x0011683401007387 */ /* 0x000fe60000100a00 */
[C---:B------:R-:W-:Y:S01]  /*39d50*/  IMAD.WIDE R36, R103.reuse, 0x4, R150 ;  /* 0x0000000467247825 */ /* 0x040fe200078e0296 */
[----:B------:R-:W-:Y:S03]  /*39d60*/  STL.64 [R1+0x1190], R34 ;  /* 0x0011902201007387 */ /* 0x000fe60000100a00 */
[----:B------:R-:W-:Y:S01]  /*39d70*/  IMAD.WIDE R22, R103, 0x4, R166 ;  /* 0x0000000467167825 */ /* 0x000fe200078e02a6 */
[----:B------:R3:W-:Y:S04]  /*39d80*/  STL.64 [R1+0x1178], R36 ;  /* 0x0011782401007387 */ /* 0x0007e80000100a00 */
[----:B------:R-:W3:Y:S04]  /*39d90*/  LDL.LU.64 R150, [R1+0x1378] ;  /* 0x0013780001967983 */ /* 0x000ee80000300a00 */
[----:B------:R3:W-:Y:S04]  /*39da0*/  STL.64 [R1+0x1188], R22 ;  /* 0x0011881601007387 */ /* 0x0007e80000100a00 */
[----:B------:R-:W3:Y:S01]  /*39db0*/  LDL.LU.64 R166, [R1+0x1380] ;  /* 0x0013800001a67983 */ /* 0x000ee20000300a00 */
[----:B------:R-:W-:Y:S01]  /*39dc0*/  VIADD R0, R243, 0xffffff07 ;  /* 0xffffff07f3007836 */ /* 0x000fe20000000000 */
[----:B------:R-:W-:Y:S01]  /*39dd0*/  IADD3 R2, R240, -0xfa, RZ ;  /* 0xffffff06f0027810 */ /* 0x000fe20007ffe0ff */
[----:B------:R-:W4:Y:S01]  /*39de0*/  LDC R243, c[0x0][0x230] ;  /* 0x00008c00fff37b82 */ /* 0x000f220000000800 */
[----:B------:R-:W3:Y:S02]  /*39df0*/  LDL.LU.64 R70, [R1+0x1388] ;  /* 0x0013880001467983 */ /* 0x000ee40000300a00 */
[----:B------:R-:W-:-:S02]  /*39e00*/  ISETP.GE.U32.AND P6, PT, R0, 0x7ffffe88, PT ;  /* 0x7ffffe880000780c */ /* 0x000fc40003fc6070 */
[----:B------:R-:W3:Y:S01]  /*39e10*/  LDL.LU.64 R86, [R1+0x1390] ;  /* 0x0013900001567983 */ /* 0x000ee20000300a00 */
[----:B------:R-:W-:Y:S01]  /*39e20*/  VIADD R0, R3, 0xffffff05 ;  /* 0xffffff0503007836 */ /* 0x000fe20000000000 */
[----:B------:R-:W-:Y:S01]  /*39e30*/  ISETP.GE.U32.AND P5, PT, R2, 0x7ffffe87, PT ;  /* 0x7ffffe870200780c */ /* 0x000fe20003fa6070 */
[----:B------:R-:W-:-:S08]  /*39e40*/  VIADD R2, R8, 0xffffff04 ;  /* 0xffffff0408027836 */ /* 0x000fd00000000000 */
[----:B------:R-:W-:Y:S01]  /*39e50*/  LDGSTS.E [R244+-0x8000], desc[UR60][R20.64], !P6 ;  /* 0xf800000014f47fae */ /* 0x000fe2000f12187c */
[----:B------:R-:W-:Y:S01]  /*39e60*/  ISETP.GE.U32.AND P4, PT, R0, 0x7ffffe86, PT ;  /* 0x7ffffe860000780c */ /* 0x000fe20003f86070 */
[----:B--2---:R-:W-:Y:S01]  /*39e70*/  VIADD R3, R241, 0xffffff62 ;  /* 0xffffff62f1037836 */ /* 0x004fe20000000000 */
[----:B------:R-:W-:Y:S01]  /*39e80*/  ISETP.GE.U32.AND P1, PT, R2, 0x7ffffe85, PT ;  /* 0x7ffffe850200780c */ /* 0x000fe20003f26070 */
[----:B------:R2:W-:Y:S01]  /*39e90*/  LDGSTS.E [R244+-0x4000], desc[UR60][R18.64], !P6 ;  /* 0xfc00000012f47fae */ /* 0x0005e2000f12187c */
[----:B-1----:R-:W-:Y:S01]  /*39ea0*/  IADD3 R0, R10, -0x9d, RZ ;  /* 0xffffff630a007810 */ /* 0x002fe20007ffe0ff */
[----:B------:R-:W-:Y:S01]  /*39eb0*/  VIADD R2, R242, 0xffffff61 ;  /* 0xffffff61f2027836 */ /* 0x000fe20000000000 */
[----:B------:R-:W1:Y:S01]  /*39ec0*/  LDC R8, c[0x0][0x230] ;  /* 0x00008c00ff087b82 */ /* 0x000e620000000800 */
[----:B------:R-:W-:Y:S04]  /*39ed0*/  LDGSTS.E [R244+-0x7ffc], desc[UR60][R66.64], !P5 ;  /* 0xf800400042f47fae */ /* 0x000fe8000e92187c */
[----:B------:R-:W-:Y:S03]  /*39ee0*/  LDGSTS.E [R244+-0x3ffc], desc[UR60][R52.64], !P5 ;  /* 0xfc00400034f47fae */ /* 0x000fe6000e92187c */
[----:B------:R-:W1:Y:S01]  /*39ef0*/  LDC R10, c[0x0][0x230] ;  /* 0x00008c00ff0a7b82 */ /* 0x000e620000000800 */
[----:B------:R3:W-:Y:S01]  /*39f00*/  LDGSTS.E [R244+-0x7ff8], desc[UR60][R50.64], !P4 ;  /* 0xf800800032f47fae */ /* 0x0007e2000e12187c */
[----:B------:R-:W-:-:S03]  /*39f10*/  ISETP.GE.U32.AND P6, PT, R0, 0x7ffffee4, PT ;  /* 0x7ffffee40000780c */ /* 0x000fc60003fc6070 */
[----:B------:R3:W-:Y:S01]  /*39f20*/  LDGSTS.E [R244+-0x3ff8], desc[UR60][R36.64], !P4 ;  /* 0xfc00800024f47fae */ /* 0x0007e2000e12187c */
[----:B----4-:R-:W-:Y:S02]  /*39f30*/  IADD3 R0, R243, -0xa0, RZ ;  /* 0xffffff60f3007810 */ /* 0x010fe40007ffe0ff */
[----:B--2---:R-:W2:Y:S01]  /*39f40*/  LDC R18, c[0x0][0x230] ;  /* 0x00008c00ff127b82 */ /* 0x004ea20000000800 */
[----:B------:R4:W-:Y:S04]  /*39f50*/  LDGSTS.E [R244+-0x7ff4], desc[UR60][R34.64], !P1 ;  /* 0xf800c00022f47fae */ /* 0x0009e8000c92187c */
[----:B------:R4:W-:Y:S03]  /*39f60*/  LDGSTS.E [R244+-0x3ff4], desc[UR60][R22.64], !P1 ;  /* 0xfc00c00016f47fae */ /* 0x0009e6000c92187c */
[----:B------:R-:W2:Y:S08]  /*39f70*/  LDC R21, c[0x0][0x230] ;  /* 0x00008c00ff157b82 */ /* 0x000eb00000000800 */
[----:B------:R-:W2:Y:S08]  /*39f80*/  LDC R20, c[0x0][0x230] ;  /* 0x00008c00ff147b82 */ /* 0x000eb00000000800 */
[----:B------:R-:W2:Y:S01]  /*39f90*/  LDC R19, c[0x0][0x230] ;  /* 0x00008c00ff137b82 */ /* 0x000ea20000000800 */
[----:B------:R-:W-:-:S04]  /*39fa0*/  IMAD.WIDE R240, R103, 0x4, R38 ;  /* 0x0000000467f07825 */ /* 0x000fc800078e0226 */
[C---:B---3--:R-:W-:Y:S01]  /*39fb0*/  IMAD.WIDE R50, R103.reuse, 0x4, R150 ;  /* 0x0000000467327825 */ /* 0x048fe200078e0296 */
[----:B------:R-:W3:Y:S03]  /*39fc0*/  LDL.LU.64 R38, [R1+0x1398] ;  /* 0x0013980001267983 */ /* 0x000ee60000300a00 */
[----:B------:R-:W-:Y:S01]  /*39fd0*/  IMAD.WIDE R36, R103, 0x4, R166 ;  /* 0x0000000467247825 */ /* 0x000fe200078e02a6 */
[----:B------:R-:W-:Y:S01]  /*39fe0*/  ISETP.GE.U32.AND P5, PT, R3, 0x7ffffee3, PT ;  /* 0x7ffffee30300780c */ /* 0x000fe20003fa6070 */
[----:B------:R-:W-:Y:S01]  /*39ff0*/  LDGSTS.E [R245+-0x20000], desc[UR60][R240.64], !P6 ;  /* 0xe0000000f0f57fae */ /* 0x000fe2000f12187c */
[----:B------:R-:W-:Y:S01]  /*3a000*/  ISETP.GE.U32.AND P4, PT, R2, 0x7ffffee2, PT ;  /* 0x7ffffee20200780c */ /* 0x000fe20003f86070 */
[C---:B----4-:R-:W-:Y:S01]  /*3a010*/  IMAD.WIDE R34, R103.reuse, 0x4, R118 ;  /* 0x0000000467227825 */ /* 0x050fe200078e0276 */
[----:B------:R-:W4:Y:S03]  /*3a020*/  LDC R244, c[0x0][0x230] ;  /* 0x00008c00fff47b82 */ /* 0x000f260000000800 */
[----:B------:R-:W-:-:S04]  /*3a030*/  IMAD.WIDE R22, R103, 0x4, R134 ;  /* 0x0000000467167825 */ /* 0x000fc800078e0286 */
[C---:B------:R-:W-:Y:S01]  /*3a040*/  IMAD.WIDE R242, R103.reuse, 0x4, R54 ;  /* 0x0000000467f27825 */ /* 0x040fe200078e0236 */
[----:B------:R-:W-:Y:S01]  /*3a050*/  ISETP.GE.U32.AND P1, PT, R0, 0x7ffffee1, PT ;  /* 0x7ffffee10000780c */ /* 0x000fe20003f26070 */
[----:B------:R-:W4:Y:S01]  /*3a060*/  LDL.LU.64 R54, [R1+0x13a0] ;  /* 0x0013a00001367983 */ /* 0x000f220000300a00 */
[----:B------:R-:W4:Y:S03]  /*3a070*/  LDC R3, c[0x0][0x230] ;  /* 0x00008c00ff037b82 */ /* 0x000f260000000800 */
[----:B------:R1:W-:Y:S04]  /*3a080*/  STL.64 [R1+0xe00], R34 ;  /* 0x000e002201007387 */ /* 0x0003e80000100a00 */
[----:B------:R-:W4:Y:S04]  /*3a090*/  LDL.LU.64 R118, [R1+0x13a8] ;  /* 0x0013a80001767983 */ /* 0x000f280000300a00 */
[----:B------:R2:W-:Y:S04]  /*3a0a0*/  STL.64 [R1+0xe08], R22 ;  /* 0x000e081601007387 */ /* 0x0005e80000100a00 */
[----:B------:R-:W4:Y:S04]  /*3a0b0*/  LDL.LU.64 R134, [R1+0x13b0] ;  /* 0x0013b00001867983 */ /* 0x000f280000300a00 */
[----:B------:R-:W4:Y:S04]  /*3a0c0*/  LDL.LU.64 R150, [R1+0x13b8] ;  /* 0x0013b80001967983 */ /* 0x000f280000300a00 */
[----:B------:R-:W4:Y:S04]  /*3a0d0*/  LDL.LU.64 R166, [R1+0x13c0] ;  /* 0x0013c00001a67983 */ /* 0x000f280000300a00 */
[----:B------:R-:W-:Y:S04]  /*3a0e0*/  LDGSTS.E [R245+-0x1c000], desc[UR60][R242.64], !P6 ;  /* 0xe4000000f2f57fae */ /* 0x000fe8000f12187c */
[----:B------:R1:W-:Y:S04]  /*3a0f0*/  LDGSTS.E [R245+-0x1fffc], desc[UR60][R34.64], !P5 ;  /* 0xe000400022f57fae */ /* 0x0003e8000e92187c */
[----:B------:R2:W-:Y:S04]  /*3a100*/  LDGSTS.E [R245+-0x1bffc], desc[UR60][R22.64], !P5 ;  /* 0xe400400016f57fae */ /* 0x0005e8000e92187c */
[----:B------:R-:W-:Y:S01]  /*3a110*/  STL.64 [R1+0xe10], R50 ;  /* 0x000e103201007387 */ /* 0x000fe20000100a00 */
[----:B-1----:R-:W-:-:S03]  /*3a120*/  IMAD.WIDE R34, R103, 0x4, R70 ;  /* 0x0000000467227825 */ /* 0x002fc600078e0246 */
[----:B------:R3:W-:Y:S01]  /*3a130*/  STL.64 [R1+0xe18], R36 ;  /* 0x000e182401007387 */ /* 0x0007e20000100a00 */
[----:B--2---:R-:W-:-:S03]  /*3a140*/  IMAD.WIDE R22, R103, 0x4, R86 ;  /* 0x0000000467167825 */ /* 0x004fc600078e0256 */
[----:B------:R4:W-:Y:S04]  /*3a150*/  STL.64 [R1+0xe20], R34 ;  /* 0x000e202201007387 */ /* 0x0009e80000100a00 */
[----:B------:R-:W2:Y:S04]  /*3a160*/  LDL.LU.64 R70, [R1+0x13c8] ;  /* 0x0013c80001467983 */ /* 0x000ea80000300a00 */
[----:B------:R1:W-:Y:S04]  /*3a170*/  STL.64 [R1+0xe28], R22 ;  /* 0x000e281601007387 */ /* 0x0003e80000100a00 */
[----:B------:R-:W2:Y:S01]  /*3a180*/  LDL.LU.64 R86, [R1+0x13d0] ;  /* 0x0013d00001567983 */ /* 0x000ea20000300a00 */
[----:B------:R-:W-:-:S02]  /*3a190*/  VIADD R2, R8, 0xffffff43 ;  /* 0xffffff4308027836 */ /* 0x000fc40000000000 */
[----:B------:R-:W-:Y:S01]  /*3a1a0*/  VIADD R0, R10, 0xffffff42 ;  /* 0xffffff420a007836 */ /* 0x000fe20000000000 */
[----:B------:R-:W-:Y:S01]  /*3a1b0*/  LDGSTS.E [R245+-0x1fff8], desc[UR60][R50.64], !P4 ;  /* 0xe000800032f57fae */ /* 0x000fe2000e12187c */
[----:B------:R-:W2:Y:S01]  /*3a1c0*/  LDC R8, c[0x0][0x230] ;  /* 0x00008c00ff087b82 */ /* 0x000ea20000000800 */
[----:B------:R-:W-:Y:S02]  /*3a1d0*/  ISETP.GE.U32.AND P6, PT, R2, 0x7ffffec4, PT ;  /* 0x7ffffec40200780c */ /* 0x000fe40003fc6070 */
[----:B------:R-:W-:Y:S01]  /*3a1e0*/  ISETP.GE.U32.AND P5, PT, R0, 0x7ffffec3, PT ;  /* 0x7ffffec30000780c */ /* 0x000fe20003fa6070 */
[----:B------:R-:W-:Y:S01]  /*3a1f0*/  VIADD R0, R18, 0xffffff40 ;  /* 0xffffff4012007836 */ /* 0x000fe20000000000 */
[----:B------:R3:W-:Y:S01]  /*3a200*/  LDGSTS.E [R245+-0x1bff8], desc[UR60][R36.64], !P4 ;  /* 0xe400800024f57fae */ /* 0x0007e2000e12187c */
[----:B------:R-:W-:Y:S02]  /*3a210*/  IADD3 R2, R21, -0xbf, RZ ;  /* 0xffffff4115027810 */ /* 0x000fe40007ffe0ff */
[----:B------:R-:W2:Y:S01]  /*3a220*/  LDC R18, c[0x0][0x230] ;  /* 0x00008c00ff127b82 */ /* 0x000ea20000000800 */
[----:B------:R4:W-:Y:S04]  /*3a230*/  LDGSTS.E [R245+-0x1fff4], desc[UR60][R34.64], !P1 ;  /* 0xe000c00022f57fae */ /* 0x0009e8000c92187c */
[----:B------:R1:W-:Y:S01]  /*3a240*/  LDGSTS.E [R245+-0x1bff4], desc[UR60][R22.64], !P1 ;  /* 0xe400c00016f57fae */ /* 0x0003e2000c92187c */
[----:B------:R-:W-:-:S02]  /*3a250*/  ISETP.GE.U32.AND P1, PT, R0, 0x7ffffec1, PT ;  /* 0x7ffffec10000780c */ /* 0x000fc40003f26070 */
[----:B------:R-:W-:Y:S01]  /*3a260*/  IADD3 R0, R20, -0xde, RZ ;  /* 0xffffff2214007810 */ /* 0x000fe20007ffe0ff */
[----:B------:R-:W2:Y:S01]  /*3a270*/  LDC R10, c[0x0][0x230] ;  /* 0x00008c00ff0a7b82 */ /* 0x000ea20000000800 */
[----:B---3--:R-:W-:-:S05]  /*3a280*/  IMAD.WIDE R36, R103, 0x4, R38 ;  /* 0x0000000467247825 */ /* 0x008fca00078e0226 */
[----:B------:R3:W-:Y:S04]  /*3a290*/  STL.64 [R1+0xf30], R36 ;  /* 0x000f302401007387 */ /* 0x0007e80000100a00 */
[----:B------:R3:W-:Y:S01]  /*3a2a0*/  LDGSTS.E [R245+-0x18000], desc[UR60][R36.64], !P6 ;  /* 0xe800000024f57fae */ /* 0x0007e2000f12187c */
[----:B----4-:R-:W-:-:S05]  /*3a2b0*/  IMAD.WIDE R34, R103, 0x4, R54 ;  /* 0x0000000467227825 */ /* 0x010fca00078e0236 */
[----:B------:R-:W-:Y:S01]  /*3a2c0*/  STL.64 [R1+0xf38], R34 ;  /* 0x000f382201007387 */ /* 0x000fe20000100a00 */
[----:B-1----:R-:W-:-:S03]  /*3a2d0*/  IMAD.WIDE R22, R103, 0x4, R118 ;  /* 0x0000000467167825 */ /* 0x002fc600078e0276 */
[----:B------:R-:W-:Y:S04]  /*3a2e0*/  LDGSTS.E [R245+-0x14000], desc[UR60][R34.64], !P6 ;  /* 0xec00000022f57fae */ /* 0x000fe8000f12187c */
[----:B------:R-:W4:Y:S01]  /*3a2f0*/  LDL.LU.64 R118, [R1+0x13d8] ;  /* 0x0013d80001767983 */ /* 0x000f220000300a00 */
[----:B------:R-:W-:-:S03]  /*3a300*/  IMAD.WIDE R20, R103, 0x4, R134 ;  /* 0x0000000467147825 */ /* 0x000fc600078e0286 */
[----:B------:R1:W-:Y:S04]  /*3a310*/  STL.64 [R1+0xf40], R22 ;  /* 0x000f401601007387 */ /* 0x0003e80000100a00 */
[----:B------:R2:W-:Y:S01]  /*3a320*/  STL.64 [R1+0xf48], R20 ;  /* 0x000f481401007387 */ /* 0x0005e20000100a00 */
[----:B---3--:R-:W-:-:S03]  /*3a330*/  IMAD.WIDE R36, R103, 0x4, R150 ;  /* 0x0000000467247825 */ /* 0x008fc600078e0296 */
[----:B------:R-:W3:Y:S04]  /*3a340*/  LDL.LU.64 R134, [R1+0x13e0] ;  /* 0x0013e00001867983 */ /* 0x000ee80000300a00 */
[----:B------:R1:W-:Y:S04]  /*3a350*/  LDGSTS.E [R245+-0x17ffc], desc[UR60][R22.64], !P5 ;  /* 0xe800400016f57fae */ /* 0x0003e8000e92187c */
[----:B------:R-:W3:Y:S01]  /*3a360*/  LDL.LU.64 R150, [R1+0x13e8] ;  /* 0x0013e80001967983 */ /* 0x000ee20000300a00 */
[----:B------:R-:W-:Y:S01]  /*3a370*/  ISETP.GE.U32.AND P4, PT, R2, 0x7ffffec2, PT ;  /* 0x7ffffec20200780c */ /* 0x000fe20003f86070 */
[----:B-1----:R-:W-:-:S02]  /*3a380*/  IMAD.WIDE R22, R103, 0x4, R166 ;  /* 0x0000000467167825 */ /* 0x002fc400078e02a6 */
[----:B------:R1:W-:Y:S04]  /*3a390*/  LDGSTS.E [R245+-0x13ffc], desc[UR60][R20.64], !P5 ;  /* 0xec00400014f57fae */ /* 0x0003e8000e92187c */
[----:B------:R-:W3:Y:S01]  /*3a3a0*/  LDL.LU.64 R166, [R1+0x13f0] ;  /* 0x0013f00001a67983 */ /* 0x000ee20000300a00 */
[----:B------:R-:W-:-:S05]  /*3a3b0*/  VIADD R2, R244, 0xffffff23 ;  /* 0xffffff23f4027836 */ /* 0x000fca0000000000 */
[----:B------:R4:W-:Y:S01]  /*3a3c0*/  LDGSTS.E [R245+-0x17ff8], desc[UR60][R36.64], !P4 ;  /* 0xe800800024f57fae */ /* 0x0009e2000e12187c */
[----:B------:R-:W-:Y:S01]  /*3a3d0*/  ISETP.GE.U32.AND P6, PT, R2, 0x7ffffea4, PT ;  /* 0x7ffffea40200780c */ /* 0x000fe20003fc6070 */
[C---:B--2---:R-:W-:Y:S01]  /*3a3e0*/  IMAD.WIDE R34, R103.reuse, 0x4, R70 ;  /* 0x0000000467227825 */ /* 0x044fe200078e0246 */
[----:B------:R-:W-:Y:S01]  /*3a3f0*/  IADD3 R2, R8, -0xfd, RZ ;  /* 0xffffff0308027810 */ /* 0x000fe20007ffe0ff */
[----:B------:R-:W-:Y:S01]  /*3a400*/  STL.64 [R1+0xf50], R36 ;  /* 0x000f502401007387 */ /* 0x000fe20000100a00 */
[----:B------:R-:W2:Y:S03]  /*3a410*/  LDC R8, c[0x0][0x238] ;  /* 0x00008e00ff087b82 */ /* 0x000ea60000000800 */
[----:B------:R1:W-:Y:S02]  /*3a420*/  STL.64 [R1+0xf58], R22 ;  /* 0x000f581601007387 */ /* 0x0003e40000100a00 */
[----:B-1----:R-:W-:-:S02]  /*3a430*/  IMAD.WIDE R20, R103, 0x4, R86 ;  /* 0x0000000467147825 */ /* 0x002fc400078e0256 */
[----:B------:R3:W-:Y:S04]  /*3a440*/  STL.64 [R1+0xf60], R34 ;  /* 0x000f602201007387 */ /* 0x0007e80000100a00 */
[----:B------:R-:W3:Y:S04]  /*3a450*/  LDL.LU.64 R148, [R1+0x13f8] ;  /* 0x0013f80001947983 */ /* 0x000ee80000300a00 */
[----:B------:R-:W-:Y:S04]  /*3a460*/  LDGSTS.E [R245+-0x13ff8], desc[UR60][R22.64], !P4 ;  /* 0xec00800016f57fae */ /* 0x000fe8000e12187c */
[----:B------:R1:W-:Y:S01]  /*3a470*/  STL.64 [R1+0xf68], R20 ;  /* 0x000f681401007387 */ /* 0x0003e20000100a00 */
[----:B------:R-:W-:-:S03]  /*3a480*/  ISETP.GE.U32.AND P5, PT, R0, 0x7ffffea3, PT ;  /* 0x7ffffea30000780c */ /* 0x000fc60003fa6070 */
[----:B------:R3:W-:Y:S04]  /*3a490*/  LDGSTS.E [R245+-0x17ff4], desc[UR60][R34.64], !P1 ;  /* 0xe800c00022f57fae */ /* 0x0007e8000c92187c */
[----:B------:R-:W3:Y:S04]  /*3a4a0*/  LDL.LU.64 R22, [R1+0x1400] ;  /* 0x0014000001167983 */ /* 0x000ee80000300a00 */
[----:B------:R-:W3:Y:S04]  /*3a4b0*/  LDL.LU.64 R164, [R1+0x1408] ;  /* 0x0014080001a47983 */ /* 0x000ee80000300a00 */
[----:B------:R-:W3:Y:S01]  /*3a4c0*/  LDL.LU.64 R38, [R1+0x1410] ;  /* 0x0014100001267983 */ /* 0x000ee20000300a00 */
[----:B------:R-:W-:-:S02]  /*3a4d0*/  VIADD R0, R19, 0xffffff21 ;  /* 0xffffff2113007836 */ /* 0x000fc40000000000 */
[----:B--2---:R-:W-:Y:S01]  /*3a4e0*/  IMAD.SHL.U32 R8, R8, 0x80, RZ ;  /* 0x0000008008087824 */ /* 0x004fe200078e00ff */
[----:B------:R-:W2:Y:S02]  /*3a4f0*/  LDL.LU.64 R54, [R1+0x1420] ;  /* 0x0014200001367983 */ /* 0x000ea40000300a00 */
[----:B------:R-:W-:Y:S01]  /*3a500*/  ISETP.GE.U32.AND P4, PT, R0, 0x7ffffea2, PT ;  /* 0x7ffffea20000780c */ /* 0x000fe20003f86070 */
[----:B------:R-:W-:Y:S01]  /*3a510*/  VIADD R0, R3, 0xffffff20 ;  /* 0xffffff2003007836 */ /* 0x000fe20000000000 */
[----:B------:R-:W2:Y:S01]  /*3a520*/  LDL.LU.64 R70, [R1+0x1430] ;  /* 0x0014300001467983 */ /* 0x000ea20000300a00 */
[----:B------:R-:W1:Y:S03]  /*3a530*/  LDC R3, c[0x0][0x230] ;  /* 0x00008c00ff037b82 */ /* 0x000e660000000800 */
[----:B------:R1:W-:Y:S01]  /*3a540*/  LDGSTS.E [R245+-0x13ff4], desc[UR60][R20.64], !P1 ;  /* 0xec00c00014f57fae */ /* 0x0003e2000c92187c */
[----:B------:R-:W-:Y:S01]  /*3a550*/  ISETP.GE.U32.AND P1, PT, R0, 0x7ffffea1, PT ;  /* 0x7ffffea10000780c */ /* 0x000fe20003f26070 */
[----:B------:R-:W-:-:S02]  /*3a560*/  VIADD R0, R18, 0xffffff02 ;  /* 0xffffff0212007836 */ /* 0x000fc40000000000 */
[----:B------:R-:W2:Y:S01]  /*3a570*/  LDL.LU.64 R86, [R1+0x1440] ;  /* 0x0014400001567983 */ /* 0x000ea20000300a00 */
[----:B----4-:R-:W-:-:S05]  /*3a580*/  IMAD.WIDE R36, R8, 0x4, R118 ;  /* 0x0000000408247825 */ /* 0x010fca00078e0276 */
[----:B------:R-:W-:Y:S04]  /*3a590*/  STL.64 [R1+0x1030], R36 ;  /* 0x0010302401007387 */ /* 0x000fe80000100a00 */
[----:B------:R-:W4:Y:S01]  /*3a5a0*/  LDL.LU.64 R102, [R1+0x1458] ;  /* 0x0014580001667983 */ /* 0x000f220000300a00 */
[----:B---3--:R-:W-:-:S03]  /*3a5b0*/  IMAD.WIDE R34, R8, 0x4, R134 ;  /* 0x0000000408227825 */ /* 0x008fc600078e0286 */
[----:B------:R-:W3:Y:S04]  /*3a5c0*/  LDL.LU.64 R118, [R1+0x1428] ;  /* 0x0014280001767983 */ /* 0x000ee80000300a00 */
[----:B------:R-:W3:Y:S01]  /*3a5d0*/  LDL.LU.64 R134, [R1+0x1438] ;  /* 0x0014380001867983 */ /* 0x000ee20000300a00 */
[----:B-1----:R-:W-:-:S03]  /*3a5e0*/  IMAD.WIDE R20, R8, 0x4, R150 ;  /* 0x0000000408147825 */ /* 0x002fc600078e0296 */
[----:B------:R-:W-:Y:S04]  /*3a5f0*/  STL.64 [R1+0x1038], R34 ;  /* 0x0010382201007387 */ /* 0x000fe80000100a00 */
[----:B------:R-:W3:Y:S04]  /*3a600*/  LDL.LU.64 R150, [R1+0x1450] ;  /* 0x0014500001967983 */ /* 0x000ee80000300a00 */
[----:B------:R-:W-:Y:S01]  /*3a610*/  STL.64 [R1+0x1040], R20 ;  /* 0x0010401401007387 */ /* 0x000fe20000100a00 */
[----:B------:R-:W-:-:S03]  /*3a620*/  IMAD.WIDE R18, R8, 0x4, R166 ;  /* 0x0000000408127825 */ /* 0x000fc600078e02a6 */
[----:B------:R-:W-:Y:S04]  /*3a630*/  LDGSTS.E [R245+-0x10000], desc[UR60][R36.64], !P6 ;  /* 0xf000000024f57fae */ /* 0x000fe8000f12187c */
[----:B------:R1:W-:Y:S04]  /*3a640*/  STL.64 [R1+0x1048], R18 ;  /* 0x0010481201007387 */ /* 0x0003e80000100a00 */
[----:B------:R-:W3:Y:S04]  /*3a650*/  LDL.LU.64 R166, [R1+0x1460] ;  /* 0x0014600001a67983 */ /* 0x000ee80000300a00 */
[----:B------:R-:W-:Y:S04]  /*3a660*/  LDGSTS.E [R245+-0xc000], desc[UR60][R34.64], !P6 ;  /* 0xf400000022f57fae */ /* 0x000fe8000f12187c */
[----:B------:R-:W-:Y:S04]  /*3a670*/  LDGSTS.E [R245+-0xfffc], desc[UR60][R20.64], !P5 ;  /* 0xf000400014f57fae */ /* 0x000fe8000e92187c */
[----:B------:R1:W-:Y:S01]  /*3a680*/  LDGSTS.E [R245+-0xbffc], desc[UR60][R18.64], !P5 ;  /* 0xf400400012f57fae */ /* 0x0003e2000e92187c */
[----:B------:R-:W-:Y:S01]  /*3a690*/  ISETP.GE.U32.AND P6, PT, R2, 0x7ffffe84, PT ;  /* 0x7ffffe840200780c */ /* 0x000fe20003fc6070 */
[----:B-1----:R-:W-:-:S02]  /*3a6a0*/  IMAD.WIDE R18, R8, 0x4, R38 ;  /* 0x0000000408127825 */ /* 0x002fc400078e0226 */
[----:B------:R-:W1:Y:S02]  /*3a6b0*/  LDC R39, c[0x0][0x23c] ;  /* 0x00008f00ff277b82 */ /* 0x000e640000000800 */
[----:B------:R-:W-:-:S04]  /*3a6c0*/  IMAD.WIDE R34, R8, 0x4, R148 ;  /* 0x0000000408227825 */ /* 0x000fc800078e0294 */
[C---:B------:R-:W-:Y:S01]  /*3a6d0*/  IMAD.WIDE R22, R8.reuse, 0x4, R22 ;  /* 0x0000000408167825 */ /* 0x040fe200078e0216 */
[----:B------:R1:W-:Y:S03]  /*3a6e0*/  STL.64 [R1+0x1050], R34 ;  /* 0x0010502201007387 */ /* 0x0003e60000100a00 */
[C---:B------:R-:W-:Y:S01]  /*3a6f0*/  IMAD.WIDE R20, R8.reuse, 0x4, R164 ;  /* 0x0000000408147825 */ /* 0x040fe200078e02a4 */
[----:B------:R1:W-:Y:S03]  /*3a700*/  LDGSTS.E [R245+-0xfff8], desc[UR60][R34.64], !P4 ;  /* 0xf000800022f57fae */ /* 0x0003e6000e12187c */
[----:B------:R-:W-:Y:S02]  /*3a710*/  VIADD R2, R3, 0xffffff00 ;  /* 0xffffff0003027836 */ /* 0x000fe40000000000 */
[----:B--2---:R-:W-:Y:S01]  /*3a720*/  IMAD.WIDE R52, R8, 0x4, R54 ;  /* 0x0000000408347825 */ /* 0x004fe200078e0236 */
[----:B------:R-:W-:Y:S04]  /*3a730*/  STL.64 [R1+0x1058], R22 ;  /* 0x0010581601007387 */ /* 0x000fe80000100a00 */
[----:B------:R-:W-:Y:S01]  /*3a740*/  LDGSTS.E [R245+-0xbff8], desc[UR60][R22.64], !P4 ;  /* 0xf400800016f57fae */ /* 0x000fe2000e12187c */
[----:B-1----:R-:W-:-:S03]  /*3a750*/  IMAD.SHL.U32 R3, R39, 0x80, RZ ;  /* 0x0000008027037824 */ /* 0x002fc600078e00ff */
[----:B------:R4:W-:Y:S01]  /*3a760*/  STL.64 [R1+0x1060], R20 ;  /* 0x0010601401007387 */ /* 0x0009e20000100a00 */
[----:B------:R-:W-:-:S03]  /*3a770*/  IMAD.WIDE R38, R8, 0x4, R70 ;  /* 0x0000000408267825 */ /* 0x000fc600078e0246 */
[----:B------:R4:W-:Y:S01]  /*3a780*/  LDGSTS.E [R245+-0xfff4], desc[UR60][R20.64], !P1 ;  /* 0xf000c00014f57fae */ /* 0x0009e2000c92187c */
[----:B------:R-:W-:-:S03]  /*3a790*/  IMAD.WIDE R34, R8, 0x4, R86 ;  /* 0x0000000408227825 */ /* 0x000fc600078e0256 */
[----:B------:R1:W-:Y:S04]  /*3a7a0*/  STL.64 [R1+0x1068], R18 ;  /* 0x0010681201007387 */ /* 0x0003e80000100a00 */
[----:B------:R-:W-:Y:S04]  /*3a7b0*/  STL.64 [R1+0x1120], R52 ;  /* 0x0011203401007387 */ /* 0x000fe80000100a00 */
[----:B------:R1:W-:Y:S04]  /*3a7c0*/  LDGSTS.E [R245+-0xbff4], desc[UR60][R18.64], !P1 ;  /* 0xf400c00012f57fae */ /* 0x0003e8000c92187c */
[----:B------:R2:W-:Y:S04]  /*3a7d0*/  STL.64 [R1+0x1130], R38 ;  /* 0x0011302601007387 */ /* 0x0005e80000100a00 */
[----:B------:R-:W-:Y:S01]  /*3a7e0*/  STL.64 [R1+0x1140], R34 ;  /* 0x0011402201007387 */ /* 0x000fe20000100a00 */
[----:B----4-:R-:W-:-:S04]  /*3a7f0*/  IMAD.WIDE R20, R8, 0x4, R102 ;  /* 0x0000000408147825 */ /* 0x010fc800078e0266 */
[----:B---3--:R-:W-:-:S04]  /*3a800*/  IMAD.WIDE R50, R8, 0x4, R118 ;  /* 0x0000000408327825 */ /* 0x008fc800078e0276 */
[C---:B------:R-:W-:Y:S01]  /*3a810*/  IMAD.WIDE R36, R8.reuse, 0x4, R134 ;  /* 0x0000000408247825 */ /* 0x040fe200078e0286 */
[----:B------:R-:W-:Y:S04]  /*3a820*/  STL.64 [R1+0x1118], R50 ;  /* 0x0011183201007387 */ /* 0x000fe80000100a00 */
[----:B------:R-:W-:Y:S01]  /*3a830*/  STL.64 [R1+0x1150], R20 ;  /* 0x0011501401007387 */ /* 0x000fe20000100a00 */
[----:B------:R-:W-:-:S03]  /*3a840*/  IMAD.WIDE R22, R8, 0x4, R150 ;  /* 0x0000000408167825 */ /* 0x000fc600078e0296 */
[----:B------:R-:W-:Y:S04]  /*3a850*/  STL.64 [R1+0x1128], R36 ;  /* 0x0011282401007387 */ /* 0x000fe80000100a00 */
[----:B------:R3:W-:Y:S01]  /*3a860*/  STL.64 [R1+0x1138], R22 ;  /* 0x0011381601007387 */ /* 0x0007e20000100a00 */
[----:B-1----:R-:W-:Y:S01]  /*3a870*/  IMAD.WIDE R18, R8, 0x4, R166 ;  /* 0x0000000408127825 */ /* 0x002fe200078e02a6 */
[----:B------:R-:W-:Y:S02]  /*3a880*/  ISETP.GE.U32.AND P5, PT, R0, 0x7ffffe83, PT ;  /* 0x7ffffe830000780c */ /* 0x000fe40003fa6070 */
[----:B------:R-:W-:Y:S04]  /*3a890*/  LDGSTS.E [R245+-0x8000], desc[UR60][R52.64], !P6 ;  /* 0xf800000034f57fae */ /* 0x000fe8000f12187c */
[----:B------:R1:W-:Y:S04]  /*3a8a0*/  STL.64 [R1+0x1148], R18 ;  /* 0x0011481201007387 */ /* 0x0003e80000100a00 */
[----:B------:R-:W4:Y:S04]  /*3a8b0*/  LDL.LU.64 R100, [R1+0x5a0] ;  /* 0x0005a00001647983 */ /* 0x000f280000300a00 */
[----:B------:R-:W4:Y:S04]  /*3a8c0*/  LDL.LU.64 R116, [R1+0x4f0] ;  /* 0x0004f00001747983 */ /* 0x000f280000300a00 */
[----:B------:R-:W4:Y:S04]  /*3a8d0*/  LDL.LU.64 R164, [R1+0x4b0] ;  /* 0x0004b00001a47983 */ /* 0x000f280000300a00 */
[----:B------:R-:W4:Y:S04]  /*3a8e0*/  LDL.LU.64 R132, [R1+0x470] ;  /* 0x0004700001847983 */ /* 0x000f280000300a00 */
[----:B------:R-:W4:Y:S01]  /*3a8f0*/  LDL.LU.64 R148, [R1+0x430] ;  /* 0x0004300001947983 */ /* 0x000f220000300a00 */
[----:B------:R-:W-:-:S02]  /*3a900*/  IADD3 R0, R10, -0xff, RZ ;  /* 0xffffff010a007810 */ /* 0x000fc40007ffe0ff */
[----:B------:R-:W-:Y:S01]  /*3a910*/  ISETP.GE.U32.AND P1, PT, R2, 0x7ffffe81, PT ;  /* 0x7ffffe810200780c */ /* 0x000fe20003f26070 */
[----:B------:R-:W-:Y:S01]  /*3a920*/  LDGSTS.E [R245+-0x4000], desc[UR60][R50.64], !P6 ;  /* 0xfc00000032f57fae */ /* 0x000fe2000f12187c */
[----:B------:R-:W-:Y:S01]  /*3a930*/  ISETP.GE.U32.AND P4, PT, R0, 0x7ffffe82, PT ;  /* 0x7ffffe820000780c */ /* 0x000fe20003f86070 */
[C---:B------:R-:W-:Y:S01]  /*3a940*/  IMAD.WIDE R246, R3.reuse, 0x4, R174 ;  /* 0x0000000403f67825 */ /* 0x040fe200078e02ae */
[----:B------:R-:W4:Y:S01]  /*3a950*/  LDC R2, c[0x0][0x230] ;  /* 0x00008c00ff027b82 */ /* 0x000f220000000800 */
[----:B------:R2:W-:Y:S04]  /*3a960*/  LDGSTS.E [R245+-0x7ffc], desc[UR60][R38.64], !P5 ;  /* 0xf800400026f57fae */ /* 0x0005e8000e92187c */
[----:B------:R-:W-:Y:S01]  /*3a970*/  LDGSTS.E [R245+-0x3ffc], desc[UR60][R36.64], !P5 ;  /* 0xfc00400024f57fae */ /* 0x000fe2000e92187c */
[----:B------:R-:W-:-:S03]  /*3a980*/  IMAD.WIDE R54, R3, 0x4, R182 ;  /* 0x0000000403367825 */ /* 0x000fc600078e02b6 */
[----:B------:R-:W4:Y:S04]  /*3a990*/  LDL.LU.64 R82, [R1+0x3f0] ;  /* 0x0003f00001527983 */ /* 0x000f280000300a00 */
[----:B------:R-:W-:Y:S04]  /*3a9a0*/  LDGSTS.E [R245+-0x7ff8], desc[UR60][R34.64], !P4 ;  /* 0xf800800022f57fae */ /* 0x000fe8000e12187c */
[----:B------:R3:W-:Y:S04]  /*3a9b0*/  LDGSTS.E [R245+-0x3ff8], desc[UR60][R22.64], !P4 ;  /* 0xfc00800016f57fae */ /* 0x0007e8000e12187c */
[----:B------:R-:W-:Y:S04]  /*3a9c0*/  LDGSTS.E [R245+-0x7ff4], desc[UR60][R20.64], !P1 ;  /* 0xf800c00014f57fae */ /* 0x000fe8000c92187c */
[----:B------:R1:W-:Y:S01]  /*3a9d0*/  LDGSTS.E [R245+-0x3ff4], desc[UR60][R18.64], !P1 ;  /* 0xfc00c00012f57fae */ /* 0x0003e2000c92187c */
[----:B--2---:R-:W-:-:S03]  /*3a9e0*/  IMAD.WIDE R38, R3, 0x4, R180 ;  /* 0x0000000403267825 */ /* 0x004fc600078e02b4 */
[----:B------:R-:W2:Y:S01]  /*3a9f0*/  LDL.LU.64 R98, [R1+0x3b0] ;  /* 0x0003b00001627983 */ /* 0x000ea20000300a00 */
[----:B---3--:R-:W-:-:S03]  /*3aa00*/  IMAD.WIDE R22, R3, 0x4, R176 ;  /* 0x0000000403167825 */ /* 0x008fc600078e02b0 */
[----:B------:R-:W0:Y:S01]  /*3aa10*/  LDGDEPBAR ;  /* 0x00000000000079af */ /* 0x000e220000000000 */
[----:B-1----:R-:W-:-:S04]  /*3aa20*/  IMAD.WIDE R18, R3, 0x4, R178 ;  /* 0x0000000403127825 */ /* 0x002fc800078e02b2 */
[C---:B------:R-:W-:Y:S01]  /*3aa30*/  IMAD.WIDE R70, R3.reuse, 0x4, R184 ;  /* 0x0000000403467825 */ /* 0x040fe200078e02b8 */
[----:B------:R1:W-:Y:S03]  /*3aa40*/  STL.64 [R1+0x1400], R18 ;  /* 0x0014001201007387 */ /* 0x0003e60000100a00 */
        /* <DEDUP_REMOVED lines=23> */
[----:B------:R-:W-:Y:S03]  /*3abc0*/  STL.64 [R1+0x2058], R198 ;  /* 0x002058c601007387 */ /* 0x000fe60000100a00 */
        /* <DEDUP_REMOVED lines=19> */
[----:B------:R-:W-:Y:S04]  /*3ad00*/  STL.64 [R1+0x22d8], R218 ;  /* 0x0022d8da01007387 */ /* 0x000fe80000100a00 */
[----:B------:R-:W-:Y:S04]  /*3ad10*/  STL.64 [R1+0x2318], R220 ;  /* 0x002318dc01007387 */ /* 0x000fe80000100a00 */
[----:B------:R-:W-:Y:S04]  /*3ad20*/  STL.64 [R1+0x2358], R222 ;  /* 0x002358de01007387 */ /* 0x000fe80000100a00 */
[----:B------:R-:W-:Y:S01]  /*3ad30*/  STL.64 [R1+0x2398], R224 ;  /* 0x002398e001007387 */ /* 0x000fe20000100a00 */
[----:B------:R-:W-:-:S03]  /*3ad40*/  IMAD.WIDE R230, R3, 0x4, R230 ;  /* 0x0000000403e67825 */ /* 0x000fc600078e02e6 */
[----:B------:R-:W-:Y:S01]  /*3ad50*/  STL.64 [R1+0x23a0], R226 ;  /* 0x0023a0e201007387 */ /* 0x000fe20000100a00 */
[----:B------:R-:W-:-:S03]  /*3ad60*/  IMAD.WIDE R232, R3, 0x4, R232 ;  /* 0x0000000403e87825 */ /* 0x000fc600078e02e8 */
[----:B------:R-:W-:Y:S01]  /*3ad70*/  STL.64 [R1+0x23a8], R228 ;  /* 0x0023a8e401007387 */ /* 0x000fe20000100a00 */
[----:B------:R-:W-:-:S03]  /*3ad80*/  IMAD.WIDE R234, R3, 0x4, R234 ;  /* 0x0000000403ea7825 */ /* 0x000fc600078e02ea */
[----:B------:R-:W3:Y:S04]  /*3ad90*/  LDL.LU.64 R114, [R1+0x370] ;  /* 0x0003700001727983 */ /* 0x000ee80000300a00 */
[----:B------:R-:W3:Y:S04]  /*3ada0*/  LDL.LU.64 R130, [R1+0x330] ;  /* 0x0003300001827983 */ /* 0x000ee80000300a00 */
[----:B------:R-:W3:Y:S04]  /*3adb0*/  LDL.LU.64 R146, [R1+0x2f0] ;  /* 0x0002f00001927983 */ /* 0x000ee80000300a00 */
[----:B------:R-:W3:Y:S04]  /*3adc0*/  LDL.LU.64 R52, [R1+0x2b0] ;  /* 0x0002b00001347983 */ /* 0x000ee80000300a00 */
[----:B------:R-:W3:Y:S04]  /*3add0*/  LDL.LU.64 R20, [R1+0x270] ;  /* 0x0002700001147983 */ /* 0x000ee80000300a00 */
[----:B------:R-:W3:Y:S01]  /*3ade0*/  LDL.LU.64 R36, [R1+0x230] ;  /* 0x0002300001247983 */ /* 0x000ee20000300a00 */
[----:B------:R-:W-:-:S03]  /*3adf0*/  IMAD.WIDE R196, R3, 0x4, R236 ;  /* 0x0000000403c47825 */ /* 0x000fc600078e02ec */
[----:B------:R-:W-:Y:S04]  /*3ae00*/  STL.64 [R1+0x23b0], R230 ;  /* 0x0023b0e601007387 */ /* 0x000fe80000100a00 */
[----:B------:R-:W-:Y:S04]  /*3ae10*/  STL.64 [R1+0x23b8], R232 ;  /* 0x0023b8e801007387 */ /* 0x000fe80000100a00 */
[----:B------:R-:W-:Y:S01]  /*3ae20*/  STL.64 [R1+0x23c0], R234 ;  /* 0x0023c0ea01007387 */ /* 0x000fe20000100a00 */
[----:B------:R-:W-:-:S03]  /*3ae30*/  IMAD.WIDE R194, R3, 0x4, R238 ;  /* 0x0000000403c27825 */ /* 0x000fc600078e02ee */
[----:B------:R-:W3:Y:S04]  /*3ae40*/  LDL.LU.64 R68, [R1+0x1f0] ;  /* 0x0001f00001447983 */ /* 0x000ee80000300a00 */
[----:B------:R-:W3:Y:S04]  /*3ae50*/  LDL.LU.64 R162, [R1+0x1b0] ;  /* 0x0001b00001a27983 */ /* 0x000ee80000300a00 */
        /* <DEDUP_REMOVED lines=19> */
[----:B------:R-:W-:Y:S01]  /*3af90*/  LDGSTS.E [R9+0x44c00], desc[UR60][R212.64], P2 ;  /* 0x44c00000d4097fae */ /* 0x000fe2000912187c */
[----:B----4-:R-:W-:-:S03]  /*3afa0*/  IMAD.WIDE R244, R3, 0x4, R100 ;  /* 0x0000000403f47825 */ /* 0x010fc600078e0264 */
[----:B------:R-:W-:Y:S04]  /*3afb0*/  LDGSTS.E [R9+0x45000], desc[UR60][R214.64], P2 ;  /* 0x45000000d6097fae */ /* 0x000fe8000912187c */
[----:B------:R-:W-:Y:S01]  /*3afc0*/  STL.64 [R1+0x23c8], R244 ;  /* 0x0023c8f401007387 */ /* 0x000fe20000100a00 */
[----:B------:R-:W-:-:S03]  /*3afd0*/  IMAD.WIDE R190, R3, 0x4, R164 ;  /* 0x0000000403be7825 */ /* 0x000fc600078e02a4 */
[----:B------:R-:W4:Y:S04]  /*3afe0*/  LDL.LU.64 R84, [R1+0x170] ;  /* 0x0001700001547983 */ /* 0x000f280000300a00 */
[----:B------:R-:W4:Y:S01]  /*3aff0*/  LDL.LU.64 R164, [R1+0x130] ;  /* 0x0001300001a47983 */ /* 0x000f220000300a00 */
[----:B------:R-:W-:-:S03]  /*3b000*/  IMAD.WIDE R192, R3, 0x4, R116 ;  /* 0x0000000403c07825 */ /* 0x000fc600078e0274 */
[----:B------:R-:W-:Y:S01]  /*3b010*/  STL.64 [R1+0x2d38], R196 ;  /* 0x002d38c401007387 */ /* 0x000fe20000100a00 */
[----:B------:R-:W-:-:S03]  /*3b020*/  IMAD.WIDE R188, R3, 0x4, R132 ;  /* 0x0000000403bc7825 */ /* 0x000fc600078e0284 */
[----:B------:R-:W4:Y:S01]  /*3b030*/  LDL.LU.64 R100, [R1+0xf0] ;  /* 0x0000f00001647983 */ /* 0x000f220000300a00 */
[----:B------:R-:W-:-:S03]  /*3b040*/  IMAD.WIDE R186, R3, 0x4, R148 ;  /* 0x0000000403ba7825 */ /* 0x000fc600078e0294 */
[----:B------:R-:W4:Y:S04]  /*3b050*/  LDL.LU.64 R116, [R1+0xb0] ;  /* 0x0000b00001747983 */ /* 0x000f280000300a00 */
[----:B------:R-:W-:Y:S04]  /*3b060*/  STL.64 [R1+0x2d30], R194 ;  /* 0x002d30c201007387 */ /* 0x000fe80000100a00 */
[----:B------:R-:W4:Y:S04]  /*3b070*/  LDL.LU.64 R132, [R1+0x70] ;  /* 0x0000700001847983 */ /* 0x000f280000300a00 */
[----:B------:R-:W4:Y:S01]  /*3b080*/  LDL.LU.64 R148, [R1+0x30] ;  /* 0x0000300001947983 */ /* 0x000f220000300a00 */
[----:B------:R-:W-:-:S03]  /*3b090*/  IMAD.WIDE R184, R3, 0x4, R82 ;  /* 0x0000000403b87825 */ /* 0x000fc600078e0252 */
[----:B------:R-:W-:Y:S04]  /*3b0a0*/  STL.64 [R1+0x2d28], R192 ;  /* 0x002d28c001007387 */ /* 0x000fe80000100a00 */
[----:B------:R-:W-:Y:S04]  /*3b0b0*/  STL.64 [R1+0x2d20], R190 ;  /* 0x002d20be01007387 */ /* 0x000fe80000100a00 */
[----:B------:R-:W-:Y:S01]  /*3b0c0*/  STL.64 [R1+0x2d18], R188 ;  /* 0x002d18bc01007387 */ /* 0x000fe20000100a00 */
[----:B--2---:R-:W-:-:S03]  /*3b0d0*/  IMAD.WIDE R182, R3, 0x4, R98 ;  /* 0x0000000403b67825 */ /* 0x004fc600078e0262 */
[----:B------:R-:W-:Y:S04]  /*3b0e0*/  STL.64 [R1+0x2d10], R186 ;  /* 0x002d10ba01007387 */ /* 0x000fe80000100a00 */
[----:B------:R-:W-:Y:S04]  /*3b0f0*/  STL.64 [R1+0x2d08], R184 ;  /* 0x002d08b801007387 */ /* 0x000fe80000100a00 */
[----:B------:R-:W-:Y:S01]  /*3b100*/  STL.64 [R1+0x2d00], R182 ;  /* 0x002d00b601007387 */ /* 0x000fe20000100a00 */
[----:B------:R-:W-:-:S03]  /*3b110*/  IMAD.WIDE R98, R3, 0x4, R104 ;  /* 0x0000000403627825 */ /* 0x000fc600078e0268 */
[----:B------:R-:W-:Y:S01]  /*3b120*/  LDGSTS.E [R9+0x45400], desc[UR60][R216.64], P2 ;  /* 0x45400000d8097fae */ /* 0x000fe2000912187c */
        /* <DEDUP_REMOVED lines=23> */
[----:B---3--:R-:W-:-:S04]  /*3b2a0*/  IMAD.WIDE R180, R3, 0x4, R114 ;  /* 0x0000000403b47825 */ /* 0x008fc800078e0272 */
        /* <DEDUP_REMOVED lines=9> */
[----:B------:R2:W-:Y:S04]  /*3b340*/  STL.64 [R1+0x2cd8], R20 ;  /* 0x002cd81401007387 */ /* 0x0005e80000100a00 */
[----:B------:R3:W-:Y:S01]  /*3b350*/  STL.64 [R1+0x2cd0], R36 ;  /* 0x002cd02401007387 */ /* 0x0007e20000100a00 */
[----:B------:R-:W-:-:S03]  /*3b360*/  IMAD.WIDE R146, R3, 0x4, R152 ;  /* 0x0000000403927825 */ /* 0x000fc600078e0298 */
[----:B------:R-:W-:Y:S01]  /*3b370*/  LDGSTS.E [R9+0x62000], desc[UR60][R180.64], P2 ;  /* 0x62000000b4097fae */ /* 0x000fe2000912187c */
[----:B------:R-:W-:-:S03]  /*3b380*/  IMAD.WIDE R68, R3, 0x4, R68 ;  /* 0x0000000403447825 */ /* 0x000fc600078e0244 */
[----:B------:R-:W-:Y:S01]  /*3b390*/  LDGSTS.E [R9+0x62400], desc[UR60][R178.64], P2 ;  /* 0x62400000b2097fae */ /* 0x000fe2000912187c */
[----:B------:R-:W-:-:S03]  /*3b3a0*/  IMAD.WIDE R174, R3, 0x4, R162 ;  /* 0x0000000403ae7825 */ /* 0x000fc600078e02a2 */
[----:B------:R3:W-:Y:S04]  /*3b3b0*/  STL.64 [R1+0x2cc8], R68 ;  /* 0x002cc84401007387 */ /* 0x0007e80000100a00 */
[----:B------:R-:W-:Y:S01]  /*3b3c0*/  STL.64 [R1+0x2cc0], R174 ;  /* 0x002cc0ae01007387 */ /* 0x000fe20000100a00 */
[----:B------:R-:W-:-:S03]  /*3b3d0*/  IMAD.WIDE R130, R3, 0x4, R136 ;  /* 0x0000000403827825 */ /* 0x000fc600078e0288 */
[----:B------:R-:W-:Y:S01]  /*3b3e0*/  LDGSTS.E [R9+0x62800], desc[UR60][R176.64], P2 ;  /* 0x62800000b0097fae */ /* 0x000fe2000912187c */
[----:B------:R-:W-:-:S03]  /*3b3f0*/  IMAD.WIDE R114, R3, 0x4, R120 ;  /* 0x0000000403727825 */ /* 0x000fc600078e0278 */
[----:B------:R-:W-:Y:S04]  /*3b400*/  LDGSTS.E [R9+0x62c00], desc[UR60][R52.64], P2 ;  /* 0x62c0000034097fae */ /* 0x000fe8000912187c */
[----:B------:R3:W-:Y:S04]  /*3b410*/  LDGSTS.E [R9+0x63000], desc[UR60][R20.64], P2 ;  /* 0x6300000014097fae */ /* 0x0007e8000912187c */
[----:B------:R3:W-:Y:S04]  /*3b420*/  LDGSTS.E [R9+0x63400], desc[UR60][R36.64], P2 ;  /* 0x6340000024097fae */ /* 0x0007e8000912187c */
[----:B------:R3:W-:Y:S04]  /*3b430*/  LDGSTS.E [R9+0x63800], desc[UR60][R68.64], P2 ;  /* 0x6380000044097fae */ /* 0x0007e8000912187c */
[----:B------:R-:W-:Y:S01]  /*3b440*/  LDGSTS.E [R9+0x63c00], desc[UR60][R174.64], P2 ;  /* 0x63c00000ae097fae */ /* 0x000fe2000912187c */
[----:B----4-:R-:W-:-:S04]  /*3b450*/  IMAD.WIDE R84, R3, 0x4, R84 ;  /* 0x0000000403547825 */ /* 0x010fc800078e0254 */
[C---:B------:R-:W-:Y:S01]  /*3b460*/  IMAD.WIDE R164, R3.reuse, 0x4, R164 ;  /* 0x0000000403a47825 */ /* 0x040fe200078e02a4 */
[----:B------:R4:W-:Y:S03]  /*3b470*/  STL.64 [R1+0x2cb8], R84 ;  /* 0x002cb85401007387 */ /* 0x0009e60000100a00 */
[C---:B------:R-:W-:Y:S01]  /*3b480*/  IMAD.WIDE R100, R3.reuse, 0x4, R100 ;  /* 0x0000000403647825 */ /* 0x040fe200078e0264 */
[----:B------:R-:W-:Y:S03]  /*3b490*/  STL.64 [R1+0x2cb0], R164 ;  /* 0x002cb0a401007387 */ /* 0x000fe60000100a00 */
[C---:B------:R-:W-:Y:S01]  /*3b4a0*/  IMAD.WIDE R116, R3.reuse, 0x4, R116 ;  /* 0x0000000403747825 */ /* 0x040fe200078e0274 */
[----:B------:R4:W-:Y:S03]  /*3b4b0*/  STL.64 [R1+0x2ca8], R100 ;  /* 0x002ca86401007387 */ /* 0x0009e60000100a00 */
[C---:B------:R-:W-:Y:S01]  /*3b4c0*/  IMAD.WIDE R162, R3.reuse, 0x4, R132 ;  /* 0x0000000403a27825 */ /* 0x040fe200078e0284 */
[----:B------:R4:W-:Y:S03]  /*3b4d0*/  STL.64 [R1+0x2ca0], R116 ;  /* 0x002ca07401007387 */ /* 0x0009e60000100a00 */
[C---:B------:R-:W-:Y:S01]  /*3b4e0*/  IMAD.WIDE R132, R3.reuse, 0x4, R148 ;  /* 0x0000000403847825 */ /* 0x040fe200078e0294 */
[----:B------:R-:W-:Y:S03]  /*3b4f0*/  STL.64 [R1+0x2c98], R162 ;  /* 0x002c98a201007387 */ /* 0x000fe60000100a00 */
[C---:B------:R-:W-:Y:S01]  /*3b500*/  IMAD.WIDE R148, R3.reuse, 0x4, R168 ;  /* 0x0000000403947825 */ /* 0x040fe200078e02a8 */
[----:B------:R4:W-:Y:S04]  /*3b510*/  STL.64 [R1+0x2c90], R132 ;  /* 0x002c908401007387 */ /* 0x0009e80000100a00 */
[----:B------:R4:W-:Y:S04]  /*3b520*/  STL.64 [R1+0x2c88], R148 ;  /* 0x002c889401007387 */ /* 0x0009e80000100a00 */
[----:B------:R-:W-:Y:S04]  /*3b530*/  STL.64 [R1+0x2c80], R146 ;  /* 0x002c809201007387 */ /* 0x000fe80000100a00 */
[----:B------:R-:W-:Y:S04]  /*3b540*/  STL.64 [R1+0x2c78], R130 ;  /* 0x002c788201007387 */ /* 0x000fe80000100a00 */
[----:B------:R-:W-:Y:S04]  /*3b550*/  STL.64 [R1+0x2c70], R114 ;  /* 0x002c707201007387 */ /* 0x000fe80000100a00 */
[----:B------:R-:W-:Y:S04]  /*3b560*/  STL.64 [R1+0x2c68], R98 ;  /* 0x002c686201007387 */ /* 0x000fe80000100a00 */
[----:B------:R4:W-:Y:S04]  /*3b570*/  STL.64 [R1+0x2c60], R82 ;  /* 0x002c605201007387 */ /* 0x0009e80000100a00 */
[----:B------:R-:W-:Y:S04]  /*3b580*/  STL.64 [R1+0x2c58], R66 ;  /* 0x002c584201007387 */ /* 0x000fe80000100a00 */
[----:B------:R-:W-:Y:S04]  /*3b590*/  STL.64 [R1+0x2c50], R50 ;  /* 0x002c503201007387 */ /* 0x000fe80000100a00 */
[----:B-1----:R-:W4:Y:S04]  /*3b5a0*/  LDL.LU.64 R18, [R1+0x2e88] ;  /* 0x002e880001127983 */ /* 0x002f280000300a00 */
[----:B------:R1:W-:Y:S04]  /*3b5b0*/  STL.64 [R1+0x2c48], R34 ;  /* 0x002c482201007387 */ /* 0x0003e80000100a00 */
[----:B------:R-:W4:Y:S04]  /*3b5c0*/  LDL.LU.64 R246, [R1+0x2e80] ;  /* 0x002e800001f67983 */ /* 0x000f280000300a00 */
[----:B------:R1:W-:Y:S04]  /*3b5d0*/  STL.64 [R1+0x2c40], R24 ;  /* 0x002c401801007387 */ /* 0x0003e80000100a00 */
[----:B------:R-:W4:Y:S04]  /*3b5e0*/  LDL.LU.64 R22, [R1+0x2e78] ;  /* 0x002e780001167983 */ /* 0x000f280000300a00 */
        /* <DEDUP_REMOVED lines=9> */
[----:B--2---:R-:W2:Y:S04]  /*3b680*/  LDL.LU.64 R20, [R1+0xc68] ;  /* 0x000c680001147983 */ /* 0x004ea80000300a00 */
[----:B---3--:R-:W3:Y:S04]  /*3b690*/  LDL.LU.64 R36, [R1+0xc30] ;  /* 0x000c300001247983 */ /* 0x008ee80000300a00 */
[----:B------:R-:W3:Y:S04]  /*3b6a0*/  LDL.LU.64 R52, [R1+0xbf8] ;  /* 0x000bf80001347983 */ /* 0x000ee80000300a00 */
[----:B------:R-:W3:Y:S04]  /*3b6b0*/  LDL.LU.64 R68, [R1+0xbc0] ;  /* 0x000bc00001447983 */ /* 0x000ee80000300a00 */
[----:B------:R1:W-:Y:S04]  /*3b6c0*/  LDGSTS.E [R9+0x64000], desc[UR60][R84.64], P2 ;  /* 0x6400000054097fae */ /* 0x0003e8000912187c */
[----:B------:R-:W-:Y:S04]  /*3b6d0*/  LDGSTS.E [R9+0x64400], desc[UR60][R164.64], P2 ;  /* 0x64400000a4097fae */ /* 0x000fe8000912187c */
[----:B------:R1:W-:Y:S04]  /*3b6e0*/  LDGSTS.E [R9+0x64800], desc[UR60][R100.64], P2 ;  /* 0x6480000064097fae */ /* 0x0003e8000912187c */
[----:B----4-:R-:W1:Y:S04]  /*3b6f0*/  LDL.LU.64 R84, [R1+0xb88] ;  /* 0x000b880001547983 */ /* 0x010e680000300a00 */
[----:B------:R4:W-:Y:S04]  /*3b700*/  LDGSTS.E [R9+0x64c00], desc[UR60][R116.64], P2 ;  /* 0x64c0000074097fae */ /* 0x0009e8000912187c */
[----:B------:R-:W4:Y:S04]  /*3b710*/  LDL.LU.64 R100, [R1+0xb50] ;  /* 0x000b500001647983 */ /* 0x000f280000300a00 */
[----:B------:R-:W-:Y:S04]  /*3b720*/  LDGSTS.E [R9+0x65000], desc[UR60][R162.64], P2 ;  /* 0x65000000a2097fae */ /* 0x000fe8000912187c */
[----:B------:R4:W-:Y:S04]  /*3b730*/  LDGSTS.E [R9+0x65400], desc[UR60][R132.64], P2 ;  /* 0x6540000084097fae */ /* 0x0009e8000912187c */
[----:B------:R-:W4:Y:S04]  /*3b740*/  LDL.LU.64 R116, [R1+0xb18] ;  /* 0x000b180001747983 */ /* 0x000f280000300a00 */
[----:B------:R4:W-:Y:S04]  /*3b750*/  LDGSTS.E [R9+0x65800], desc[UR60][R148.64], P2 ;  /* 0x6580000094097fae */ /* 0x0009e8000912187c */
[----:B------:R-:W-:Y:S04]  /*3b760*/  LDGSTS.E [R9+0x65c00], desc[UR60][R146.64], P2 ;  /* 0x65c0000092097fae */ /* 0x000fe8000912187c */
[----:B------:R-:W-:Y:S04]  /*3b770*/  LDGSTS.E [R9+0x66000], desc[UR60][R130.64], P2 ;  /* 0x6600000082097fae */ /* 0x000fe8000912187c */
[----:B------:R-:W4:Y:S04]  /*3b780*/  LDL.LU.64 R132, [R1+0xae0] ;  /* 0x000ae00001847983 */ /* 0x000f280000300a00 */
[----:B------:R-:W-:Y:S04]  /*3b790*/  LDGSTS.E [R9+0x66400], desc[UR60][R114.64], P2 ;  /* 0x6640000072097fae */ /* 0x000fe8000912187c */
[----:B------:R-:W4:Y:S04]  /*3b7a0*/  LDL.LU.64 R148, [R1+0xaa8] ;  /* 0x000aa80001947983 */ /* 0x000f280000300a00 */
[----:B------:R-:W-:Y:S04]  /*3b7b0*/  LDGSTS.E [R9+0x66800], desc[UR60][R98.64], P2 ;  /* 0x6680000062097fae */ /* 0x000fe8000912187c */
[----:B------:R-:W4:Y:S04]  /*3b7c0*/  LDL.LU.64 R164, [R1+0xa70] ;  /* 0x000a700001a47983 */ /* 0x000f280000300a00 */
[----:B------:R-:W-:Y:S04]  /*3b7d0*/  LDGSTS.E [R9+0x66c00], desc[UR60][R82.64], P2 ;  /* 0x66c0000052097fae */ /* 0x000fe8000912187c */
[----:B------:R-:W-:Y:S04]  /*3b7e0*/  LDGSTS.E [R9+0x67000], desc[UR60][R66.64], P2 ;  /* 0x6700000042097fae */ /* 0x000fe8000912187c */
[----:B------:R-:W-:Y:S04]  /*3b7f0*/  LDGSTS.E [R9+0x67400], desc[UR60][R50.64], P2 ;  /* 0x6740000032097fae */ /* 0x000fe8000912187c */
[----:B------:R-:W4:Y:S04]  /*3b800*/  LDL.LU.64 R82, [R1+0xa38] ;  /* 0x000a380001527983 */ /* 0x000f280000300a00 */
[----:B------:R-:W-:Y:S04]  /*3b810*/  LDGSTS.E [R9+0x67800], desc[UR60][R34.64], P2 ;  /* 0x6780000022097fae */ /* 0x000fe8000912187c */
[----:B------:R-:W4:Y:S04]  /*3b820*/  LDL.LU.64 R98, [R1+0xa00] ;  /* 0x000a000001627983 */ /* 0x000f280000300a00 */
[----:B------:R4:W-:Y:S04]  /*3b830*/  LDGSTS.E [R9+0x67c00], desc[UR60][R24.64], P2 ;  /* 0x67c0000018097fae */ /* 0x0009e8000912187c */
[----:B------:R-:W5:Y:S04]  /*3b840*/  LDL.LU R9, [R1+0x2e28] ;  /* 0x002e280001097983 */ /* 0x000f680000300800 */
[----:B------:R-:W4:Y:S04]  /*3b850*/  LDL.LU.64 R178, [R1+0x9c8] ;  /* 0x0009c80001b27983 */ /* 0x000f280000300a00 */
[----:B------:R-:W4:Y:S04]  /*3b860*/  LDL.LU.64 R114, [R1+0x990] ;  /* 0x0009900001727983 */ /* 0x000f280000300a00 */
[----:B------:R-:W4:Y:S01]  /*3b870*/  LDL.LU.64 R130, [R1+0x958] ;  /* 0x0009580001827983 */ /* 0x000f220000300a00 */
[----:B--2---:R-:W-:-:S04]  /*3b880*/  IMAD.WIDE R20, R3, 0x4, R20 ;  /* 0x0000000403147825 */ /* 0x004fc800078e0214 */
[C---:B---3--:R-:W-:Y:S01]  /*3b890*/  IMAD.WIDE R36, R3.reuse, 0x4, R36 ;  /* 0x0000000403247825 */ /* 0x048fe200078e0224 */
[----:B------:R2:W-:Y:S03]  /*3b8a0*/  STL.64 [R1+0x1318], R20 ;  /* 0x0013181401007387 */ /* 0x0005e60000100a00 */
[C---:B------:R-:W-:Y:S01]  /*3b8b0*/  IMAD.WIDE R52, R3.reuse, 0x4, R52 ;  /* 0x0000000403347825 */ /* 0x040fe200078e0234 */
[----:B------:R-:W3:Y:S04]  /*3b8c0*/  LDL.LU.64 R146, [R1+0x920] ;  /* 0x0009200001927983 */ /* 0x000ee80000300a00 */
[----:B------:R2:W-:Y:S04]  /*3b8d0*/  STL.64 [R1+0x1350], R36 ;  /* 0x0013502401007387 */ /* 0x0005e80000100a00 */
[----:B------:R2:W-:Y:S04]  /*3b8e0*/  STL.64 [R1+0x1388], R52 ;  /* 0x0013883401007387 */ /* 0x0005e80000100a00 */
[----:B------:R-:W2:Y:S01]  /*3b8f0*/  LDL.LU.64 R162, [R1+0x8e8] ;  /* 0x0008e80001a27983 */ /* 0x000ea20000300a00 */
[----:B------:R-:W-:-:S03]  /*3b900*/  IMAD.WIDE R68, R3, 0x4, R68 ;  /* 0x0000000403447825 */ /* 0x000fc600078e0244 */
[----:B------:R-:W-:Y:S01]  /*3b910*/  LDGSTS.E [R246+0x40080], desc[UR60][R20.64], P2 ;  /* 0x4008000014f67fae */ /* 0x000fe2000912187c */
[----:B-1----:R-:W-:-:S03]  /*3b920*/  IMAD.WIDE R84, R3, 0x4, R84 ;  /* 0x0000000403547825 */ /* 0x002fc600078e0254 */
[----:B------:R1:W-:Y:S04]  /*3b930*/  STL.64 [R1+0x13c0], R68 ;  /* 0x0013c04401007387 */ /* 0x0003e80000100a00 */
[----:B------:R-:W2:Y:S01]  /*3b940*/  LDL.LU.64 R34, [R1+0x8b0] ;  /* 0x0008b00001227983 */ /* 0x000ea20000300a00 */
[----:B----4-:R-:W-:-:S03]  /*3b950*/  IMAD.WIDE R100, R3, 0x4, R100 ;  /* 0x0000000403647825 */ /* 0x010fc600078e0264 */
[----:B------:R4:W-:Y:S04]  /*3b960*/  STL.64 [R1+0x13f0], R84 ;  /* 0x0013f05401007387 */ /* 0x0009e80000100a00 */
[----:B------:R-:W4:Y:S04]  /*3b970*/  LDL.LU.64 R50, [R1+0x878] ;  /* 0x0008780001327983 */ /* 0x000f280000300a00 */
[----:B------:R1:W-:Y:S01]  /*3b980*/  STL.64 [R1+0x1438], R100 ;  /* 0x0014386401007387 */ /* 0x0003e20000100a00 */
[----:B------:R-:W-:-:S03]  /*3b990*/  IMAD.WIDE R116, R3, 0x4, R116 ;  /* 0x0000000403747825 */ /* 0x000fc600078e0274 */
[----:B------:R-:W4:Y:S04]  /*3b9a0*/  LDL.LU.64 R66, [R1+0x840] ;  /* 0x0008400001427983 */ /* 0x000f280000300a00 */
[----:B------:R1:W-:Y:S04]  /*3b9b0*/  STL.64 [R1+0x1ee0], R116 ;  /* 0x001ee07401007387 */ /* 0x0003e80000100a00 */
[----:B------:R-:W4:Y:S04]  /*3b9c0*/  LDL.LU.64 R176, [R1+0x808] ;  /* 0x0008080001b07983 */ /* 0x000f280000300a00 */
[----:B------:R-:W-:Y:S01]  /*3b9d0*/  LDGSTS.E [R246+0x40480], desc[UR60][R36.64], P2 ;  /* 0x4048000024f67fae */ /* 0x000fe2000912187c */
[----:B------:R-:W-:-:S03]  /*3b9e0*/  IMAD.WIDE R132, R3, 0x4, R132 ;  /* 0x0000000403847825 */ /* 0x000fc600078e0284 */
[----:B------:R-:W-:Y:S04]  /*3b9f0*/  LDGSTS.E [R246+0x40880], desc[UR60][R52.64], P2 ;  /* 0x4088000034f67fae */ /* 0x000fe8000912187c */
[----:B------:R-:W-:Y:S01]  /*3ba00*/  LDGSTS.E [R246+0x40c80], desc[UR60][R68.64], P2 ;  /* 0x40c8000044f67fae */ /* 0x000fe2000912187c */
[----:B------:R-:W-:-:S03]  /*3ba10*/  IMAD.WIDE R148, R3, 0x4, R148 ;  /* 0x0000000403947825 */ /* 0x000fc600078e0294 */
[----:B------:R-:W-:Y:S04]  /*3ba20*/  LDGSTS.E [R246+0x41080], desc[UR60][R84.64], P2 ;  /* 0x4108000054f67fae */ /* 0x000fe8000912187c */
[----:B------:R-:W-:Y:S01]  /*3ba30*/  LDGSTS.E [R246+0x41480], desc[UR60][R100.64], P2 ;  /* 0x4148000064f67fae */ /* 0x000fe2000912187c */
[----:B------:R-:W-:-:S03]  /*3ba40*/  IMAD.WIDE R164, R3, 0x4, R164 ;  /* 0x0000000403a47825 */ /* 0x000fc600078e02a4 */
[----:B------:R-:W-:Y:S04]  /*3ba50*/  LDGSTS.E [R246+0x41880], desc[UR60][R116.64], P2 ;  /* 0x4188000074f67fae */ /* 0x000fe8000912187c */
[----:B------:R-:W-:Y:S04]  /*3ba60*/  LDGSTS.E [R246+0x41c80], desc[UR60][R132.64], P2 ;  /* 0x41c8000084f67fae */ /* 0x000fe8000912187c */
[----:B------:R-:W-:Y:S04]  /*3ba70*/  LDGSTS.E [R246+0x42080], desc[UR60][R148.64], P2 ;  /* 0x4208000094f67fae */ /* 0x000fe8000912187c */
[----:B------:R-:W-:Y:S01]  /*3ba80*/  LDGSTS.E [R246+0x42480], desc[UR60][R164.64], P2 ;  /* 0x42480000a4f67fae */ /* 0x000fe2000912187c */
[----:B------:R-:W-:-:S03]  /*3ba90*/  IMAD.WIDE R244, R3, 0x4, R82 ;  /* 0x0000000403f47825 */ /* 0x000fc600078e0252 */
[----:B------:R-:W4:Y:S04]  /*3baa0*/  LDL.LU.64 R82, [R1+0x7d0] ;  /* 0x0007d00001527983 */ /* 0x000f280000300a00 */
[----:B------:R1:W-:Y:S01]  /*3bab0*/  STL.64 [R1+0x1f20], R132 ;  /* 0x001f208401007387 */ /* 0x0003e20000100a00 */
[----:B------:R-:W-:-:S03]  /*3bac0*/  IMAD.WIDE R238, R3, 0x4, R98 ;  /* 0x0000000403ee7825 */ /* 0x000fc600078e0262 */
[----:B------:R-:W4:Y:S04]  /*3bad0*/  LDL.LU.64 R98, [R1+0x798] ;  /* 0x0007980001627983 */ /* 0x000f280000300a00 */
[----:B------:R1:W-:Y:S04]  /*3bae0*/  STL.64 [R1+0x1f60], R148 ;  /* 0x001f609401007387 */ /* 0x0003e80000100a00 */
[----:B------:R-:W4:Y:S04]  /*3baf0*/  LDL.LU.64 R174, [R1+0x760] ;  /* 0x0007600001ae7983 */ /* 0x000f280000300a00 */
[----:B------:R1:W-:Y:S04]  /*3bb00*/  STL.64 [R1+0x1fa0], R164 ;  /* 0x001fa0a401007387 */ /* 0x0003e80000100a00 */
[----:B------:R-:W-:Y:S01]  /*3bb10*/  LDGSTS.E [R246+0x42880], desc[UR60][R244.64], P2 ;  /* 0x42880000f4f67fae */ /* 0x000fe2000912187c */
[----:B------:R-:W-:-:S03]  /*3bb20*/  IMAD.WIDE R236, R3, 0x4, R178 ;  /* 0x0000000403ec7825 */ /* 0x000fc600078e02b2 */
[----:B------:R-:W-:Y:S01]  /*3bb30*/  LDGSTS.E [R246+0x42c80], desc[UR60][R238.64], P2 ;  /* 0x42c80000eef67fae */ /* 0x000fe2000912187c */
[----:B------:R-:W-:-:S03]  /*3bb40*/  IMAD.WIDE R234, R3, 0x4, R114 ;  /* 0x0000000403ea7825 */ /* 0x000fc600078e0272 */
[----:B------:R-:W4:Y:S01]  /*3bb50*/  LDL.LU.64 R114, [R1+0x728] ;  /* 0x0007280001727983 */ /* 0x000f220000300a00 */
[----:B------:R-:W-:-:S03]  /*3bb60*/  IMAD.WIDE R232, R3, 0x4, R130 ;  /* 0x0000000403e87825 */ /* 0x000fc600078e0282 */
[----:B------:R-:W-:Y:S04]  /*3bb70*/  STL.64 [R1+0x1fe0], R244 ;  /* 0x001fe0f401007387 */ /* 0x000fe80000100a00 */
[----:B------:R-:W4:Y:S04]  /*3bb80*/  LDL.LU.64 R130, [R1+0x6f0] ;  /* 0x0006f00001827983 */ /* 0x000f280000300a00 */
[----:B------:R-:W-:Y:S04]  /*3bb90*/  STL.64 [R1+0x2020], R238 ;  /* 0x002020ee01007387 */ /* 0x000fe80000100a00 */
[----:B------:R-:W4:Y:S04]  /*3bba0*/  LDL.LU.64 R178, [R1+0x6b8] ;  /* 0x0006b80001b27983 */ /* 0x000f280000300a00 */
[----:B------:R-:W-:Y:S04]  /*3bbb0*/  LDGSTS.E [R246+0x43080], desc[UR60][R236.64], P2 ;  /* 0x43080000ecf67fae */ /* 0x000fe8000912187c */
[----:B------:R-:W-:Y:S04]  /*3bbc0*/  LDGSTS.E [R246+0x43480], desc[UR60][R234.64], P2 ;  /* 0x43480000eaf67fae */ /* 0x000fe8000912187c */
[----:B------:R-:W-:Y:S01]  /*3bbd0*/  LDGSTS.E [R246+0x43880], desc[UR60][R232.64], P2 ;  /* 0x43880000e8f67fae */ /* 0x000fe2000912187c */
[----:B---3--:R-:W-:-:S03]  /*3bbe0*/  IMAD.WIDE R230, R3, 0x4, R146 ;  /* 0x0000000403e67825 */ /* 0x008fc600078e0292 */
[----:B------:R-:W3:Y:S04]  /*3bbf0*/  LDL.LU.64 R146, [R1+0x680] ;  /* 0x0006800001927983 */ /* 0x000ee80000300a00 */
[----:B------:R-:W-:Y:S04]  /*3bc00*/  STL.64 [R1+0x2060], R236 ;  /* 0x002060ec01007387 */ /* 0x000fe80000100a00 */
[----:B------:R-:W-:Y:S01]  /*3bc10*/  LDGSTS.E [R246+0x43c80], desc[UR60][R230.64], P2 ;  /* 0x43c80000e6f67fae */ /* 0x000fe2000912187c */
[----:B--2---:R-:W-:-:S03]  /*3bc20*/  IMAD.WIDE R228, R3, 0x4, R162 ;  /* 0x0000000403e47825 */ /* 0x004fc600078e02a2 */
[----:B------:R-:W2:Y:S04]  /*3bc30*/  LDL.LU.64 R162, [R1+0x648] ;  /* 0x0006480001a27983 */ /* 0x000ea80000300a00 */
[----:B------:R-:W-:Y:S04]  /*3bc40*/  STL.64 [R1+0x20a0], R234 ;  /* 0x0020a0ea01007387 */ /* 0x000fe80000100a00 */
[----:B------:R-:W-:Y:S01]  /*3bc50*/  LDGSTS.E [R246+0x44080], desc[UR60][R228.64], P2 ;  /* 0x44080000e4f67fae */ /* 0x000fe2000912187c */
[----:B------:R-:W-:-:S03]  /*3bc60*/  IMAD.WIDE R226, R3, 0x4, R34 ;  /* 0x0000000403e27825 */ /* 0x000fc600078e0222 */
[----:B------:R-:W2:Y:S04]  /*3bc70*/  LDL.LU.64 R34, [R1+0x610] ;  /* 0x0006100001227983 */ /* 0x000ea80000300a00 */
[----:B------:R-:W-:Y:S01]  /*3bc80*/  STL.64 [R1+0x20e0], R232 ;  /* 0x0020e0e801007387 */ /* 0x000fe20000100a00 */
[----:B----4-:R-:W-:-:S03]  /*3bc90*/  IMAD.WIDE R224, R3, 0x4, R50 ;  /* 0x0000000403e07825 */ /* 0x010fc600078e0232 */
[----:B------:R-:W4:Y:S04]  /*3bca0*/  LDL.LU.64 R50, [R1+0x5d8] ;  /* 0x0005d80001327983 */ /* 0x000f280000300a00 */
[----:B------:R-:W-:Y:S01]  /*3bcb0*/  STL.64 [R1+0x2120], R230 ;  /* 0x002120e601007387 */ /* 0x000fe20000100a00 */
[----:B------:R-:W-:-:S03]  /*3bcc0*/  IMAD.WIDE R222, R3, 0x4, R66 ;  /* 0x0000000403de7825 */ /* 0x000fc600078e0242 */
[----:B------:R-:W4:Y:S04]  /*3bcd0*/  LDL.LU.64 R66, [R1+0x598] ;  /* 0x0005980001427983 */ /* 0x000f280000300a00 */
[----:B------:R-:W-:Y:S01]  /*3bce0*/  STL.64 [R1+0x2160], R228 ;  /* 0x002160e401007387 */ /* 0x000fe20000100a00 */
[----:B------:R-:W-:-:S03]  /*3bcf0*/  IMAD.WIDE R220, R3, 0x4, R176 ;  /* 0x0000000403dc7825 */ /* 0x000fc600078e02b0 */
[----:B------:R-:W-:Y:S04]  /*3bd00*/  STL.64 [R1+0x21a0], R226 ;  /* 0x0021a0e201007387 */ /* 0x000fe80000100a00 */
        /* <DEDUP_REMOVED lines=8> */
[----:B------:R-:W4:Y:S04]  /*3bd90*/  LDL.LU.64 R82, [R1+0x560] ;  /* 0x0005600001527983 */ /* 0x000f280000300a00 */
[----:B------:R-:W-:Y:S01]  /*3bda0*/  STL.64 [R1+0x21e0], R224 ;  /* 0x0021e0e001007387 */ /* 0x000fe20000100a00 */
[----:B------:R-:W-:-:S03]  /*3bdb0*/  IMAD.WIDE R216, R3, 0x4, R98 ;  /* 0x0000000403d87825 */ /* 0x000fc600078e0262 */
[----:B------:R-:W4:Y:S04]  /*3bdc0*/  LDL.LU.64 R98, [R1+0x528] ;  /* 0x0005280001627983 */ /* 0x000f280000300a00 */
[----:B------:R-:W-:Y:S01]  /*3bdd0*/  STL.64 [R1+0x2220], R222 ;  /* 0x002220de01007387 */ /* 0x000fe20000100a00 */
[----:B------:R-:W-:-:S03]  /*3bde0*/  IMAD.WIDE R214, R3, 0x4, R174 ;  /* 0x0000000403d67825 */ /* 0x000fc600078e02ae */
        /* <DEDUP_REMOVED lines=20> */
[----:B---3--:R-:W-:-:S03]  /*3bf30*/  IMAD.WIDE R206, R3, 0x4, R146 ;  /* 0x0000000403ce7825 */ /* 0x008fc600078e0292 */
[----:B------:R-:W3:Y:S04]  /*3bf40*/  LDL.LU.64 R146, [R1+0x468] ;  /* 0x0004680001927983 */ /* 0x000ee80000300a00 */
[----:B------:R-:W-:Y:S01]  /*3bf50*/  STL.64 [R1+0x2360], R212 ;  /* 0x002360d401007387 */ /* 0x000fe20000100a00 */
[----:B------:R-:W-:-:S03]  /*3bf60*/  IMAD.WIDE R24, R3, 0x4, R38 ;  /* 0x0000000403187825 */ /* 0x000fc600078e0226 */
[----:B------:R-:W-:Y:S01]  /*3bf70*/  LDGSTS.E [R246+0x46c80], desc[UR60][R206.64], P2 ;  /* 0x46c80000cef67fae */ /* 0x000fe2000912187c */
[----:B--2---:R-:W-:-:S03]  /*3bf80*/  IMAD.WIDE R204, R3, 0x4, R162 ;  /* 0x0000000403cc7825 */ /* 0x004fc600078e02a2 */
[----:B------:R-:W2:Y:S04]  /*3bf90*/  LDL.LU.64 R162, [R1+0x428] ;  /* 0x0004280001a27983 */ /* 0x000ea80000300a00 */
[----:B------:R-:W-:Y:S04]  /*3bfa0*/  STL.64 [R1+0x23d0], R210 ;  /* 0x0023d0d201007387 */ /* 0x000fe80000100a00 */
[----:B------:R-:W-:Y:S04]  /*3bfb0*/  STL.64 [R1+0x2408], R208 ;  /* 0x002408d001007387 */ /* 0x000fe80000100a00 */
[----:B------:R-:W2:Y:S01]  /*3bfc0*/  LDL.LU.64 R184, [R1+0x3e8] ;  /* 0x0003e80001b87983 */ /* 0x000ea20000300a00 */
[----:B------:R-:W-:-:S03]  /*3bfd0*/  IMAD.WIDE R202, R3, 0x4, R34 ;  /* 0x0000000403ca7825 */ /* 0x000fc600078e0222 */
[----:B------:R-:W2:Y:S04]  /*3bfe0*/  LDL.LU.64 R182, [R1+0x3a8] ;  /* 0x0003a80001b67983 */ /* 0x000ea80000300a00 */
[----:B------:R-:W-:Y:S01]  /*3bff0*/  STL.64 [R1+0x2440], R206 ;  /* 0x002440ce01007387 */ /* 0x000fe20000100a00 */
[----:B----4-:R-:W-:-:S03]  /*3c000*/  IMAD.WIDE R200, R3, 0x4, R50 ;  /* 0x0000000403c87825 */ /* 0x010fc600078e0232 */
[----:B------:R-:W4:Y:S01]  /*3c010*/  LDL.LU.64 R180, [R1+0x368] ;  /* 0x0003680001b47983 */ /* 0x000f220000300a00 */
[----:B------:R-:W-:-:S03]  /*3c020*/  IMAD.WIDE R198, R3, 0x4, R66 ;  /* 0x0000000403c67825 */ /* 0x000fc600078e0242 */
[----:B------:R-:W4:Y:S04]  /*3c030*/  LDL.LU.64 R178, [R1+0x328] ;  /* 0x0003280001b27983 */ /* 0x000f280000300a00 */
[----:B------:R-:W-:Y:S04]  /*3c040*/  STL.64 [R1+0x2478], R204 ;  /* 0x002478cc01007387 */ /* 0x000fe80000100a00 */
[----:B------:R-:W4:Y:S04]  /*3c050*/  LDL.LU.64 R176, [R1+0x2e8] ;  /* 0x0002e80001b07983 */ /* 0x000f280000300a00 */
[----:B------:R-:W4:Y:S04]  /*3c060*/  LDL.LU.64 R66, [R1+0x2a8] ;  /* 0x0002a80001427983 */ /* 0x000f280000300a00 */
[----:B------:R-:W-:Y:S04]  /*3c070*/  STL.64 [R1+0x24a0], R202 ;  /* 0x0024a0ca01007387 */ /* 0x000fe80000100a00 */
[----:B------:R-:W4:Y:S04]  /*3c080*/  LDL.LU.64 R34, [R1+0x268] ;  /* 0x0002680001227983 */ /* 0x000f280000300a00 */
[----:B------:R-:W4:Y:S04]  /*3c090*/  LDL.LU.64 R50, [R1+0x228] ;  /* 0x0002280001327983 */ /* 0x000f280000300a00 */
[----:B------:R-:W-:Y:S04]  /*3c0a0*/  STL.64 [R1+0x24a8], R200 ;  /* 0x0024a8c801007387 */ /* 0x000fe80000100a00 */
[----:B------:R-:W-:Y:S01]  /*3c0b0*/  LDGSTS.E [R246+0x47080], desc[UR60][R204.64], P2 ;  /* 0x47080000ccf67fae */ /* 0x000fe2000912187c */
[----:B------:R-:W-:-:S03]  /*3c0c0*/  IMAD.WIDE R22, R3, 0x4, R22 ;  /* 0x0000000403167825 */ /* 0x000fc600078e0216 */
[----:B------:R-:W-:Y:S04]  /*3c0d0*/  LDGSTS.E [R246+0x47480], desc[UR60][R202.64], P2 ;  /* 0x47480000caf67fae */ /* 0x000fe8000912187c */
[----:B------:R-:W-:Y:S04]  /*3c0e0*/  LDGSTS.E [R246+0x47880], desc[UR60][R200.64], P2 ;  /* 0x47880000c8f67fae */ /* 0x000fe8000912187c */
[----:B------:R-:W-:Y:S01]  /*3c0f0*/  LDGSTS.E [R246+0x47c80], desc[UR60][R198.64], P2 ;  /* 0x47c80000c6f67fae */ /* 0x000fe2000912187c */
[----:B------:R-:W-:-:S03]  /*3c100*/  IMAD.WIDE R196, R3, 0x4, R82 ;  /* 0x0000000403c47825 */ /* 0x000fc600078e0252 */
[----:B------:R-:W4:Y:S04]  /*3c110*/  LDL.LU.64 R82, [R1+0x1e8] ;  /* 0x0001e80001527983 */ /* 0x000f280000300a00 */
[----:B------:R-:W4:Y:S01]  /*3c120*/  LDL.LU.64 R174, [R1+0x1a8] ;  /* 0x0001a80001ae7983 */ /* 0x000f220000300a00 */
[----:B------:R-:W-:-:S03]  /*3c130*/  IMAD.WIDE R194, R3, 0x4, R98 ;  /* 0x0000000403c27825 */ /* 0x000fc600078e0262 */
[----:B------:R-:W-:Y:S04]  /*3c140*/  STL.64 [R1+0x24b0], R198 ;  /* 0x0024b0c601007387 */ /* 0x000fe80000100a00 */
[----:B------:R-:W4:Y:S04]  /*3c150*/  LDL.LU.64 R98, [R1+0x168] ;  /* 0x0001680001627983 */ /* 0x000f280000300a00 */
[----:B------:R-:W4:Y:S04]  /*3c160*/  LDL.LU.64 R168, [R1+0x128] ;  /* 0x0001280001a87983 */ /* 0x000f280000300a00 */
[----:B------:R-:W-:Y:S04]  /*3c170*/  STL.64 [R1+0x2c38], R196 ;  /* 0x002c38c401007387 */ /* 0x000fe80000100a00 */
[----:B------:R-:W-:Y:S04]  /*3c180*/  LDGSTS.E [R246+0x60080], desc[UR60][R196.64], P2 ;  /* 0x60080000c4f67fae */ /* 0x000fe8000912187c */
[----:B------:R-:W-:Y:S01]  /*3c190*/  LDGSTS.E [R246+0x60480], desc[UR60][R194.64], P2 ;  /* 0x60480000c2f67fae */ /* 0x000fe2000912187c */
[----:B------:R-:W-:-:S03]  /*3c1a0*/  IMAD.WIDE R192, R3, 0x4, R114 ;  /* 0x0000000403c07825 */ /* 0x000fc600078e0272 */
[----:B------:R-:W4:Y:S04]  /*3c1b0*/  LDL.LU.64 R114, [R1+0xe8] ;  /* 0x0000e80001727983 */ /* 0x000f280000300a00 */
[----:B------:R-:W-:Y:S01]  /*3c1c0*/  LDGSTS.E [R246+0x60880], desc[UR60][R192.64], P2 ;  /* 0x60880000c0f67fae */ /* 0x000fe2000912187c */
[----:B------:R-:W-:-:S03]  /*3c1d0*/  IMAD.WIDE R190, R3, 0x4, R130 ;  /* 0x0000000403be7825 */ /* 0x000fc600078e0282 */
[----:B------:R-:W4:Y:S04]  /*3c1e0*/  LDL.LU.64 R130, [R1+0xa8] ;  /* 0x0000a80001827983 */ /* 0x000f280000300a00 */
[----:B------:R-:W-:Y:S04]  /*3c1f0*/  STL.64 [R1+0x2c30], R194 ;  /* 0x002c30c201007387 */ /* 0x000fe80000100a00 */
[----:B------:R-:W-:Y:S01]  /*3c200*/  LDGSTS.E [R246+0x60c80], desc[UR60][R190.64], P2 ;  /* 0x60c80000bef67fae */ /* 0x000fe2000912187c */
[----:B---3--:R-:W-:-:S05]  /*3c210*/  IMAD.WIDE R188, R3, 0x4, R146 ;  /* 0x0000000403bc7825 */ /* 0x008fca00078e0292 */
[----:B------:R-:W-:Y:S01]  /*3c220*/  LDGSTS.E [R246+0x61080], desc[UR60][R188.64], P2 ;  /* 0x61080000bcf67fae */ /* 0x000fe2000912187c */
[----:B--2---:R-:W-:-:S03]  /*3c230*/  IMAD.WIDE R186, R3, 0x4, R162 ;  /* 0x0000000403ba7825 */ /* 0x004fc600078e02a2 */
[----:B------:R-:W2:Y:S04]  /*3c240*/  LDL.LU.64 R162, [R1+0x68] ;  /* 0x0000680001a27983 */ /* 0x000ea80000300a00 */
[----:B------:R-:W3:Y:S04]  /*3c250*/  LDL.LU.64 R146, [R1+0x28] ;  /* 0x0000280001927983 */ /* 0x000ee80000300a00 */
[----:B------:R-:W-:Y:S01]  /*3c260*/  STL.64 [R1+0x2c28], R192 ;  /* 0x002c28c001007387 */ /* 0x000fe20000100a00 */
[----:B------:R-:W-:-:S03]  /*3c270*/  IMAD.WIDE R184, R3, 0x4, R184 ;  /* 0x0000000403b87825 */ /* 0x000fc600078e02b8 */
[----:B------:R-:W-:Y:S01]  /*3c280*/  STL.64 [R1+0x2c20], R190 ;  /* 0x002c20be01007387 */ /* 0x000fe20000100a00 */
[----:B------:R-:W-:-:S03]  /*3c290*/  IMAD.WIDE R182, R3, 0x4, R182 ;  /* 0x0000000403b67825 */ /* 0x000fc600078e02b6 */
[----:B------:R-:W-:Y:S04]  /*3c2a0*/  STL.64 [R1+0x2c18], R188 ;  /* 0x002c18bc01007387 */ /* 0x000fe80000100a00 */
[----:B------:R-:W-:Y:S01]  /*3c2b0*/  STL.64 [R1+0x2c10], R186 ;  /* 0x002c10ba01007387 */ /* 0x000fe20000100a00 */
[----:B----4-:R-:W-:-:S03]  /*3c2c0*/  IMAD.WIDE R180, R3, 0x4, R180 ;  /* 0x0000000403b47825 */ /* 0x010fc600078e02b4 */
[----:B------:R-:W-:Y:S01]  /*3c2d0*/  STL.64 [R1+0x2c08], R184 ;  /* 0x002c08b801007387 */ /* 0x000fe20000100a00 */
[----:B------:R-:W-:-:S03]  /*3c2e0*/  IMAD.WIDE R178, R3, 0x4, R178 ;  /* 0x0000000403b27825 */ /* 0x000fc600078e02b2 */
[----:B------:R-:W-:Y:S01]  /*3c2f0*/  STL.64 [R1+0x2c00], R182 ;  /* 0x002c00b601007387 */ /* 0x000fe20000100a00 */
[----:B------:R-:W-:-:S03]  /*3c300*/  IMAD.WIDE R176, R3, 0x4, R176 ;  /* 0x0000000403b07825 */ /* 0x000fc600078e02b0 */
[----:B------:R-:W-:Y:S01]  /*3c310*/  STL.64 [R1+0x2bf8], R180 ;  /* 0x002bf8b401007387 */ /* 0x000fe20000100a00 */
[----:B------:R-:W-:-:S03]  /*3c320*/  IMAD.WIDE R66, R3, 0x4, R66 ;  /* 0x0000000403427825 */ /* 0x000fc600078e0242 */
[----:B------:R-:W-:Y:S04]  /*3c330*/  STL.64 [R1+0x2bf0], R178 ;  /* 0x002bf0b201007387 */ /* 0x000fe80000100a00 */
[----:B------:R-:W-:Y:S01]  /*3c340*/  STL.64 [R1+0x2be8], R176 ;  /* 0x002be8b001007387 */ /* 0x000fe20000100a00 */
[----:B------:R-:W-:-:S03]  /*3c350*/  IMAD.WIDE R34, R3, 0x4, R34 ;  /* 0x0000000403227825 */ /* 0x000fc600078e0222 */
[----:B------:R-:W-:Y:S01]  /*3c360*/  STL.64 [R1+0x2be0], R66 ;  /* 0x002be04201007387 */ /* 0x000fe20000100a00 */
[----:B------:R-:W-:-:S03]  /*3c370*/  IMAD.WIDE R50, R3, 0x4, R50 ;  /* 0x0000000403327825 */ /* 0x000fc600078e0232 */
[----:B------:R4:W-:Y:S04]  /*3c380*/  STL.64 [R1+0x2bd8], R34 ;  /* 0x002bd82201007387 */ /* 0x0009e80000100a00 */
[----:B------:R4:W-:Y:S04]  /*3c390*/  STL.64 [R1+0x2bd0], R50 ;  /* 0x002bd03201007387 */ /* 0x0009e80000100a00 */
[----:B------:R-:W-:Y:S04]  /*3c3a0*/  LDGSTS.E [R246+0x61480], desc[UR60][R186.64], P2 ;  /* 0x61480000baf67fae */ /* 0x000fe8000912187c */
[----:B------:R-:W-:Y:S04]  /*3c3b0*/  LDGSTS.E [R246+0x61880], desc[UR60][R184.64], P2 ;  /* 0x61880000b8f67fae */ /* 0x000fe8000912187c */
[----:B------:R-:W-:Y:S04]  /*3c3c0*/  LDGSTS.E [R246+0x61c80], desc[UR60][R182.64], P2 ;  /* 0x61c80000b6f67fae */ /* 0x000fe8000912187c */
[----:B------:R-:W-:Y:S01]  /*3c3d0*/  LDGSTS.E [R246+0x62080], desc[UR60][R180.64], P2 ;  /* 0x62080000b4f67fae */ /* 0x000fe2000912187c */
[----:B------:R-:W-:-:S03]  /*3c3e0*/  IMAD.WIDE R82, R3, 0x4, R82 ;  /* 0x0000000403527825 */ /* 0x000fc600078e0252 */
[----:B------:R-:W-:Y:S01]  /*3c3f0*/  LDGSTS.E [R246+0x62480], desc[UR60][R178.64], P2 ;  /* 0x62480000b2f67fae */ /* 0x000fe2000912187c */
[----:B------:R-:W-:-:S03]  /*3c400*/  IMAD.WIDE R174, R3, 0x4, R174 ;  /* 0x0000000403ae7825 */ /* 0x000fc600078e02ae */
[----:B------:R4:W-:Y:S01]  /*3c410*/  STL.64 [R1+0x2bc8], R82 ;  /* 0x002bc85201007387 */ /* 0x0009e20000100a00 */
[----:B------:R-:W-:-:S03]  /*3c420*/  IMAD.WIDE R98, R3, 0x4, R98 ;  /* 0x0000000403627825 */ /* 0x000fc600078e0262 */
[----:B------:R-:W-:Y:S01]  /*3c430*/  STL.64 [R1+0x2bc0], R174 ;  /* 0x002bc0ae01007387 */ /* 0x000fe20000100a00 */
[----:B------:R-:W-:-:S03]  /*3c440*/  IMAD.WIDE R168, R3, 0x4, R168 ;  /* 0x0000000403a87825 */ /* 0x000fc600078e02a8 */
[----:B------:R4:W-:Y:S04]  /*3c450*/  STL.64 [R1+0x2bb8], R98 ;  /* 0x002bb86201007387 */ /* 0x0009e80000100a00 */
[----:B------:R-:W-:Y:S04]  /*3c460*/  STL.64 [R1+0x2bb0], R168 ;  /* 0x002bb0a801007387 */ /* 0x000fe80000100a00 */
[----:B------:R-:W-:Y:S04]  /*3c470*/  LDGSTS.E [R246+0x62880], desc[UR60][R176.64], P2 ;  /* 0x62880000b0f67fae */ /* 0x000fe8000912187c */
[----:B------:R-:W-:Y:S01]  /*3c480*/  LDGSTS.E [R246+0x62c80], desc[UR60][R66.64], P2 ;  /* 0x62c8000042f67fae */ /* 0x000fe2000912187c */
[----:B------:R-:W-:-:S03]  /*3c490*/  IMAD.WIDE R114, R3, 0x4, R114 ;  /* 0x0000000403727825 */ /* 0x000fc600078e0272 */
[----:B------:R4:W-:Y:S01]  /*3c4a0*/  LDGSTS.E [R246+0x63080], desc[UR60][R34.64], P2 ;  /* 0x6308000022f67fae */ /* 0x0009e2000912187c */
[----:B------:R-:W-:-:S03]  /*3c4b0*/  IMAD.WIDE R130, R3, 0x4, R130 ;  /* 0x0000000403827825 */ /* 0x000fc600078e0282 */
[----:B------:R4:W-:Y:S04]  /*3c4c0*/  STL.64 [R1+0x2ba8], R114 ;  /* 0x002ba87201007387 */ /* 0x0009e80000100a00 */
[----:B------:R4:W-:Y:S04]  /*3c4d0*/  STL.64 [R1+0x2ba0], R130 ;  /* 0x002ba08201007387 */ /* 0x0009e80000100a00 */
[----:B------:R4:W-:Y:S04]  /*3c4e0*/  LDGSTS.E [R246+0x63480], desc[UR60][R50.64], P2 ;  /* 0x6348000032f67fae */ /* 0x0009e8000912187c */
[----:B------:R4:W-:Y:S04]  /*3c4f0*/  LDGSTS.E [R246+0x63880], desc[UR60][R82.64], P2 ;  /* 0x6388000052f67fae */ /* 0x0009e8000912187c */
[----:B------:R-:W-:Y:S04]  /*3c500*/  LDGSTS.E [R246+0x63c80], desc[UR60][R174.64], P2 ;  /* 0x63c80000aef67fae */ /* 0x000fe8000912187c */
[----:B------:R4:W-:Y:S04]  /*3c510*/  LDGSTS.E [R246+0x64080], desc[UR60][R98.64], P2 ;  /* 0x6408000062f67fae */ /* 0x0009e8000912187c */
[----:B------:R-:W-:Y:S04]  /*3c520*/  LDGSTS.E [R246+0x64480], desc[UR60][R168.64], P2 ;  /* 0x64480000a8f67fae */ /* 0x000fe8000912187c */
[----:B------:R4:W-:Y:S04]  /*3c530*/  LDGSTS.E [R246+0x64880], desc[UR60][R114.64], P2 ;  /* 0x6488000072f67fae */ /* 0x0009e8000912187c */
[----:B------:R4:W-:Y:S01]  /*3c540*/  LDGSTS.E [R246+0x64c80], desc[UR60][R130.64], P2 ;  /* 0x64c8000082f67fae */ /* 0x0009e2000912187c */
[----:B--2---:R-:W-:-:S04]  /*3c550*/  IMAD.WIDE R162, R3, 0x4, R162 ;  /* 0x0000000403a27825 */ /* 0x004fc800078e02a2 */
[C---:B---3--:R-:W-:Y:S01]  /*3c560*/  IMAD.WIDE R146, R3.reuse, 0x4, R146 ;  /* 0x0000000403927825 */ /* 0x048fe200078e0292 */
        /* <DEDUP_REMOVED lines=9> */
[----:B------:R-:W3:Y:S04]  /*3c600*/  LDL.LU.64 R20, [R1+0x2e20] ;  /* 0x002e200001147983 */ /* 0x000ee80000300a00 */
[----:B------:R-:W-:Y:S04]  /*3c610*/  STL.64 [R1+0x2b50], R40 ;  /* 0x002b502801007387 */ /* 0x000fe80000100a00 */
[----:B------:R-:W3:Y:S04]  /*3c620*/  LDL.LU.64 R36, [R1+0x2e18] ;  /* 0x002e180001247983 */ /* 0x000ee80000300a00 */
[----:B------:R-:W-:Y:S04]  /*3c630*/  STL.64 [R1+0x2b48], R24 ;  /* 0x002b481801007387 */ /* 0x000fe80000100a00 */
[----:B------:R-:W3:Y:S04]  /*3c640*/  LDL.LU.64 R52, [R1+0x2e10] ;  /* 0x002e100001347983 */ /* 0x000ee80000300a00 */
[----:B------:R3:W-:Y:S04]  /*3c650*/  STL.64 [R1+0x2b40], R22 ;  /* 0x002b401601007387 */ /* 0x0007e80000100a00 */
[----:B-1----:R-:W3:Y:S04]  /*3c660*/  LDL.LU.64 R68, [R1+0x2e08] ;  /* 0x002e080001447983 */ /* 0x002ee80000300a00 */
[----:B------:R-:W3:Y:S04]  /*3c670*/  LDL.LU.64 R84, [R1+0x2e00] ;  /* 0x002e000001547983 */ /* 0x000ee80000300a00 */
[----:B------:R-:W3:Y:S04]  /*3c680*/  LDL.LU.64 R100, [R1+0x2df8] ;  /* 0x002df80001647983 */ /* 0x000ee80000300a00 */
[----:B------:R-:W3:Y:S04]  /*3c690*/  LDL.LU.64 R116, [R1+0x2df0] ;  /* 0x002df00001747983 */ /* 0x000ee80000300a00 */
[----:B------:R-:W3:Y:S04]  /*3c6a0*/  LDL.LU.64 R132, [R1+0x2de8] ;  /* 0x002de80001847983 */ /* 0x000ee80000300a00 */
[----:B------:R-:W3:Y:S04]  /*3c6b0*/  LDL.LU.64 R148, [R1+0x2de0] ;  /* 0x002de00001947983 */ /* 0x000ee80000300a00 */
[----:B------:R-:W3:Y:S04]  /*3c6c0*/  LDL.LU.64 R164, [R1+0x2dd8] ;  /* 0x002dd80001a47983 */ /* 0x000ee80000300a00 */
[----:B----4-:R-:W4:Y:S04]  /*3c6d0*/  LDL.LU.64 R34, [R1+0xc60] ;  /* 0x000c600001227983 */ /* 0x010f280000300a00 */
[----:B------:R-:W3:Y:S04]  /*3c6e0*/  LDL.LU.64 R50, [R1+0xc28] ;  /* 0x000c280001327983 */ /* 0x000ee80000300a00 */
[----:B------:R-:W3:Y:S04]  /*3c6f0*/  LDL.LU.64 R66, [R1+0xbf0] ;  /* 0x000bf00001427983 */ /* 0x000ee80000300a00 */
[----:B------:R-:W3:Y:S04]  /*3c700*/  LDL.LU.64 R82, [R1+0xbb8] ;  /* 0x000bb80001527983 */ /* 0x000ee80000300a00 */
[----:B------:R-:W3:Y:S04]  /*3c710*/  LDL.LU.64 R98, [R1+0xb80] ;  /* 0x000b800001627983 */ /* 0x000ee80000300a00 */
[----:B------:R-:W3:Y:S04]  /*3c720*/  LDL.LU.64 R114, [R1+0xb48] ;  /* 0x000b480001727983 */ /* 0x000ee80000300a00 */
[----:B------:R-:W3:Y:S04]  /*3c730*/  LDL.LU.64 R130, [R1+0xb10] ;  /* 0x000b100001827983 */ /* 0x000ee80000300a00 */
[----:B------:R-:W-:Y:S04]  /*3c740*/  LDGSTS.E [R246+0x65080], desc[UR60][R162.64], P2 ;  /* 0x65080000a2f67fae */ /* 0x000fe8000912187c */
[----:B------:R1:W-:Y:S04]  /*3c750*/  LDGSTS.E [R246+0x65480], desc[UR60][R146.64], P2 ;  /* 0x6548000092f67fae */ /* 0x0003e8000912187c */
[----:B------:R-:W-:Y:S04]  /*3c760*/  LDGSTS.E [R246+0x65880], desc[UR60][R152.64], P2 ;  /* 0x6588000098f67fae */ /* 0x000fe8000912187c */
[----:B------:R-:W-:Y:S04]  /*3c770*/  LDGSTS.E [R246+0x65c80], desc[UR60][R136.64], P2 ;  /* 0x65c8000088f67fae */ /* 0x000fe8000912187c */
[----:B--2---:R-:W1:Y:S04]  /*3c780*/  LDL.LU.64 R146, [R1+0xad8] ;  /* 0x000ad80001927983 */ /* 0x004e680000300a00 */
[----:B------:R-:W2:Y:S04]  /*3c790*/  LDL.LU.64 R162, [R1+0xaa0] ;  /* 0x000aa00001a27983 */ /* 0x000ea80000300a00 */
[----:B------:R-:W2:Y:S04]  /*3c7a0*/  LDL.LU.64 R244, [R1+0xa68] ;  /* 0x000a680001f47983 */ /* 0x000ea80000300a00 */
[----:B------:R-:W2:Y:S04]  /*3c7b0*/  LDL.LU.64 R174, [R1+0xa30] ;  /* 0x000a300001ae7983 */ /* 0x000ea80000300a00 */
[----:B------:R-:W2:Y:S04]  /*3c7c0*/  LDL.LU.64 R192, [R1+0x9f8] ;  /* 0x0009f80001c07983 */ /* 0x000ea80000300a00 */
[----:B------:R-:W2:Y:S04]  /*3c7d0*/  LDL.LU.64 R190, [R1+0x9c0] ;  /* 0x0009c00001be7983 */ /* 0x000ea80000300a00 */
[----:B------:R-:W2:Y:S04]  /*3c7e0*/  LDL.LU.64 R188, [R1+0x988] ;  /* 0x0009880001bc7983 */ /* 0x000ea80000300a00 */
[----:B------:R-:W2:Y:S04]  /*3c7f0*/  LDL.LU.64 R186, [R1+0x950] ;  /* 0x0009500001ba7983 */ /* 0x000ea80000300a00 */
[----:B------:R-:W-:Y:S04]  /*3c800*/  LDGSTS.E [R246+0x66080], desc[UR60][R120.64], P2 ;  /* 0x6608000078f67fae */ /* 0x000fe8000912187c */
[----:B------:R-:W-:Y:S04]  /*3c810*/  LDGSTS.E [R246+0x66480], desc[UR60][R104.64], P2 ;  /* 0x6648000068f67fae */ /* 0x000fe8000912187c */
[----:B------:R-:W-:Y:S04]  /*3c820*/  LDGSTS.E [R246+0x66880], desc[UR60][R88.64], P2 ;  /* 0x6688000058f67fae */ /* 0x000fe8000912187c */
[----:B------:R-:W-:Y:S04]  /*3c830*/  LDGSTS.E [R246+0x66c80], desc[UR60][R72.64], P2 ;  /* 0x66c8000048f67fae */ /* 0x000fe8000912187c */
[----:B------:R-:W-:Y:S04]  /*3c840*/  LDGSTS.E [R246+0x67080], desc[UR60][R56.64], P2 ;  /* 0x6708000038f67fae */ /* 0x000fe8000912187c */
[----:B------:R-:W-:Y:S04]  /*3c850*/  LDGSTS.E [R246+0x67480], desc[UR60][R40.64], P2 ;  /* 0x6748000028f67fae */ /* 0x000fe8000912187c */
[----:B------:R-:W-:Y:S04]  /*3c860*/  LDGSTS.E [R246+0x67880], desc[UR60][R24.64], P2 ;  /* 0x6788000018f67fae */ /* 0x000fe8000912187c */
[----:B------:R1:W-:Y:S01]  /*3c870*/  LDGSTS.E [R246+0x67c80], desc[UR60][R22.64], P2 ;  /* 0x67c8000016f67fae */ /* 0x0003e2000912187c */
[----:B----4-:R-:W-:-:S04]  /*3c880*/  IMAD.WIDE R34, R3, 0x4, R34 ;  /* 0x0000000403227825 */ /* 0x010fc800078e0222 */
[C---:B---3--:R-:W-:Y:S01]  /*3c890*/  IMAD.WIDE R50, R3.reuse, 0x4, R50 ;  /* 0x0000000403327825 */ /* 0x048fe200078e0232 */
[----:B------:R3:W-:Y:S03]  /*3c8a0*/  STL.64 [R1+0x1250], R34 ;  /* 0x0012502201007387 */ /* 0x0007e60000100a00 */
[C---:B------:R-:W-:Y:S01]  /*3c8b0*/  IMAD.WIDE R66, R3.reuse, 0x4, R66 ;  /* 0x0000000403427825 */ /* 0x040fe200078e0242 */
[----:B------:R-:W4:Y:S03]  /*3c8c0*/  LDL.LU.64 R184, [R1+0x918] ;  /* 0x0009180001b87983 */ /* 0x000f260000300a00 */
[C---:B------:R-:W-:Y:S01]  /*3c8d0*/  IMAD.WIDE R82, R3.reuse, 0x4, R82 ;  /* 0x0000000403527825 */ /* 0x040fe200078e0252 */
[----:B------:R3:W-:Y:S03]  /*3c8e0*/  STL.64 [R1+0x1280], R50 ;  /* 0x0012803201007387 */ /* 0x0007e60000100a00 */
[C---:B------:R-:W-:Y:S01]  /*3c8f0*/  IMAD.WIDE R98, R3.reuse, 0x4, R98 ;  /* 0x0000000403627825 */ /* 0x040fe200078e0262 */
[----:B------:R3:W-:Y:S03]  /*3c900*/  STL.64 [R1+0x12b0], R66 ;  /* 0x0012b04201007387 */ /* 0x0007e60000100a00 */
[C---:B------:R-:W-:Y:S01]  /*3c910*/  IMAD.WIDE R114, R3.reuse, 0x4, R114 ;  /* 0x0000000403727825 */ /* 0x040fe200078e0272 */
[----:B------:R-:W3:Y:S03]  /*3c920*/  LDL.LU.64 R182, [R1+0x8e0] ;  /* 0x0008e00001b67983 */ /* 0x000ee60000300a00 */
[C---:B------:R-:W-:Y:S01]  /*3c930*/  IMAD.WIDE R130, R3.reuse, 0x4, R130 ;  /* 0x0000000403827825 */ /* 0x040fe200078e0282 */
[----:B------:R3:W-:Y:S04]  /*3c940*/  STL.64 [R1+0x12e0], R82 ;  /* 0x0012e05201007387 */ /* 0x0007e80000100a00 */
[----:B------:R-:W3:Y:S04]  /*3c950*/  LDL.LU.64 R180, [R1+0x8a8] ;  /* 0x0008a80001b47983 */ /* 0x000ee80000300a00 */
[----:B------:R3:W-:Y:S04]  /*3c960*/  STL.64 [R1+0x1308], R98 ;  /* 0x0013086201007387 */ /* 0x0007e80000100a00 */
[----:B------:R-:W3:Y:S04]  /*3c970*/  LDL.LU.64 R176, [R1+0x870] ;  /* 0x0008700001b07983 */ /* 0x000ee80000300a00 */
[----:B------:R3:W-:Y:S04]  /*3c980*/  STL.64 [R1+0x1340], R114 ;  /* 0x0013407201007387 */ /* 0x0007e80000100a00 */
[----:B------:R-:W3:Y:S04]  /*3c990*/  LDL.LU.64 R178, [R1+0x838] ;  /* 0x0008380001b27983 */ /* 0x000ee80000300a00 */
[----:B------:R3:W-:Y:S04]  /*3c9a0*/  STL.64 [R1+0x1378], R130 ;  /* 0x0013788201007387 */ /* 0x0007e80000100a00 */
[----:B------:R-:W3:Y:S01]  /*3c9b0*/  LDL.LU.64 R196, [R1+0x800] ;  /* 0x0008000001c47983 */ /* 0x000ee20000300a00 */
[----:B--2---:R-:W-:-:S03]  /*3c9c0*/  IMAD.WIDE R238, R3, 0x4, R174 ;  /* 0x0000000403ee7825 */ /* 0x004fc600078e02ae */
[----:B------:R-:W-:Y:S04]  /*3c9d0*/  LDGSTS.E [R247+0x40100], desc[UR60][R34.64], P2 ;  /* 0x4010000022f77fae */ /* 0x000fe8000912187c */
[----:B------:R-:W2:Y:S01]  /*3c9e0*/  LDL.LU.64 R174, [R1+0x7c8] ;  /* 0x0007c80001ae7983 */ /* 0x000ea20000300a00 */
[----:B-1----:R-:W-:-:S03]  /*3c9f0*/  IMAD.WIDE R146, R3, 0x4, R146 ;  /* 0x0000000403927825 */ /* 0x002fc600078e0292 */
[----:B------:R-:W-:Y:S01]  /*3ca00*/  LDGSTS.E [R247+0x40500], desc[UR60][R50.64], P2 ;  /* 0x4050000032f77fae */ /* 0x000fe2000912187c */
[----:B------:R-:W-:-:S03]  /*3ca10*/  IMAD.WIDE R236, R3, 0x4, R192 ;  /* 0x0000000403ec7825 */ /* 0x000fc600078e02c0 */
[----:B------:R1:W-:Y:S04]  /*3ca20*/  STL.64 [R1+0x13b0], R146 ;  /* 0x0013b09201007387 */ /* 0x0003e80000100a00 */
[----:B------:R-:W2:Y:S01]  /*3ca30*/  LDL.LU.64 R192, [R1+0x790] ;  /* 0x0007900001c07983 */ /* 0x000ea20000300a00 */
[----:B------:R-:W-:-:S03]  /*3ca40*/  IMAD.WIDE R162, R3, 0x4, R162 ;  /* 0x0000000403a27825 */ /* 0x000fc600078e02a2 */
[----:B------:R-:W-:Y:S01]  /*3ca50*/  LDGSTS.E [R247+0x40900], desc[UR60][R66.64], P2 ;  /* 0x4090000042f77fae */ /* 0x000fe2000912187c */
[----:B------:R-:W-:-:S03]  /*3ca60*/  IMAD.WIDE R244, R3, 0x4, R244 ;  /* 0x0000000403f47825 */ /* 0x000fc600078e02f4 */
[----:B------:R1:W-:Y:S01]  /*3ca70*/  STL.64 [R1+0x13e8], R162 ;  /* 0x0013e8a201007387 */ /* 0x0003e20000100a00 */
[----:B------:R-:W-:-:S03]  /*3ca80*/  IMAD.WIDE R234, R3, 0x4, R190 ;  /* 0x0000000403ea7825 */ /* 0x000fc600078e02be */
[----:B------:R-:W2:Y:S01]  /*3ca90*/  LDL.LU.64 R194, [R1+0x758] ;  /* 0x0007580001c27983 */ /* 0x000ea20000300a00 */
[----:B------:R-:W-:-:S03]  /*3caa0*/  IMAD.WIDE R232, R3, 0x4, R188 ;  /* 0x0000000403e87825 */ /* 0x000fc600078e02bc */
[----:B------:R-:W-:Y:S01]  /*3cab0*/  STL.64 [R1+0x1430], R244 ;  /* 0x001430f401007387 */ /* 0x000fe20000100a00 */
[----:B------:R-:W-:-:S03]  /*3cac0*/  IMAD.WIDE R230, R3, 0x4, R186 ;  /* 0x0000000403e67825 */ /* 0x000fc600078e02ba */
[----:B------:R-:W2:Y:S04]  /*3cad0*/  LDL.LU.64 R190, [R1+0x720] ;  /* 0x0007200001be7983 */ /* 0x000ea80000300a00 */
[----:B------:R-:W-:Y:S04]  /*3cae0*/  STL.64 [R1+0x1fe8], R238 ;  /* 0x001fe8ee01007387 */ /* 0x000fe80000100a00 */
[----:B------:R-:W2:Y:S04]  /*3caf0*/  LDL.LU.64 R188, [R1+0x6e8] ;  /* 0x0006e80001bc7983 */ /* 0x000ea80000300a00 */
[----:B------:R-:W-:Y:S04]  /*3cb00*/  STL.64 [R1+0x2028], R236 ;  /* 0x002028ec01007387 */ /* 0x000fe80000100a00 */
[----:B------:R-:W2:Y:S04]  /*3cb10*/  LDL.LU.64 R186, [R1+0x6b0] ;  /* 0x0006b00001ba7983 */ /* 0x000ea80000300a00 */
[----:B------:R-:W-:Y:S04]  /*3cb20*/  LDGSTS.E [R247+0x40d00], desc[UR60][R82.64], P2 ;  /* 0x40d0000052f77fae */ /* 0x000fe8000912187c */
[----:B------:R-:W-:Y:S04]  /*3cb30*/  LDGSTS.E [R247+0x41100], desc[UR60][R98.64], P2 ;  /* 0x4110000062f77fae */ /* 0x000fe8000912187c */
[----:B------:R-:W-:Y:S04]  /*3cb40*/  LDGSTS.E [R247+0x41500], desc[UR60][R114.64], P2 ;  /* 0x4150000072f77fae */ /* 0x000fe8000912187c */
[----:B------:R-:W-:Y:S04]  /*3cb50*/  LDGSTS.E [R247+0x41900], desc[UR60][R130.64], P2 ;  /* 0x4190000082f77fae */ /* 0x000fe8000912187c */
[----:B------:R-:W-:Y:S04]  /*3cb60*/  LDGSTS.E [R247+0x41d00], desc[UR60][R146.64], P2 ;  /* 0x41d0000092f77fae */ /* 0x000fe8000912187c */
[----:B------:R-:W-:Y:S01]  /*3cb70*/  LDGSTS.E [R247+0x42100], desc[UR60][R162.64], P2 ;  /* 0x42100000a2f77fae */ /* 0x000fe2000912187c */
[----:B------:R-:W-:-:S03]  /*3cb80*/  IMAD.WIDE R86, R3, 0x4, R164 ;  /* 0x0000000403567825 */ /* 0x000fc600078e02a4 */
[----:B------:R-:W-:Y:S04]  /*3cb90*/  LDGSTS.E [R247+0x42500], desc[UR60][R244.64], P2 ;  /* 0x42500000f4f77fae */ /* 0x000fe8000912187c */
[----:B------:R1:W-:Y:S01]  /*3cba0*/  LDGSTS.E [R247+0x42900], desc[UR60][R238.64], P2 ;  /* 0x42900000eef77fae */ /* 0x0003e2000912187c */
[----:B------:R-:W-:-:S03]  /*3cbb0*/  IMAD.WIDE R70, R3, 0x4, R132 ;  /* 0x0000000403467825 */ /* 0x000fc600078e0284 */
[----:B------:R1:W-:Y:S04]  /*3cbc0*/  LDGSTS.E [R247+0x42d00], desc[UR60][R236.64], P2 ;  /* 0x42d00000ecf77fae */ /* 0x0003e8000912187c */
[----:B------:R-:W-:Y:S01]  /*3cbd0*/  LDGSTS.E [R247+0x43100], desc[UR60][R234.64], P2 ;  /* 0x43100000eaf77fae */ /* 0x000fe2000912187c */
[----:B------:R-:W-:-:S03]  /*3cbe0*/  IMAD.WIDE R54, R3, 0x4, R100 ;  /* 0x0000000403367825 */ /* 0x000fc600078e0264 */
[----:B------:R1:W-:Y:S04]  /*3cbf0*/  LDGSTS.E [R247+0x43500], desc[UR60][R232.64], P2 ;  /* 0x43500000e8f77fae */ /* 0x0003e8000912187c */
[----:B------:R1:W-:Y:S01]  /*3cc00*/  LDGSTS.E [R247+0x43900], desc[UR60][R230.64], P2 ;  /* 0x43900000e6f77fae */ /* 0x0003e2000912187c */
[----:B----4-:R-:W-:-:S03]  /*3cc10*/  IMAD.WIDE R228, R3, 0x4, R184 ;  /* 0x0000000403e47825 */ /* 0x010fc600078e02b8 */
[----:B------:R-:W4:Y:S04]  /*3cc20*/  LDL.LU.64 R184, [R1+0x678] ;  /* 0x0006780001b87983 */ /* 0x000f280000300a00 */
[----:B------:R-:W-:Y:S01]  /*3cc30*/  STL.64 [R1+0x2068], R234 ;  /* 0x002068ea01007387 */ /* 0x000fe20000100a00 */
[----:B------:R-:W-:-:S03]  /*3cc40*/  IMAD.WIDE R38, R3, 0x4, R68 ;  /* 0x0000000403267825 */ /* 0x000fc600078e0244 */
[----:B------:R-:W-:Y:S01]  /*3cc50*/  LDGSTS.E [R247+0x43d00], desc[UR60][R228.64], P2 ;  /* 0x43d00000e4f77fae */ /* 0x000fe2000912187c */
[----:B---3--:R-:W-:-:S03]  /*3cc60*/  IMAD.WIDE R226, R3, 0x4, R182 ;  /* 0x0000000403e27825 */ /* 0x008fc600078e02b6 */
[----:B------:R-:W3:Y:S04]  /*3cc70*/  LDL.LU.64 R182, [R1+0x640] ;  /* 0x0006400001b67983 */ /* 0x000ee80000300a00 */
[----:B------:R-:W-:Y:S01]  /*3cc80*/  STL.64 [R1+0x20a8], R232 ;  /* 0x0020a8e801007387 */ /* 0x000fe20000100a00 */
[----:B------:R-:W-:-:S03]  /*3cc90*/  IMAD.WIDE R224, R3, 0x4, R180 ;  /* 0x0000000403e07825 */ /* 0x000fc600078e02b4 */
[----:B------:R-:W3:Y:S04]  /*3cca0*/  LDL.LU.64 R180, [R1+0x608] ;  /* 0x0006080001b47983 */ /* 0x000ee80000300a00 */
[----:B------:R-:W-:Y:S01]  /*3ccb0*/  STL.64 [R1+0x20e8], R230 ;  /* 0x0020e8e601007387 */ /* 0x000fe20000100a00 */
[----:B------:R-:W-:-:S03]  /*3ccc0*/  IMAD.WIDE R222, R3, 0x4, R176 ;  /* 0x0000000403de7825 */ /* 0x000fc600078e02b0 */
[----:B------:R-:W3:Y:S04]  /*3ccd0*/  LDL.LU.64 R176, [R1+0x5d0] ;  /* 0x0005d00001b07983 */ /* 0x000ee80000300a00 */
[----:B------:R-:W-:Y:S01]  /*3cce0*/  STL.64 [R1+0x2128], R228 ;  /* 0x002128e401007387 */ /* 0x000fe20000100a00 */
[----:B------:R-:W-:-:S03]  /*3ccf0*/  IMAD.WIDE R220, R3, 0x4, R178 ;  /* 0x0000000403dc7825 */ /* 0x000fc600078e02b2 */
[----:B------:R-:W3:Y:S04]  /*3cd00*/  LDL.LU.64 R178, [R1+0x590] ;  /* 0x0005900001b27983 */ /* 0x000ee80000300a00 */
[----:B------:R-:W-:Y:S04]  /*3cd10*/  STL.64 [R1+0x2168], R226 ;  /* 0x002168e201007387 */ /* 0x000fe80000100a00 */
[----:B------:R-:W-:Y:S01]  /*3cd20*/  STL.64 [R1+0x21a8], R224 ;  /* 0x0021a8e001007387 */ /* 0x000fe20000100a00 */
[----:B------:R-:W-:-:S03]  /*3cd30*/  IMAD.WIDE R218, R3, 0x4, R196 ;  /* 0x0000000403da7825 */ /* 0x000fc600078e02c4 */
[----:B------:R1:W-:Y:S01]  /*3cd40*/  LDGSTS.E [R247+0x44100], desc[UR60][R226.64], P2 ;  /* 0x44100000e2f77fae */ /* 0x0003e2000912187c */
[----:B--2---:R-:W-:-:S03]  /*3cd50*/  IMAD.WIDE R216, R3, 0x4, R174 ;  /* 0x0000000403d87825 */ /* 0x004fc600078e02ae */
[----:B------:R-:W2:Y:S04]  /*3cd60*/  LDL.LU.64 R174, [R1+0x558] ;  /* 0x0005580001ae7983 */ /* 0x000ea80000300a00 */
[----:B------:R-:W-:Y:S04]  /*3cd70*/  STL.64 [R1+0x21e8], R222 ;  /* 0x0021e8de01007387 */ /* 0x000fe80000100a00 */
[----:B------:R1:W-:Y:S01]  /*3cd80*/  LDGSTS.E [R247+0x44500], desc[UR60][R224.64], P2 ;  /* 0x44500000e0f77fae */ /* 0x0003e2000912187c */
[----:B------:R-:W-:-:S03]  /*3cd90*/  IMAD.WIDE R214, R3, 0x4, R192 ;  /* 0x0000000403d67825 */ /* 0x000fc600078e02c0 */
[----:B------:R-:W2:Y:S04]  /*3cda0*/  LDL.LU.64 R192, [R1+0x520] ;  /* 0x0005200001c07983 */ /* 0x000ea80000300a00 */
[----:B------:R-:W-:Y:S04]  /*3cdb0*/  STL.64 [R1+0x2228], R220 ;  /* 0x002228dc01007387 */ /* 0x000fe80000100a00 */
[----:B------:R-:W-:Y:S01]  /*3cdc0*/  STL.64 [R1+0x2268], R218 ;  /* 0x002268da01007387 */ /* 0x000fe20000100a00 */
[----:B------:R-:W-:-:S03]  /*3cdd0*/  IMAD.WIDE R212, R3, 0x4, R194 ;  /* 0x0000000403d47825 */ /* 0x000fc600078e02c2 */
[----:B------:R1:W-:Y:S04]  /*3cde0*/  LDGSTS.E [R247+0x44900], desc[UR60][R222.64], P2 ;  /* 0x44900000def77fae */ /* 0x0003e8000912187c */
[----:B------:R1:W-:Y:S01]  /*3cdf0*/  LDGSTS.E [R247+0x44d00], desc[UR60][R220.64], P2 ;  /* 0x44d00000dcf77fae */ /* 0x0003e2000912187c */
[----:B------:R-:W-:-:S03]  /*3ce00*/  IMAD.WIDE R210, R3, 0x4, R190 ;  /* 0x0000000403d27825 */ /* 0x000fc600078e02be */
[----:B------:R-:W2:Y:S04]  /*3ce10*/  LDL.LU.64 R190, [R1+0x4e0] ;  /* 0x0004e00001be7983 */ /* 0x000ea80000300a00 */
[----:B------:R-:W-:Y:S01]  /*3ce20*/  STL.64 [R1+0x22a8], R216 ;  /* 0x0022a8d801007387 */ /* 0x000fe20000100a00 */
[----:B------:R-:W-:-:S03]  /*3ce30*/  IMAD.WIDE R208, R3, 0x4, R188 ;  /* 0x0000000403d07825 */ /* 0x000fc600078e02bc */
[----:B------:R-:W2:Y:S04]  /*3ce40*/  LDL.LU.64 R188, [R1+0x4a0] ;  /* 0x0004a00001bc7983 */ /* 0x000ea80000300a00 */
[----:B------:R-:W-:Y:S01]  /*3ce50*/  STL.64 [R1+0x22e8], R214 ;  /* 0x0022e8d601007387 */ /* 0x000fe20000100a00 */
[----:B------:R-:W-:-:S03]  /*3ce60*/  IMAD.WIDE R206, R3, 0x4, R186 ;  /* 0x0000000403ce7825 */ /* 0x000fc600078e02ba */
[----:B------:R-:W-:Y:S04]  /*3ce70*/  STL.64 [R1+0x2328], R212 ;  /* 0x002328d401007387 */ /* 0x000fe80000100a00 */
[----:B------:R-:W2:Y:S04]  /*3ce80*/  LDL.LU.64 R186, [R1+0x460] ;  /* 0x0004600001ba7983 */ /* 0x000ea80000300a00 */
[----:B------:R-:W-:Y:S01]  /*3ce90*/  STL.64 [R1+0x2368], R210 ;  /* 0x002368d201007387 */ /* 0x000fe20000100a00 */
[----:B------:R-:W-:-:S03]  /*3cea0*/  IMAD.WIDE R22, R3, 0x4, R36 ;  /* 0x0000000403167825 */ /* 0x000fc600078e0224 */
[----:B------:R1:W-:Y:S01]  /*3ceb0*/  LDGSTS.E [R247+0x45100], desc[UR60][R218.64], P2 ;  /* 0x45100000daf77fae */ /* 0x0003e2000912187c */
[----:B------:R-:W-:-:S03]  /*3cec0*/  IMAD.WIDE R20, R3, 0x4, R20 ;  /* 0x0000000403147825 */ /* 0x000fc600078e0214 */
[----:B------:R1:W-:Y:S04]  /*3ced0*/  LDGSTS.E [R247+0x45500], desc[UR60][R216.64], P2 ;  /* 0x45500000d8f77fae */ /* 0x0003e8000912187c */
[----:B------:R1:W-:Y:S04]  /*3cee0*/  LDGSTS.E [R247+0x45900], desc[UR60][R214.64], P2 ;  /* 0x45900000d6f77fae */ /* 0x0003e8000912187c */
[----:B------:R1:W-:Y:S04]  /*3cef0*/  LDGSTS.E [R247+0x45d00], desc[UR60][R212.64], P2 ;  /* 0x45d00000d4f77fae */ /* 0x0003e8000912187c */
[----:B------:R1:W-:Y:S04]  /*3cf00*/  LDGSTS.E [R247+0x46100], desc[UR60][R210.64], P2 ;  /* 0x46100000d2f77fae */ /* 0x0003e8000912187c */
[----:B------:R1:W-:Y:S04]  /*3cf10*/  LDGSTS.E [R247+0x46500], desc[UR60][R208.64], P2 ;  /* 0x46500000d0f77fae */ /* 0x0003e8000912187c */
[----:B------:R1:W-:Y:S01]  /*3cf20*/  LDGSTS.E [R247+0x46900], desc[UR60][R206.64], P2 ;  /* 0x46900000cef77fae */ /* 0x0003e2000912187c */
[----:B----4-:R-:W-:-:S03]  /*3cf30*/  IMAD.WIDE R204, R3, 0x4, R184 ;  /* 0x0000000403cc7825 */ /* 0x010fc600078e02b8 */
[----:B------:R-:W4:Y:S04]  /*3cf40*/  LDL.LU.64 R184, [R1+0x420] ;  /* 0x0004200001b87983 */ /* 0x000f280000300a00 */
[----:B------:R-:W-:Y:S04]  /*3cf50*/  STL.64 [R1+0x23d8], R208 ;  /* 0x0023d8d001007387 */ /* 0x000fe80000100a00 */
[----:B------:R-:W-:Y:S01]  /*3cf60*/  STL.64 [R1+0x2410], R206 ;  /* 0x002410ce01007387 */ /* 0x000fe20000100a00 */
[----:B---3--:R-:W-:-:S03]  /*3cf70*/  IMAD.WIDE R202, R3, 0x4, R182 ;  /* 0x0000000403ca7825 */ /* 0x008fc600078e02b6 */
[----:B------:R-:W3:Y:S04]  /*3cf80*/  LDL.LU.64 R182, [R1+0x3e0] ;  /* 0x0003e00001b67983 */ /* 0x000ee80000300a00 */
[----:B------:R1:W-:Y:S01]  /*3cf90*/  LDGSTS.E [R247+0x46d00], desc[UR60][R204.64], P2 ;  /* 0x46d00000ccf77fae */ /* 0x0003e2000912187c */
[----:B------:R-:W-:-:S03]  /*3cfa0*/  IMAD.WIDE R200, R3, 0x4, R180 ;  /* 0x0000000403c87825 */ /* 0x000fc600078e02b4 */
[----:B------:R-:W3:Y:S04]  /*3cfb0*/  LDL.LU.64 R180, [R1+0x3a0] ;  /* 0x0003a00001b47983 */ /* 0x000ee80000300a00 */
[----:B------:R-:W-:Y:S01]  /*3cfc0*/  STL.64 [R1+0x2448], R204 ;  /* 0x002448cc01007387 */ /* 0x000fe20000100a00 */
[----:B------:R-:W-:-:S03]  /*3cfd0*/  IMAD.WIDE R198, R3, 0x4, R176 ;  /* 0x0000000403c67825 */ /* 0x000fc600078e02b0 */
[----:B------:R1:W-:Y:S04]  /*3cfe0*/  LDGSTS.E [R247+0x47100], desc[UR60][R202.64], P2 ;  /* 0x47100000caf77fae */ /* 0x0003e8000912187c */
[----:B------:R1:W-:Y:S01]  /*3cff0*/  LDGSTS.E [R247+0x47500], desc[UR60][R200.64], P2 ;  /* 0x47500000c8f77fae */ /* 0x0003e2000912187c */
[----:B------:R-:W-:-:S03]  /*3d000*/  IMAD.WIDE R196, R3, 0x4, R178 ;  /* 0x0000000403c47825 */ /* 0x000fc600078e02b2 */
[----:B------:R-:W3:Y:S04]  /*3d010*/  LDL.LU.64 R178, [R1+0x360] ;  /* 0x0003600001b27983 */ /* 0x000ee80000300a00 */
[----:B------:R-:W3:Y:S04]  /*3d020*/  LDL.LU.64 R176, [R1+0x320] ;  /* 0x0003200001b07983 */ /* 0x000ee80000300a00 */
[----:B------:R-:W-:Y:S04]  /*3d030*/  STL.64 [R1+0x2480], R202 ;  /* 0x002480ca01007387 */ /* 0x000fe80000100a00 */
[----:B------:R1:W-:Y:S01]  /*3d040*/  LDGSTS.E [R247+0x47900], desc[UR60][R198.64], P2 ;  /* 0x47900000c6f77fae */ /* 0x0003e2000912187c */
[----:B--2---:R-:W-:-:S03]  /*3d050*/  IMAD.WIDE R194, R3, 0x4, R174 ;  /* 0x0000000403c27825 */ /* 0x004fc600078e02ae */
[----:B------:R-:W2:Y:S04]  /*3d060*/  LDL.LU.64 R174, [R1+0x2e0] ;  /* 0x0002e00001ae7983 */ /* 0x000ea80000300a00 */
[----:B------:R-:W2:Y:S04]  /*3d070*/  LDL.LU.64 R168, [R1+0x2a0] ;  /* 0x0002a00001a87983 */ /* 0x000ea80000300a00 */
[----:B------:R-:W-:Y:S04]  /*3d080*/  STL.64 [R1+0x24c8], R200 ;  /* 0x0024c8c801007387 */ /* 0x000fe80000100a00 */
[----:B------:R-:W2:Y:S04]  /*3d090*/  LDL.LU.64 R166, [R1+0x260] ;  /* 0x0002600001a67983 */ /* 0x000ea80000300a00 */
[----:B------:R-:W2:Y:S04]  /*3d0a0*/  LDL.LU.64 R152, [R1+0x220] ;  /* 0x0002200001987983 */ /* 0x000ea80000300a00 */
[----:B------:R-:W-:Y:S01]  /*3d0b0*/  STL.64 [R1+0x24f8], R198 ;  /* 0x0024f8c601007387 */ /* 0x000fe20000100a00 */
[----:B------:R-:W-:-:S03]  /*3d0c0*/  IMAD.WIDE R192, R3, 0x4, R192 ;  /* 0x0000000403c07825 */ /* 0x000fc600078e02c0 */
[----:B------:R-:W2:Y:S04]  /*3d0d0*/  LDL.LU.64 R24, [R1+0x1e0] ;  /* 0x0001e00001187983 */ /* 0x000ea80000300a00 */
[----:B------:R-:W2:Y:S04]  /*3d0e0*/  LDL.LU.64 R136, [R1+0x1a0] ;  /* 0x0001a00001887983 */ /* 0x000ea80000300a00 */
[----:B------:R1:W-:Y:S04]  /*3d0f0*/  STL.64 [R1+0x2528], R196 ;  /* 0x002528c401007387 */ /* 0x0003e80000100a00 */
[----:B------:R-:W2:Y:S04]  /*3d100*/  LDL.LU.64 R40, [R1+0x160] ;  /* 0x0001600001287983 */ /* 0x000ea80000300a00 */
[----:B------:R-:W2:Y:S04]  /*3d110*/  LDL.LU.64 R120, [R1+0x120] ;  /* 0x0001200001787983 */ /* 0x000ea80000300a00 */
[----:B------:R-:W-:Y:S04]  /*3d120*/  STL.64 [R1+0x2a40], R194 ;  /* 0x002a40c201007387 */ /* 0x000fe80000100a00 */
[----:B------:R-:W2:Y:S04]  /*3d130*/  LDL.LU.64 R56, [R1+0xe0] ;  /* 0x0000e00001387983 */ /* 0x000ea80000300a00 */
[----:B------:R-:W2:Y:S04]  /*3d140*/  LDL.LU.64 R104, [R1+0xa0] ;  /* 0x0000a00001687983 */ /* 0x000ea80000300a00 */
[----:B------:R-:W-:Y:S04]  /*3d150*/  STL.64 [R1+0x2b38], R192 ;  /* 0x002b38c001007387 */ /* 0x000fe80000100a00 */
[----:B------:R-:W2:Y:S04]  /*3d160*/  LDL.LU.64 R72, [R1+0x60] ;  /* 0x0000600001487983 */ /* 0x000ea80000300a00 */
[----:B------:R-:W2:Y:S01]  /*3d170*/  LDL.LU.64 R88, [R1+0x20] ;  /* 0x0000200001587983 */ /* 0x000ea20000300a00 */
[----:B------:R-:W-:-:S03]  /*3d180*/  IMAD.WIDE R190, R3, 0x4, R190 ;  /* 0x0000000403be7825 */ /* 0x000fc600078e02be */
[----:B------:R1:W-:Y:S01]  /*3d190*/  LDGSTS.E [R247+0x47d00], desc[UR60][R196.64], P2 ;  /* 0x47d00000c4f77fae */ /* 0x0003e2000912187c */
[----:B------:R-:W-:-:S04]  /*3d1a0*/  IMAD.WIDE R188, R3, 0x4, R188 ;  /* 0x0000000403bc7825 */ /* 0x000fc800078e02bc */
[C---:B------:R-:W-:Y:S01]  /*3d1b0*/  IMAD.WIDE R186, R3.reuse, 0x4, R186 ;  /* 0x0000000403ba7825 */ /* 0x040fe200078e02ba */
[----:B------:R-:W-:Y:S04]  /*3d1c0*/  STL.64 [R1+0x2b30], R190 ;  /* 0x002b30be01007387 */ /* 0x000fe80000100a00 */
[----:B------:R-:W-:Y:S04]  /*3d1d0*/  STL.64 [R1+0x2b28], R188 ;  /* 0x002b28bc01007387 */ /* 0x000fe80000100a00 */
[----:B------:R1:W-:Y:S04]  /*3d1e0*/  STL.64 [R1+0x2b20], R186 ;  /* 0x002b20ba01007387 */ /* 0x0003e80000100a00 */
[----:B------:R1:W-:Y:S04]  /*3d1f0*/  LDGSTS.E [R247+0x60100], desc[UR60][R194.64], P2 ;  /* 0x60100000c2f77fae */ /* 0x0003e8000912187c */
[----:B------:R1:W-:Y:S04]  /*3d200*/  LDGSTS.E [R247+0x60500], desc[UR60][R192.64], P2 ;  /* 0x60500000c0f77fae */ /* 0x0003e8000912187c */
[----:B------:R1:W-:Y:S04]  /*3d210*/  LDGSTS.E [R247+0x60900], desc[UR60][R190.64], P2 ;  /* 0x60900000bef77fae */ /* 0x0003e8000912187c */
[----:B------:R-:W-:Y:S04]  /*3d220*/  LDGSTS.E [R247+0x60d00], desc[UR60][R188.64], P2 ;  /* 0x60d00000bcf77fae */ /* 0x000fe8000912187c */
[----:B------:R-:W-:Y:S01]  /*3d230*/  LDGSTS.E [R247+0x61100], desc[UR60][R186.64], P2 ;  /* 0x61100000baf77fae */ /* 0x000fe2000912187c */
[----:B----4-:R-:W-:-:S05]  /*3d240*/  IMAD.WIDE R184, R3, 0x4, R184 ;  /* 0x0000000403b87825 */ /* 0x010fca00078e02b8 */
[----:B------:R4:W-:Y:S04]  /*3d250*/  STL.64 [R1+0x2b18], R184 ;  /* 0x002b18b801007387 */ /* 0x0009e80000100a00 */
[----:B------:R-:W-:Y:S01]  /*3d260*/  LDGSTS.E [R247+0x61500], desc[UR60][R184.64], P2 ;  /* 0x61500000b8f77fae */ /* 0x000fe2000912187c */
[----:B---3--:R-:W-:-:S04]  /*3d270*/  IMAD.WIDE R182, R3, 0x4, R182 ;  /* 0x0000000403b67825 */ /* 0x008fc800078e02b6 */
[C---:B------:R-:W-:Y:S01]  /*3d280*/  IMAD.WIDE R180, R3.reuse, 0x4, R180 ;  /* 0x0000000403b47825 */ /* 0x040fe200078e02b4 */
[----:B------:R3:W-:Y:S04]  /*3d290*/  STL.64 [R1+0x2b10], R182 ;  /* 0x002b10b601007387 */ /* 0x0007e80000100a00 */
[----:B------:R3:W-:Y:S04]  /*3d2a0*/  STL.64 [R1+0x2b08], R180 ;  /* 0x002b08b401007387 */ /* 0x0007e80000100a00 */
[----:B------:R-:W-:Y:S04]  /*3d2b0*/  LDGSTS.E [R247+0x61900], desc[UR60][R182.64], P2 ;  /* 0x61900000b6f77fae */ /* 0x000fe8000912187c */
[----:B------:R-:W-:Y:S01]  /*3d2c0*/  LDGSTS.E [R247+0x61d00], desc[UR60][R180.64], P2 ;  /* 0x61d00000b4f77fae */ /* 0x000fe2000912187c */
[----:B------:R-:W-:-:S04]  /*3d2d0*/  IMAD.WIDE R178, R3, 0x4, R178 ;  /* 0x0000000403b27825 */ /* 0x000fc800078e02b2 */
[C---:B------:R-:W-:Y:S01]  /*3d2e0*/  IMAD.WIDE R176, R3.reuse, 0x4, R176 ;  /* 0x0000000403b07825 */ /* 0x040fe200078e02b0 */
[----:B------:R3:W-:Y:S04]  /*3d2f0*/  STL.64 [R1+0x2b00], R178 ;  /* 0x002b00b201007387 */ /* 0x0007e80000100a00 */
[----:B------:R3:W-:Y:S04]  /*3d300*/  STL.64 [R1+0x2af8], R176 ;  /* 0x002af8b001007387 */ /* 0x0007e80000100a00 */
[----:B------:R-:W-:Y:S01]  /*3d310*/  LDGSTS.E [R247+0x62100], desc[UR60][R178.64], P2 ;  /* 0x62100000b2f77fae */ /* 0x000fe2000912187c */
[----:B--2---:R-:W-:-:S03]  /*3d320*/  IMAD.WIDE R174, R3, 0x4, R174 ;  /* 0x0000000403ae7825 */ /* 0x004fc600078e02ae */
[----:B------:R-:W-:Y:S01]  /*3d330*/  LDGSTS.E [R247+0x62500], desc[UR60][R176.64], P2 ;  /* 0x62500000b0f77fae */ /* 0x000fe2000912187c */
[----:B------:R-:W-:-:S03]  /*3d340*/  IMAD.WIDE R168, R3, 0x4, R168 ;  /* 0x0000000403a87825 */ /* 0x000fc600078e02a8 */
[----:B------:R2:W-:Y:S01]  /*3d350*/  STL.64 [R1+0x2af0], R174 ;  /* 0x002af0ae01007387 */ /* 0x0005e20000100a00 */
[----:B------:R-:W-:-:S03]  /*3d360*/  IMAD.WIDE R166, R3, 0x4, R166 ;  /* 0x0000000403a67825 */ /* 0x000fc600078e02a6 */
[----:B------:R2:W-:Y:S01]  /*3d370*/  STL.64 [R1+0x2ae8], R168 ;  /* 0x002ae8a801007387 */ /* 0x0005e20000100a00 */
[----:B------:R-:W-:-:S03]  /*3d380*/  IMAD.WIDE R152, R3, 0x4, R152 ;  /* 0x0000000403987825 */ /* 0x000fc600078e0298 */
[----:B------:R-:W-:Y:S01]  /*3d390*/  STL.64 [R1+0x2ae0], R166 ;  /* 0x002ae0a601007387 */ /* 0x000fe20000100a00 */
        /* <DEDUP_REMOVED lines=21> */
[----:B------:R2:W-:Y:S01]  /*3d4f0*/  STL.64 [R1+0x2a88], R72 ;  /* 0x002a884801007387 */ /* 0x0005e20000100a00 */
[----:B------:R-:W-:-:S03]  /*3d500*/  IMAD.WIDE R24, R3, 0x4, R52 ;  /* 0x0000000403187825 */ /* 0x000fc600078e0234 */
[----:B------:R-:W-:Y:S04]  /*3d510*/  STL.64 [R1+0x2a80], R70 ;  /* 0x002a804601007387 */ /* 0x000fe80000100a00 */
[----:B------:R-:W-:Y:S04]  /*3d520*/  STL.64 [R1+0x2a78], R56 ;  /* 0x002a783801007387 */ /* 0x000fe80000100a00 */
[----:B------:R-:W-:Y:S04]  /*3d530*/  STL.64 [R1+0x2a70], R54 ;  /* 0x002a703601007387 */ /* 0x000fe80000100a00 */
[----:B------:R-:W-:Y:S04]  /*3d540*/  STL.64 [R1+0x2a68], R40 ;  /* 0x002a682801007387 */ /* 0x000fe80000100a00 */
[----:B------:R-:W-:Y:S04]  /*3d550*/  STL.64 [R1+0x2a60], R38 ;  /* 0x002a602601007387 */ /* 0x000fe80000100a00 */
[----:B------:R-:W2:Y:S04]  /*3d560*/  LDL.LU.64 R34, [R1+0x2dd0] ;  /* 0x002dd00001227983 */ /* 0x000ea80000300a00 */
[----:B------:R-:W-:Y:S04]  /*3d570*/  STL.64 [R1+0x2a58], R24 ;  /* 0x002a581801007387 */ /* 0x000fe80000100a00 */
[----:B------:R-:W2:Y:S04]  /*3d580*/  LDL.LU.64 R50, [R1+0x2dc8] ;  /* 0x002dc80001327983 */ /* 0x000ea80000300a00 */
[----:B------:R2:W-:Y:S04]  /*3d590*/  STL.64 [R1+0x2a50], R22 ;  /* 0x002a501601007387 */ /* 0x0005e80000100a00 */
[----:B------:R-:W2:Y:S04]  /*3d5a0*/  LDL.LU.64 R66, [R1+0x2dc0] ;  /* 0x002dc00001427983 */ /* 0x000ea80000300a00 */
[----:B------:R2:W-:Y:S04]  /*3d5b0*/  STL.64 [R1+0x2a48], R20 ;  /* 0x002a481401007387 */ /* 0x0005e80000100a00 */
[----:B------:R-:W2:Y:S04]  /*3d5c0*/  LDL.LU.64 R82, [R1+0x2db8] ;  /* 0x002db80001527983 */ /* 0x000ea80000300a00 */
[----:B------:R-:W2:Y:S04]  /*3d5d0*/  LDL.LU.64 R98, [R1+0x2db0] ;  /* 0x002db00001627983 */ /* 0x000ea80000300a00 */
[----:B------:R-:W2:Y:S04]  /*3d5e0*/  LDL.LU.64 R114, [R1+0x2da8] ;  /* 0x002da80001727983 */ /* 0x000ea80000300a00 */
[----:B------:R-:W2:Y:S04]  /*3d5f0*/  LDL.LU.64 R130, [R1+0x2da0] ;  /* 0x002da00001827983 */ /* 0x000ea80000300a00 */
[----:B-1----:R-:W2:Y:S04]  /*3d600*/  LDL.LU.64 R146, [R1+0x2d98] ;  /* 0x002d980001927983 */ /* 0x002ea80000300a00 */
[----:B------:R-:W2:Y:S04]  /*3d610*/  LDL.LU.64 R162, [R1+0x2d90] ;  /* 0x002d900001a27983 */ /* 0x000ea80000300a00 */
[----:B------:R-:W2:Y:S04]  /*3d620*/  LDL.LU.64 R196, [R1+0xc58] ;  /* 0x000c580001c47983 */ /* 0x000ea80000300a00 */
[----:B------:R-:W2:Y:S04]  /*3d630*/  LDL.LU.64 R186, [R1+0xc20] ;  /* 0x000c200001ba7983 */ /* 0x000ea80000300a00 */
[----:B------:R-:W2:Y:S04]  /*3d640*/  LDL.LU.64 R194, [R1+0xbe8] ;  /* 0x000be80001c27983 */ /* 0x000ea80000300a00 */
[----:B----4-:R-:W4:Y:S04]  /*3d650*/  LDL.LU.64 R184, [R1+0xbb0] ;  /* 0x000bb00001b87983 */ /* 0x010f280000300a00 */
[----:B---3--:R-:W3:Y:S04]  /*3d660*/  LDL.LU.64 R182, [R1+0xb78] ;  /* 0x000b780001b67983 */ /* 0x008ee80000300a00 */
[----:B------:R-:W3:Y:S04]  /*3d670*/  LDL.LU.64 R192, [R1+0xb40] ;  /* 0x000b400001c07983 */ /* 0x000ee80000300a00 */
[----:B------:R-:W3:Y:S04]  /*3d680*/  LDL.LU.64 R244, [R1+0xb08] ;  /* 0x000b080001f47983 */ /* 0x000ee80000300a00 */
[----:B------:R-:W3:Y:S04]  /*3d690*/  LDL.LU.64 R180, [R1+0xad0] ;  /* 0x000ad00001b47983 */ /* 0x000ee80000300a00 */
[----:B------:R-:W3:Y:S04]  /*3d6a0*/  LDL.LU.64 R178, [R1+0xa98] ;  /* 0x000a980001b27983 */ /* 0x000ee80000300a00 */
[----:B------:R-:W3:Y:S04]  /*3d6b0*/  LDL.LU.64 R176, [R1+0xa60] ;  /* 0x000a600001b07983 */ /* 0x000ee80000300a00 */
[----:B------:R-:W-:Y:S04]  /*3d6c0*/  LDGSTS.E [R247+0x62900], desc[UR60][R174.64], P2 ;  /* 0x62900000aef77fae */ /* 0x000fe8000912187c */
[----:B------:R-:W-:Y:S04]  /*3d6d0*/  LDGSTS.E [R247+0x62d00], desc[UR60][R168.64], P2 ;  /* 0x62d00000a8f77fae */ /* 0x000fe8000912187c */
[----:B------:R-:W-:Y:S04]  /*3d6e0*/  LDGSTS.E [R247+0x63100], desc[UR60][R166.64], P2 ;  /* 0x63100000a6f77fae */ /* 0x000fe8000912187c */
[----:B--2---:R-:W2:Y:S04]  /*3d6f0*/  LDL.LU.64 R174, [R1+0xa28] ;  /* 0x000a280001ae7983 */ /* 0x004ea80000300a00 */
        /* <DEDUP_REMOVED lines=20> */
[----:B------:R1:W-:Y:S01]  /*3d840*/  LDGSTS.E [R247+0x67d00], desc[UR60][R20.64], P2 ;  /* 0x67d0000014f77fae */ /* 0x0003e2000912187c */
[----:B------:R-:W-:-:S03]  /*3d850*/  IMAD.WIDE R238, R3, 0x4, R186 ;  /* 0x0000000403ee7825 */ /* 0x000fc600078e02ba */
[----:B------:R-:W2:Y:S01]  /*3d860*/  LDL.LU.64 R186, [R1+0x980] ;  /* 0x0009800001ba7983 */ /* 0x000ea20000300a00 */
[----:B------:R-:W-:-:S04]  /*3d870*/  IMAD.WIDE R236, R3, 0x4, R194 ;  /* 0x0000000403ec7825 */ /* 0x000fc800078e02c2 */
[C---:B----4-:R-:W-:Y:S02]  /*3d880*/  IMAD.WIDE R232, R3.reuse, 0x4, R184 ;  /* 0x0000000403e87825 */ /* 0x050fe400078e02b8 */
[----:B------:R-:W4:Y:S02]  /*3d890*/  LDL.LU.64 R184, [R1+0x948] ;  /* 0x0009480001b87983 */ /* 0x000f240000300a00 */
[C---:B---3--:R-:W-:Y:S02]  /*3d8a0*/  IMAD.WIDE R230, R3.reuse, 0x4, R182 ;  /* 0x0000000403e67825 */ /* 0x048fe400078e02b6 */
[----:B------:R-:W3:Y:S04]  /*3d8b0*/  LDL.LU.64 R182, [R1+0x910] ;  /* 0x0009100001b67983 */ /* 0x000ee80000300a00 */
[----:B------:R-:W-:Y:S01]  /*3d8c0*/  STL.64 [R1+0x11d8], R238 ;  /* 0x0011d8ee01007387 */ /* 0x000fe20000100a00 */
[----:B------:R-:W-:-:S03]  /*3d8d0*/  IMAD.WIDE R226, R3, 0x4, R244 ;  /* 0x0000000403e27825 */ /* 0x000fc600078e02f4 */
[----:B------:R-:W-:Y:S04]  /*3d8e0*/  STL.64 [R1+0x11f8], R236 ;  /* 0x0011f8ec01007387 */ /* 0x000fe80000100a00 */
[----:B------:R-:W3:Y:S01]  /*3d8f0*/  LDL.LU.64 R244, [R1+0x8d8] ;  /* 0x0008d80001f47983 */ /* 0x000ee20000300a00 */
[----:B------:R-:W-:-:S03]  /*3d900*/  IMAD.WIDE R228, R3, 0x4, R192 ;  /* 0x0000000403e47825 */ /* 0x000fc600078e02c0 */
[----:B------:R-:W-:Y:S01]  /*3d910*/  STL.64 [R1+0x1218], R232 ;  /* 0x001218e801007387 */ /* 0x000fe20000100a00 */
[----:B------:R-:W-:-:S03]  /*3d920*/  IMAD.WIDE R224, R3, 0x4, R180 ;  /* 0x0000000403e07825 */ /* 0x000fc600078e02b4 */
[----:B------:R-:W3:Y:S01]  /*3d930*/  LDL.LU.64 R180, [R1+0x8a0] ;  /* 0x0008a00001b47983 */ /* 0x000ee20000300a00 */
[----:B------:R-:W-:-:S03]  /*3d940*/  IMAD.WIDE R222, R3, 0x4, R178 ;  /* 0x0000000403de7825 */ /* 0x000fc600078e02b2 */
[----:B------:R-:W-:Y:S01]  /*3d950*/  STL.64 [R1+0x1240], R230 ;  /* 0x001240e601007387 */ /* 0x000fe20000100a00 */
[----:B------:R-:W-:-:S03]  /*3d960*/  IMAD.WIDE R220, R3, 0x4, R176 ;  /* 0x0000000403dc7825 */ /* 0x000fc600078e02b0 */
[----:B------:R-:W3:Y:S04]  /*3d970*/  LDL.LU.64 R178, [R1+0x868] ;  /* 0x0008680001b27983 */ /* 0x000ee80000300a00 */
[----:B------:R-:W-:Y:S01]  /*3d980*/  STL.64 [R1+0x1270], R228 ;  /* 0x001270e401007387 */ /* 0x000fe20000100a00 */
[----:B--2---:R-:W-:-:S03]  /*3d990*/  IMAD.WIDE R218, R3, 0x4, R174 ;  /* 0x0000000403da7825 */ /* 0x004fc600078e02ae */
[----:B------:R-:W2:Y:S04]  /*3d9a0*/  LDL.LU.64 R176, [R1+0x830] ;  /* 0x0008300001b07983 */ /* 0x000ea80000300a00 */
[----:B------:R-:W-:Y:S04]  /*3d9b0*/  STL.64 [R1+0x12a0], R226 ;  /* 0x0012a0e201007387 */ /* 0x000fe80000100a00 */
[----:B------:R-:W2:Y:S04]  /*3d9c0*/  LDL.LU.64 R194, [R1+0x7f8] ;  /* 0x0007f80001c27983 */ /* 0x000ea80000300a00 */
        /* <DEDUP_REMOVED lines=9> */
[----:B------:R-:W-:Y:S01]  /*3da60*/  STL.64 [R1+0x1370], R218 ;  /* 0x001370da01007387 */ /* 0x000fe20000100a00 */
[----:B------:R-:W-:-:S03]  /*3da70*/  IMAD.WIDE R212, R3, 0x4, R186 ;  /* 0x0000000403d47825 */ /* 0x000fc600078e02ba */
[----:B------:R-:W2:Y:S04]  /*3da80*/  LDL.LU.64 R186, [R1+0x6e0] ;  /* 0x0006e00001ba7983 */ /* 0x000ea80000300a00 */
[----:B------:R-:W-:Y:S01]  /*3da90*/  STL.64 [R1+0x13a8], R216 ;  /* 0x0013a8d801007387 */ /* 0x000fe20000100a00 */
[----:B----4-:R-:W-:-:S03]  /*3daa0*/  IMAD.WIDE R210, R3, 0x4, R184 ;  /* 0x0000000403d27825 */ /* 0x010fc600078e02b8 */
[----:B------:R-:W4:Y:S01]  /*3dab0*/  LDL.LU.64 R184, [R1+0x6a8] ;  /* 0x0006a80001b87983 */ /* 0x000f220000300a00 */
        /* <DEDUP_REMOVED lines=10> */
[----:B------:R-:W3:Y:S01]  /*3db60*/  LDL.LU.64 R178, [R1+0x5c8] ;  /* 0x0005c80001b27983 */ /* 0x000ee20000300a00 */
[----:B------:R-:W-:-:S03]  /*3db70*/  IMAD.WIDE R234, R3, 0x4, R196 ;  /* 0x0000000403ea7825 */ /* 0x000fc600078e02c4 */
[----:B------:R-:W-:Y:S01]  /*3db80*/  STL.64 [R1+0x2130], R208 ;  /* 0x002130d001007387 */ /* 0x000fe20000100a00 */
[----:B--2---:R-:W-:-:S03]  /*3db90*/  IMAD.WIDE R200, R3, 0x4, R176 ;  /* 0x0000000403c87825 */ /* 0x004fc600078e02b0 */
[----:B------:R-:W2:Y:S04]  /*3dba0*/  LDL.LU.64 R176, [R1+0x588] ;  /* 0x0005880001b07983 */ /* 0x000ea80000300a00 */
[----:B------:R-:W-:Y:S01]  /*3dbb0*/  STL.64 [R1+0x2170], R206 ;  /* 0x002170ce01007387 */ /* 0x000fe20000100a00 */
[----:B------:R-:W-:-:S03]  /*3dbc0*/  IMAD.WIDE R198, R3, 0x4, R194 ;  /* 0x0000000403c67825 */ /* 0x000fc600078e02c2 */
[----:B------:R-:W-:Y:S01]  /*3dbd0*/  STL.64 [R1+0x21b0], R204 ;  /* 0x0021b0cc01007387 */ /* 0x000fe20000100a00 */
[----:B------:R-:W-:-:S03]  /*3dbe0*/  IMAD.WIDE R196, R3, 0x4, R174 ;  /* 0x0000000403c47825 */ /* 0x000fc600078e02ae */
[----:B------:R-:W2:Y:S04]  /*3dbf0*/  LDL.LU.64 R174, [R1+0x550] ;  /* 0x0005500001ae7983 */ /* 0x000ea80000300a00 */
[----:B------:R-:W-:Y:S04]  /*3dc00*/  STL.64 [R1+0x21f0], R202 ;  /* 0x0021f0ca01007387 */ /* 0x000fe80000100a00 */
[----:B------:R-:W2:Y:S01]  /*3dc10*/  LDL.LU.64 R168, [R1+0x518] ;  /* 0x0005180001a87983 */ /* 0x000ea20000300a00 */
[----:B------:R-:W-:-:S03]  /*3dc20*/  IMAD.WIDE R194, R3, 0x4, R192 ;  /* 0x0000000403c27825 */ /* 0x000fc600078e02c0 */
[----:B------:R-:W-:Y:S01]  /*3dc30*/  STL.64 [R1+0x2230], R200 ;  /* 0x002230c801007387 */ /* 0x000fe20000100a00 */
[----:B------:R-:W-:-:S03]  /*3dc40*/  IMAD.WIDE R192, R3, 0x4, R190 ;  /* 0x0000000403c07825 */ /* 0x000fc600078e02be */
[----:B------:R-:W-:Y:S04]  /*3dc50*/  STL.64 [R1+0x2270], R198 ;  /* 0x002270c601007387 */ /* 0x000fe80000100a00 */
[----:B------:R-:W2:Y:S01]  /*3dc60*/  LDL.LU.64 R72, [R1+0x4d8] ;  /* 0x0004d80001487983 */ /* 0x000ea20000300a00 */
[----:B------:R-:W-:-:S03]  /*3dc70*/  IMAD.WIDE R190, R3, 0x4, R188 ;  /* 0x0000000403be7825 */ /* 0x000fc600078e02bc */
[----:B------:R-:W-:Y:S04]  /*3dc80*/  STL.64 [R1+0x22b0], R196 ;  /* 0x0022b0c401007387 */ /* 0x000fe80000100a00 */
[----:B------:R-:W2:Y:S04]  /*3dc90*/  LDL.LU.64 R88, [R1+0x498] ;  /* 0x0004980001587983 */ /* 0x000ea80000300a00 */
[----:B------:R-:W-:Y:S04]  /*3dca0*/  STL.64 [R1+0x22f0], R194 ;  /* 0x0022f0c201007387 */ /* 0x000fe80000100a00 */
[----:B------:R-:W-:Y:S04]  /*3dcb0*/  STL.64 [R1+0x2330], R192 ;  /* 0x002330c001007387 */ /* 0x000fe80000100a00 */
[----:B------:R-:W2:Y:S04]  /*3dcc0*/  LDL.LU.64 R152, [R1+0x458] ;  /* 0x0004580001987983 */ /* 0x000ea80000300a00 */
[----:B------:R-:W-:Y:S04]  /*3dcd0*/  STL.64 [R1+0x2370], R190 ;  /* 0x002370be01007387 */ /* 0x000fe80000100a00 */
        /* <DEDUP_REMOVED lines=13> */
[----:B------:R-:W-:Y:S04]  /*3ddb0*/  LDGSTS.E [R248+0x43180], desc[UR60][R214.64], P2 ;  /* 0x43180000d6f87fae */ /* 0x000fe8000912187c */
[----:B------:R-:W-:Y:S01]  /*3ddc0*/  LDGSTS.E [R248+0x43580], desc[UR60][R212.64], P2 ;  /* 0x43580000d4f87fae */ /* 0x000fe2000912187c */
[----:B------:R-:W-:-:S03]  /*3ddd0*/  IMAD.WIDE R36, R3, 0x4, R82 ;  /* 0x0000000403247825 */ /* 0x000fc600078e0252 */
[----:B------:R-:W-:Y:S04]  /*3dde0*/  LDGSTS.E [R248+0x43980], desc[UR60][R210.64], P2 ;  /* 0x43980000d2f87fae */ /* 0x000fe8000912187c */
[----:B------:R-:W-:Y:S01]  /*3ddf0*/  LDGSTS.E [R248+0x43d80], desc[UR60][R208.64], P2 ;  /* 0x43d80000d0f87fae */ /* 0x000fe2000912187c */
[----:B-1----:R-:W-:-:S03]  /*3de00*/  IMAD.WIDE R22, R3, 0x4, R50 ;  /* 0x0000000403167825 */ /* 0x002fc600078e0232 */
[----:B------:R-:W-:Y:S01]  /*3de10*/  LDGSTS.E [R248+0x44180], desc[UR60][R206.64], P2 ;  /* 0x44180000cef87fae */ /* 0x000fe2000912187c */
[----:B------:R-:W-:-:S03]  /*3de20*/  IMAD.WIDE R20, R3, 0x4, R34 ;  /* 0x0000000403147825 */ /* 0x000fc600078e0222 */
[----:B------:R-:W-:Y:S01]  /*3de30*/  LDGSTS.E [R248+0x44580], desc[UR60][R204.64], P2 ;  /* 0x44580000ccf87fae */ /* 0x000fe2000912187c */
[----:B------:R-:W-:-:S03]  /*3de40*/  IMAD.WIDE R18, R3, 0x4, R18 ;  /* 0x0000000403127825 */ /* 0x000fc600078e0212 */
[----:B------:R-:W-:Y:S04]  /*3de50*/  LDGSTS.E [R248+0x44980], desc[UR60][R202.64], P2 ;  /* 0x44980000caf87fae */ /* 0x000fe8000912187c */
[----:B------:R1:W-:Y:S04]  /*3de60*/  LDGSTS.E [R248+0x44d80], desc[UR60][R200.64], P2 ;  /* 0x44d80000c8f87fae */ /* 0x0003e8000912187c */
[----:B------:R1:W-:Y:S04]  /*3de70*/  LDGSTS.E [R248+0x45180], desc[UR60][R198.64], P2 ;  /* 0x45180000c6f87fae */ /* 0x0003e8000912187c */
[----:B------:R1:W-:Y:S04]  /*3de80*/  LDGSTS.E [R248+0x45580], desc[UR60][R196.64], P2 ;  /* 0x45580000c4f87fae */ /* 0x0003e8000912187c */
[----:B------:R1:W-:Y:S04]  /*3de90*/  LDGSTS.E [R248+0x45980], desc[UR60][R194.64], P2 ;  /* 0x45980000c2f87fae */ /* 0x0003e8000912187c */
[----:B------:R1:W-:Y:S04]  /*3dea0*/  LDGSTS.E [R248+0x45d80], desc[UR60][R192.64], P2 ;  /* 0x45d80000c0f87fae */ /* 0x0003e8000912187c */
[----:B------:R1:W-:Y:S01]  /*3deb0*/  LDGSTS.E [R248+0x46180], desc[UR60][R190.64], P2 ;  /* 0x46180000bef87fae */ /* 0x0003e2000912187c */
[----:B------:R-:W-:-:S05]  /*3dec0*/  IMAD.WIDE R188, R3, 0x4, R186 ;  /* 0x0000000403bc7825 */ /* 0x000fca00078e02ba */
[----:B------:R-:W-:Y:S01]  /*3ded0*/  LDGSTS.E [R248+0x46580], desc[UR60][R188.64], P2 ;  /* 0x46580000bcf87fae */ /* 0x000fe2000912187c */
[----:B----4-:R-:W-:-:S04]  /*3dee0*/  IMAD.WIDE R186, R3, 0x4, R184 ;  /* 0x0000000403ba7825 */ /* 0x010fc800078e02b8 */
[C---:B---3--:R-:W-:Y:S01]  /*3def0*/  IMAD.WIDE R184, R3.reuse, 0x4, R182 ;  /* 0x0000000403b87825 */ /* 0x048fe200078e02b6 */
[----:B------:R-:W-:Y:S04]  /*3df00*/  LDGSTS.E [R248+0x46980], desc[UR60][R186.64], P2 ;  /* 0x46980000baf87fae */ /* 0x000fe8000912187c */
[----:B------:R-:W-:Y:S01]  /*3df10*/  LDGSTS.E [R248+0x46d80], desc[UR60][R184.64], P2 ;  /* 0x46d80000b8f87fae */ /* 0x000fe2000912187c */
[----:B------:R-:W-:-:S03]  /*3df20*/  IMAD.WIDE R182, R3, 0x4, R244 ;  /* 0x0000000403b67825 */ /* 0x000fc600078e02f4 */
[----:B------:R-:W3:Y:S04]  /*3df30*/  LDL.LU.64 R244, [R1+0x418] ;  /* 0x0004180001f47983 */ /* 0x000ee80000300a00 */
[----:B------:R-:W-:Y:S04]  /*3df40*/  STL.64 [R1+0x23e0], R188 ;  /* 0x0023e0bc01007387 */ /* 0x000fe80000100a00 */
[----:B------:R4:W-:Y:S01]  /*3df50*/  STL.64 [R1+0x2418], R186 ;  /* 0x002418ba01007387 */ /* 0x0009e20000100a00 */
[----:B------:R-:W-:-:S03]  /*3df60*/  IMAD.WIDE R180, R3, 0x4, R180 ;  /* 0x0000000403b47825 */ /* 0x000fc600078e02b4 */
[----:B------:R-:W4:Y:S04]  /*3df70*/  LDL.LU.64 R38, [R1+0x3d8] ;  /* 0x0003d80001267983 */ /* 0x000f280000300a00 */
[----:B------:R-:W4:Y:S04]  /*3df80*/  LDL.LU.64 R136, [R1+0x398] ;  /* 0x0003980001887983 */ /* 0x000f280000300a00 */
[----:B------:R1:W-:Y:S01]  /*3df90*/  STL.64 [R1+0x2450], R184 ;  /* 0x002450b801007387 */ /* 0x0003e20000100a00 */
[----:B------:R-:W-:-:S03]  /*3dfa0*/  IMAD.WIDE R178, R3, 0x4, R178 ;  /* 0x0000000403b27825 */ /* 0x000fc600078e02b2 */
[----:B------:R-:W4:Y:S04]  /*3dfb0*/  LDL.LU.64 R134, [R1+0x358] ;  /* 0x0003580001867983 */ /* 0x000f280000300a00 */
[----:B------:R-:W4:Y:S04]  /*3dfc0*/  LDL.LU.64 R54, [R1+0x318] ;  /* 0x0003180001367983 */ /* 0x000f280000300a00 */
[----:B------:R1:W-:Y:S01]  /*3dfd0*/  STL.64 [R1+0x2488], R182 ;  /* 0x002488b601007387 */ /* 0x0003e20000100a00 */
[----:B--2---:R-:W-:-:S03]  /*3dfe0*/  IMAD.WIDE R176, R3, 0x4, R176 ;  /* 0x0000000403b07825 */ /* 0x004fc600078e02b0 */
[----:B------:R-:W2:Y:S04]  /*3dff0*/  LDL.LU.64 R120, [R1+0x2d8] ;  /* 0x0002d80001787983 */ /* 0x000ea80000300a00 */
[----:B------:R-:W2:Y:S04]  /*3e000*/  LDL.LU.64 R118, [R1+0x298] ;  /* 0x0002980001767983 */ /* 0x000ea80000300a00 */
[----:B------:R1:W-:Y:S01]  /*3e010*/  STL.64 [R1+0x24d0], R180 ;  /* 0x0024d0b401007387 */ /* 0x0003e20000100a00 */
[----:B------:R-:W-:-:S03]  /*3e020*/  IMAD.WIDE R174, R3, 0x4, R174 ;  /* 0x0000000403ae7825 */ /* 0x000fc600078e02ae */
[----:B------:R-:W2:Y:S04]  /*3e030*/  LDL.LU.64 R70, [R1+0x258] ;  /* 0x0002580001467983 */ /* 0x000ea80000300a00 */
[----:B------:R-:W2:Y:S04]  /*3e040*/  LDL.LU.64 R104, [R1+0x218] ;  /* 0x0002180001687983 */ /* 0x000ea80000300a00 */
[----:B------:R-:W-:Y:S01]  /*3e050*/  STL.64 [R1+0x2500], R178 ;  /* 0x002500b201007387 */ /* 0x000fe20000100a00 */
[----:B------:R-:W-:-:S03]  /*3e060*/  IMAD.WIDE R168, R3, 0x4, R168 ;  /* 0x0000000403a87825 */ /* 0x000fc600078e02a8 */
[----:B------:R-:W2:Y:S01]  /*3e070*/  LDL.LU.64 R102, [R1+0x1d8] ;  /* 0x0001d80001667983 */ /* 0x000ea20000300a00 */
[----:B------:R-:W-:-:S03]  /*3e080*/  IMAD.WIDE R164, R3, 0x4, R88 ;  /* 0x0000000403a47825 */ /* 0x000fc600078e0258 */
[----:B------:R-:W2:Y:S04]  /*3e090*/  LDL.LU.64 R86, [R1+0x198] ;  /* 0x0001980001567983 */ /* 0x000ea80000300a00 */
[----:B------:R1:W-:Y:S01]  /*3e0a0*/  STL.64 [R1+0x2530], R176 ;  /* 0x002530b001007387 */ /* 0x0003e20000100a00 */
[----:B------:R-:W-:-:S03]  /*3e0b0*/  IMAD.WIDE R166, R3, 0x4, R72 ;  /* 0x0000000403a67825 */ /* 0x000fc600078e0248 */
[----:B------:R-:W2:Y:S04]  /*3e0c0*/  LDL.LU.64 R88, [R1+0x158] ;  /* 0x0001580001587983 */ /* 0x000ea80000300a00 */
[----:B------:R-:W2:Y:S04]  /*3e0d0*/  LDL.LU.64 R24, [R1+0x118] ;  /* 0x0001180001187983 */ /* 0x000ea80000300a00 */
[----:B------:R1:W-:Y:S04]  /*3e0e0*/  STL.64 [R1+0x2870], R174 ;  /* 0x002870ae01007387 */ /* 0x0003e80000100a00 */
[----:B------:R-:W2:Y:S04]  /*3e0f0*/  LDL.LU.64 R40, [R1+0xd8] ;  /* 0x0000d80001287983 */ /* 0x000ea80000300a00 */
[----:B------:R-:W2:Y:S04]  /*3e100*/  LDL.LU.64 R72, [R1+0x98] ;  /* 0x0000980001487983 */ /* 0x000ea80000300a00 */
[----:B------:R-:W-:Y:S04]  /*3e110*/  STL.64 [R1+0x2948], R168 ;  /* 0x002948a801007387 */ /* 0x000fe80000100a00 */
[----:B------:R-:W2:Y:S01]  /*3e120*/  LDL.LU.64 R56, [R1+0x58] ;  /* 0x0000580001387983 */ /* 0x000ea20000300a00 */
        /* <DEDUP_REMOVED lines=10> */
[----:B---3--:R-:W-:-:S03]  /*3e1d0*/  IMAD.WIDE R150, R3, 0x4, R244 ;  /* 0x0000000403967825 */ /* 0x008fc600078e02f4 */
[----:B------:R-:W3:Y:S04]  /*3e1e0*/  LDL.LU.64 R244, [R1+0x18] ;  /* 0x0000180001f47983 */ /* 0x000ee80000300a00 */
        /* <DEDUP_REMOVED lines=11> */
[----:B--2---:R-:W-:-:S03]  /*3e2a0*/  IMAD.WIDE R120, R3, 0x4, R120 ;  /* 0x0000000403787825 */ /* 0x004fc600078e0278 */
        /* <DEDUP_REMOVED lines=20> */
[----:B------:R-:W-:Y:S01]  /*3e3f0*/  LDGSTS.E [R248+0x61580], desc[UR60][R150.64], P2 ;  /* 0x6158000096f87fae */ /* 0x000fe2000912187c */
[----:B------:R-:W-:-:S03]  /*3e400*/  IMAD.WIDE R70, R3, 0x4, R56 ;  /* 0x0000000403467825 */ /* 0x000fc600078e0238 */
        /* <DEDUP_REMOVED lines=21> */
[----:B---3--:R-:W-:-:S05]  /*3e560*/  IMAD.WIDE R68, R3, 0x4, R244 ;  /* 0x0000000403447825 */ /* 0x008fca00078e02f4 */
        /* <DEDUP_REMOVED lines=8> */
[----:B------:R4:W-:Y:S04]  /*3e5f0*/  STL.64 [R1+0x2980], R22 ;  /* 0x0029801601007387 */ /* 0x0009e80000100a00 */
[----:B------:R4:W-:Y:S04]  /*3e600*/  STL.64 [R1+0x2978], R20 ;  /* 0x0029781401007387 */ /* 0x0009e80000100a00 */
[----:B------:R4:W-:Y:S04]  /*3e610*/  STL.64 [R1+0x2970], R18 ;  /* 0x0029701201007387 */ /* 0x0009e80000100a00 */
[----:B------:R-:W2:Y:S04]  /*3e620*/  LDL.LU.64 R186, [R1+0xc50] ;  /* 0x000c500001ba7983 */ /* 0x000ea80000300a00 */
[----:B------:R-:W3:Y:S04]  /*3e630*/  LDL.LU.64 R202, [R1+0xc18] ;  /* 0x000c180001ca7983 */ /* 0x000ee80000300a00 */
[----:B------:R-:W4:Y:S04]  /*3e640*/  LDL.LU.64 R198, [R1+0xbe0] ;  /* 0x000be00001c67983 */ /* 0x000f280000300a00 */
[----:B------:R-:W4:Y:S04]  /*3e650*/  LDL.LU.64 R244, [R1+0xba8] ;  /* 0x000ba80001f47983 */ /* 0x000f280000300a00 */
[----:B------:R-:W4:Y:S04]  /*3e660*/  LDL.LU.64 R196, [R1+0xb70] ;  /* 0x000b700001c47983 */ /* 0x000f280000300a00 */
[----:B-1----:R-:W4:Y:S04]  /*3e670*/  LDL.LU.64 R184, [R1+0xb38] ;  /* 0x000b380001b87983 */ /* 0x002f280000300a00 */
        /* <DEDUP_REMOVED lines=9> */
[----:B------:R-:W-:Y:S04]  /*3e710*/  LDGSTS.E [R248+0x65580], desc[UR60][R68.64], P2 ;  /* 0x6558000044f87fae */ /* 0x000fe8000912187c */
[----:B------:R-:W-:Y:S04]  /*3e720*/  LDGSTS.E [R248+0x65980], desc[UR60][R56.64], P2 ;  /* 0x6598000038f87fae */ /* 0x000fe8000912187c */
[----:B------:R-:W-:Y:S04]  /*3e730*/  LDGSTS.E [R248+0x65d80], desc[UR60][R54.64], P2 ;  /* 0x65d8000036f87fae */ /* 0x000fe8000912187c */
[----:B------:R-:W-:Y:S04]  /*3e740*/  LDGSTS.E [R248+0x66180], desc[UR60][R52.64], P2 ;  /* 0x6618000034f87fae */ /* 0x000fe8000912187c */
[----:B------:R-:W-:Y:S04]  /*3e750*/  LDGSTS.E [R248+0x66580], desc[UR60][R40.64], P2 ;  /* 0x6658000028f87fae */ /* 0x000fe8000912187c */
[----:B------:R1:W-:Y:S04]  /*3e760*/  LDGSTS.E [R248+0x66980], desc[UR60][R38.64], P2 ;  /* 0x6698000026f87fae */ /* 0x0003e8000912187c */
[----:B------:R1:W-:Y:S04]  /*3e770*/  LDGSTS.E [R248+0x66d80], desc[UR60][R36.64], P2 ;  /* 0x66d8000024f87fae */ /* 0x0003e8000912187c */
[----:B------:R1:W-:Y:S04]  /*3e780*/  LDGSTS.E [R248+0x67180], desc[UR60][R24.64], P2 ;  /* 0x6718000018f87fae */ /* 0x0003e8000912187c */
[----:B------:R1:W-:Y:S04]  /*3e790*/  LDGSTS.E [R248+0x67580], desc[UR60][R22.64], P2 ;  /* 0x6758000016f87fae */ /* 0x0003e8000912187c */
[----:B------:R1:W-:Y:S04]  /*3e7a0*/  LDGSTS.E [R248+0x67980], desc[UR60][R20.64], P2 ;  /* 0x6798000014f87fae */ /* 0x0003e8000912187c */
[----:B------:R1:W-:Y:S01]  /*3e7b0*/  LDGSTS.E [R248+0x67d80], desc[UR60][R18.64], P2 ;  /* 0x67d8000012f87fae */ /* 0x0003e2000912187c */
[----:B--2---:R-:W-:-:S03]  /*3e7c0*/  IMAD.WIDE R200, R3, 0x4, R186 ;  /* 0x0000000403c87825 */ /* 0x004fc600078e02ba */
[----:B------:R-:W2:Y:S01]  /*3e7d0*/  LDL.LU.64 R186, [R1+0x908] ;  /* 0x0009080001ba7983 */ /* 0x000ea20000300a00 */
[----:B---3--:R-:W-:-:S03]  /*3e7e0*/  IMAD.WIDE R208, R3, 0x4, R202 ;  /* 0x0000000403d07825 */ /* 0x008fc600078e02ca */
[----:B------:R-:W-:Y:S01]  /*3e7f0*/  LDGSTS.E [R249+0x40200], desc[UR60][R200.64], P2 ;  /* 0x40200000c8f97fae */ /* 0x000fe2000912187c */
[----:B----4-:R-:W-:-:S03]  /*3e800*/  IMAD.WIDE R216, R3, 0x4, R198 ;  /* 0x0000000403d87825 */ /* 0x010fc600078e02c6 */
[----:B------:R-:W-:Y:S01]  /*3e810*/  LDGSTS.E [R249+0x40600], desc[UR60][R208.64], P2 ;  /* 0x40600000d0f97fae */ /* 0x000fe2000912187c */
[----:B------:R-:W-:-:S03]  /*3e820*/  IMAD.WIDE R224, R3, 0x4, R244 ;  /* 0x0000000403e07825 */ /* 0x000fc600078e02f4 */
[----:B------:R-:W3:Y:S01]  /*3e830*/  LDL.LU.64 R244, [R1+0x8d0] ;  /* 0x0008d00001f47983 */ /* 0x000ee20000300a00 */
[----:B------:R-:W-:-:S03]  /*3e840*/  IMAD.WIDE R232, R3, 0x4, R196 ;  /* 0x0000000403e87825 */ /* 0x000fc600078e02c4 */
[----:B------:R-:W-:Y:S01]  /*3e850*/  LDGSTS.E [R249+0x40a00], desc[UR60][R216.64], P2 ;  /* 0x40a00000d8f97fae */ /* 0x000fe2000912187c */
[----:B------:R-:W-:-:S03]  /*3e860*/  IMAD.WIDE R246, R3, 0x4, R184 ;  /* 0x0000000403f67825 */ /* 0x000fc600078e02b8 */
[----:B------:R-:W4:Y:S01]  /*3e870*/  LDL.LU.64 R184, [R1+0x898] ;  /* 0x0008980001b87983 */ /* 0x000f220000300a00 */
[----:B------:R-:W-:-:S03]  /*3e880*/  IMAD.WIDE R210, R3, 0x4, R194 ;  /* 0x0000000403d27825 */ /* 0x000fc600078e02c2 */
[----:B------:R-:W-:Y:S01]  /*3e890*/  LDGSTS.E [R249+0x40e00], desc[UR60][R224.64], P2 ;  /* 0x40e00000e0f97fae */ /* 0x000fe2000912187c */
[----:B------:R-:W-:-:S03]  /*3e8a0*/  IMAD.WIDE R206, R3, 0x4, R182 ;  /* 0x0000000403ce7825 */ /* 0x000fc600078e02b6 */
[----:B------:R-:W4:Y:S01]  /*3e8b0*/  LDL.LU.64 R182, [R1+0x860] ;  /* 0x0008600001b67983 */ /* 0x000f220000300a00 */
[----:B------:R-:W-:-:S03]  /*3e8c0*/  IMAD.WIDE R204, R3, 0x4, R180 ;  /* 0x0000000403cc7825 */ /* 0x000fc600078e02b4 */
        /* <DEDUP_REMOVED lines=9> */
[----:B------:R-:W-:Y:S01]  /*3e960*/  STL.64 [R1+0x1238], R204 ;  /* 0x001238cc01007387 */ /* 0x000fe20000100a00 */
[----:B------:R-:W-:-:S03]  /*3e970*/  IMAD.WIDE R194, R3, 0x4, R192 ;  /* 0x0000000403c27825 */ /* 0x000fc600078e02c0 */
[----:B------:R-:W4:Y:S04]  /*3e980*/  LDL.LU.64 R238, [R1+0x748] ;  /* 0x0007480001ee7983 */ /* 0x000f280000300a00 */
[----:B------:R-:W-:Y:S01]  /*3e990*/  STL.64 [R1+0x1268], R202 ;  /* 0x001268ca01007387 */ /* 0x000fe20000100a00 */
[----:B------:R-:W-:-:S03]  /*3e9a0*/  IMAD.WIDE R192, R3, 0x4, R190 ;  /* 0x0000000403c07825 */ /* 0x000fc600078e02be */
[----:B------:R-:W4:Y:S01]  /*3e9b0*/  LDL.LU.64 R218, [R1+0x710] ;  /* 0x0007100001da7983 */ /* 0x000f220000300a00 */
[----:B------:R-:W-:-:S03]  /*3e9c0*/  IMAD.WIDE R190, R3, 0x4, R188 ;  /* 0x0000000403be7825 */ /* 0x000fc600078e02bc */
[----:B------:R-:W-:Y:S04]  /*3e9d0*/  STL.64 [R1+0x1298], R198 ;  /* 0x001298c601007387 */ /* 0x000fe80000100a00 */
        /* <DEDUP_REMOVED lines=8> */
[----:B------:R-:W-:Y:S01]  /*3ea60*/  LDGSTS.E [R249+0x41a00], desc[UR60][R210.64], P2 ;  /* 0x41a00000d2f97fae */ /* 0x000fe2000912187c */
[----:B-1----:R-:W-:-:S03]  /*3ea70*/  IMAD.WIDE R38, R3, 0x4, R128 ;  /* 0x0000000403267825 */ /* 0x002fc600078e0280 */
[----:B------:R1:W-:Y:S01]  /*3ea80*/  LDGSTS.E [R249+0x41e00], desc[UR60][R206.64], P2 ;  /* 0x41e00000cef97fae */ /* 0x0003e2000912187c */
        /* <DEDUP_REMOVED lines=14> */
[----:B--2---:R-:W-:-:S05]  /*3eb70*/  IMAD.WIDE R188, R3, 0x4, R186 ;  /* 0x0000000403bc7825 */ /* 0x004fca00078e02ba */
[----:B------:R-:W-:Y:S01]  /*3eb80*/  LDGSTS.E [R249+0x43e00], desc[UR60][R188.64], P2 ;  /* 0x43e00000bcf97fae */ /* 0x000fe2000912187c */
[----:B---3--:R-:W-:-:S03]  /*3eb90*/  IMAD.WIDE R186, R3, 0x4, R244 ;  /* 0x0000000403ba7825 */ /* 0x008fc600078e02f4 */
[----:B------:R-:W2:Y:S04]  /*3eba0*/  LDL.LU.64 R244, [R1+0x630] ;  /* 0x0006300001f47983 */ /* 0x000ea80000300a00 */
[----:B------:R-:W-:Y:S01]  /*3ebb0*/  STL.64 [R1+0x1328], R192 ;  /* 0x001328c001007387 */ /* 0x000fe20000100a00 */
[----:B----4-:R-:W-:-:S03]  /*3ebc0*/  IMAD.WIDE R184, R3, 0x4, R184 ;  /* 0x0000000403b87825 */ /* 0x010fc600078e02b8 */
[----:B------:R-:W3:Y:S04]  /*3ebd0*/  LDL.LU.64 R230, [R1+0x5f8] ;  /* 0x0005f80001e67983 */ /* 0x000ee80000300a00 */
[----:B------:R-:W-:Y:S01]  /*3ebe0*/  STL.64 [R1+0x1360], R190 ;  /* 0x001360be01007387 */ /* 0x000fe20000100a00 */
[----:B------:R-:W-:-:S03]  /*3ebf0*/  IMAD.WIDE R182, R3, 0x4, R182 ;  /* 0x0000000403b67825 */ /* 0x000fc600078e02b6 */
[----:B------:R-:W4:Y:S01]  /*3ec00*/  LDL.LU.64 R228, [R1+0x5c0] ;  /* 0x0005c00001e47983 */ /* 0x000f220000300a00 */
[----:B------:R-:W-:-:S03]  /*3ec10*/  IMAD.WIDE R180, R3, 0x4, R180 ;  /* 0x0000000403b47825 */ /* 0x000fc600078e02b4 */
[----:B------:R-:W-:Y:S04]  /*3ec20*/  STL.64 [R1+0x13a0], R188 ;  /* 0x0013a0bc01007387 */ /* 0x000fe80000100a00 */
[----:B------:R-:W4:Y:S01]  /*3ec30*/  LDL.LU.64 R226, [R1+0x580] ;  /* 0x0005800001e27983 */ /* 0x000f220000300a00 */
[----:B------:R-:W-:-:S03]  /*3ec40*/  IMAD.WIDE R178, R3, 0x4, R178 ;  /* 0x0000000403b27825 */ /* 0x000fc600078e02b2 */
[----:B------:R-:W-:Y:S01]  /*3ec50*/  STL.64 [R1+0x13d0], R186 ;  /* 0x0013d0ba01007387 */ /* 0x000fe20000100a00 */
[----:B------:R-:W-:-:S03]  /*3ec60*/  IMAD.WIDE R176, R3, 0x4, R176 ;  /* 0x0000000403b07825 */ /* 0x000fc600078e02b0 */
[----:B------:R-:W-:Y:S04]  /*3ec70*/  STL.64 [R1+0x1410], R184 ;  /* 0x001410b801007387 */ /* 0x000fe80000100a00 */
[----:B------:R-:W4:Y:S01]  /*3ec80*/  LDL.LU.64 R222, [R1+0x548] ;  /* 0x0005480001de7983 */ /* 0x000f220000300a00 */
[----:B------:R-:W-:-:S03]  /*3ec90*/  IMAD.WIDE R174, R3, 0x4, R174 ;  /* 0x0000000403ae7825 */ /* 0x000fc600078e02ae */
[----:B------:R-:W-:Y:S04]  /*3eca0*/  STL.64 [R1+0x1460], R182 ;  /* 0x001460b601007387 */ /* 0x000fe80000100a00 */
[----:B------:R-:W4:Y:S01]  /*3ecb0*/  LDL.LU.64 R220, [R1+0x510] ;  /* 0x0005100001dc7983 */ /* 0x000f220000300a00 */
[----:B------:R-:W-:-:S03]  /*3ecc0*/  IMAD.WIDE R168, R3, 0x4, R238 ;  /* 0x0000000403a87825 */ /* 0x000fc600078e02ee */
[----:B------:R-:W-:Y:S04]  /*3ecd0*/  STL.64 [R1+0x2238], R180 ;  /* 0x002238b401007387 */ /* 0x000fe80000100a00 */
[----:B------:R-:W-:Y:S01]  /*3ece0*/  STL.64 [R1+0x2278], R178 ;  /* 0x002278b201007387 */ /* 0x000fe20000100a00 */
[----:B------:R-:W-:-:S03]  /*3ecf0*/  IMAD.WIDE R166, R3, 0x4, R218 ;  /* 0x0000000403a67825 */ /* 0x000fc600078e02da */
[----:B------:R-:W4:Y:S04]  /*3ed00*/  LDL.LU.64 R218, [R1+0x4d0] ;  /* 0x0004d00001da7983 */ /* 0x000f280000300a00 */
[----:B------:R-:W-:Y:S01]  /*3ed10*/  STL.64 [R1+0x22b8], R176 ;  /* 0x0022b8b001007387 */ /* 0x000fe20000100a00 */
[----:B------:R-:W-:-:S03]  /*3ed20*/  IMAD.WIDE R164, R3, 0x4, R214 ;  /* 0x0000000403a47825 */ /* 0x000fc600078e02d6 */
[----:B------:R-:W4:Y:S04]  /*3ed30*/  LDL.LU.64 R214, [R1+0x490] ;  /* 0x0004900001d67983 */ /* 0x000f280000300a00 */
[----:B------:R1:W-:Y:S04]  /*3ed40*/  STL.64 [R1+0x22f8], R174 ;  /* 0x0022f8ae01007387 */ /* 0x0003e80000100a00 */
[----:B------:R1:W-:Y:S01]  /*3ed50*/  STL.64 [R1+0x2338], R168 ;  /* 0x002338a801007387 */ /* 0x0003e20000100a00 */
[----:B------:R-:W-:-:S03]  /*3ed60*/  IMAD.WIDE R152, R3, 0x4, R212 ;  /* 0x0000000403987825 */ /* 0x000fc600078e02d4 */
[----:B------:R-:W4:Y:S04]  /*3ed70*/  LDL.LU.64 R212, [R1+0x450] ;  /* 0x0004500001d47983 */ /* 0x000f280000300a00 */
[----:B------:R1:W-:Y:S01]  /*3ed80*/  STL.64 [R1+0x2378], R166 ;  /* 0x002378a601007387 */ /* 0x0003e20000100a00 */
[----:B------:R-:W-:-:S03]  /*3ed90*/  IMAD.WIDE R162, R3, 0x4, R236 ;  /* 0x0000000403a27825 */ /* 0x000fc600078e02ec */
[----:B------:R-:W-:Y:S04]  /*3eda0*/  LDGSTS.E [R249+0x44200], desc[UR60][R186.64], P2 ;  /* 0x44200000baf97fae */ /* 0x000fe8000912187c */
[----:B------:R-:W-:Y:S04]  /*3edb0*/  LDGSTS.E [R249+0x44600], desc[UR60][R184.64], P2 ;  /* 0x44600000b8f97fae */ /* 0x000fe8000912187c */
[----:B------:R1:W-:Y:S04]  /*3edc0*/  LDGSTS.E [R249+0x44a00], desc[UR60][R182.64], P2 ;  /* 0x44a00000b6f97fae */ /* 0x0003e8000912187c */
[----:B------:R-:W-:Y:S04]  /*3edd0*/  LDGSTS.E [R249+0x44e00], desc[UR60][R180.64], P2 ;  /* 0x44e00000b4f97fae */ /* 0x000fe8000912187c */
[----:B------:R1:W-:Y:S04]  /*3ede0*/  LDGSTS.E [R249+0x45200], desc[UR60][R178.64], P2 ;  /* 0x45200000b2f97fae */ /* 0x0003e8000912187c */
[----:B------:R1:W-:Y:S04]  /*3edf0*/  LDGSTS.E [R249+0x45600], desc[UR60][R176.64], P2 ;  /* 0x45600000b0f97fae */ /* 0x0003e8000912187c */
[----:B------:R-:W-:Y:S04]  /*3ee00*/  LDGSTS.E [R249+0x45a00], desc[UR60][R174.64], P2 ;  /* 0x45a00000aef97fae */ /* 0x000fe8000912187c */
[----:B------:R1:W-:Y:S04]  /*3ee10*/  LDGSTS.E [R249+0x45e00], desc[UR60][R168.64], P2 ;  /* 0x45e00000a8f97fae */ /* 0x0003e8000912187c */
[----:B------:R1:W-:Y:S04]  /*3ee20*/  LDGSTS.E [R249+0x46200], desc[UR60][R166.64], P2 ;  /* 0x46200000a6f97fae */ /* 0x0003e8000912187c */
[----:B------:R1:W-:Y:S04]  /*3ee30*/  LDGSTS.E [R249+0x46600], desc[UR60][R164.64], P2 ;  /* 0x46600000a4f97fae */ /* 0x0003e8000912187c */
[----:B------:R1:W-:Y:S04]  /*3ee40*/  LDGSTS.E [R249+0x46a00], desc[UR60][R162.64], P2 ;  /* 0x46a00000a2f97fae */ /* 0x0003e8000912187c */
[----:B------:R1:W-:Y:S01]  /*3ee50*/  LDGSTS.E [R249+0x46e00], desc[UR60][R152.64], P2 ;  /* 0x46e0000098f97fae */ /* 0x0003e2000912187c */
[----:B--2---:R-:W-:-:S03]  /*3ee60*/  IMAD.WIDE R150, R3, 0x4, R244 ;  /* 0x0000000403967825 */ /* 0x004fc600078e02f4 */
[----:B------:R-:W2:Y:S04]  /*3ee70*/  LDL.LU.64 R244, [R1+0x410] ;  /* 0x0004100001f47983 */ /* 0x000ea80000300a00 */
[----:B------:R1:W-:Y:S04]  /*3ee80*/  STL.64 [R1+0x23e8], R164 ;  /* 0x0023e8a401007387 */ /* 0x0003e80000100a00 */
[----:B------:R1:W-:Y:S01]  /*3ee90*/  STL.64 [R1+0x2420], R162 ;  /* 0x002420a201007387 */ /* 0x0003e20000100a00 */
[----:B---3--:R-:W-:-:S03]  /*3eea0*/  IMAD.WIDE R148, R3, 0x4, R230 ;  /* 0x0000000403947825 */ /* 0x008fc600078e02e6 */
[----:B------:R-:W3:Y:S04]  /*3eeb0*/  LDL.LU.64 R40, [R1+0x3d0] ;  /* 0x0003d00001287983 */ /* 0x000ee80000300a00 */
[----:B------:R-:W3:Y:S04]  /*3eec0*/  LDL.LU.64 R104, [R1+0x390] ;  /* 0x0003900001687983 */ /* 0x000ee80000300a00 */
[----:B------:R1:W-:Y:S01]  /*3eed0*/  STL.64 [R1+0x2458], R152 ;  /* 0x0024589801007387 */ /* 0x0003e20000100a00 */
[----:B----4-:R-:W-:-:S03]  /*3eee0*/  IMAD.WIDE R146, R3, 0x4, R228 ;  /* 0x0000000403927825 */ /* 0x010fc600078e02e4 */
[----:B------:R-:W4:Y:S04]  /*3eef0*/  LDL.LU.64 R56, [R1+0x350] ;  /* 0x0003500001387983 */ /* 0x000f280000300a00 */
[----:B------:R-:W4:Y:S04]  /*3ef00*/  LDL.LU.64 R72, [R1+0x310] ;  /* 0x0003100001487983 */ /* 0x000f280000300a00 */
        /* <DEDUP_REMOVED lines=11> */
[----:B------:R-:W4:Y:S01]  /*3efc0*/  LDL.LU.64 R226, [R1+0x190] ;  /* 0x0001900001e27983 */ /* 0x000f220000300a00 */
[----:B------:R-:W-:-:S03]  /*3efd0*/  IMAD.WIDE R130, R3, 0x4, R218 ;  /* 0x0000000403827825 */ /* 0x000fc600078e02da */
[----:B------:R1:W-:Y:S01]  /*3efe0*/  STL.64 [R1+0x2538], R136 ;  /* 0x0025388801007387 */ /* 0x0003e20000100a00 */
[----:B------:R-:W-:-:S03]  /*3eff0*/  IMAD.WIDE R120, R3, 0x4, R214 ;  /* 0x0000000403787825 */ /* 0x000fc600078e02d6 */
[----:B------:R-:W4:Y:S04]  /*3f000*/  LDL.LU.64 R222, [R1+0x150] ;  /* 0x0001500001de7983 */ /* 0x000f280000300a00 */
[----:B------:R-:W4:Y:S01]  /*3f010*/  LDL.LU.64 R220, [R1+0x110] ;  /* 0x0001100001dc7983 */ /* 0x000f220000300a00 */
[----:B------:R-:W-:-:S03]  /*3f020*/  IMAD.WIDE R118, R3, 0x4, R212 ;  /* 0x0000000403767825 */ /* 0x000fc600078e02d4 */
[----:B------:R1:W-:Y:S04]  /*3f030*/  STL.64 [R1+0x26f0], R134 ;  /* 0x0026f08601007387 */ /* 0x0003e80000100a00 */
[----:B------:R-:W4:Y:S04]  /*3f040*/  LDL.LU.64 R218, [R1+0xd0] ;  /* 0x0000d00001da7983 */ /* 0x000f280000300a00 */
[----:B------:R-:W4:Y:S04]  /*3f050*/  LDL.LU.64 R214, [R1+0x90] ;  /* 0x0000900001d67983 */ /* 0x000f280000300a00 */
[----:B------:R1:W-:Y:S04]  /*3f060*/  STL.64 [R1+0x27a0], R132 ;  /* 0x0027a08401007387 */ /* 0x0003e80000100a00 */
[----:B------:R-:W4:Y:S04]  /*3f070*/  LDL.LU.64 R212, [R1+0x50] ;  /* 0x0000500001d47983 */ /* 0x000f280000300a00 */
[----:B------:R1:W-:Y:S04]  /*3f080*/  LDGSTS.E [R249+0x47200], desc[UR60][R150.64], P2 ;  /* 0x4720000096f97fae */ /* 0x0003e8000912187c */
[----:B------:R1:W-:Y:S04]  /*3f090*/  LDGSTS.E [R249+0x47600], desc[UR60][R148.64], P2 ;  /* 0x4760000094f97fae */ /* 0x0003e8000912187c */
[----:B------:R1:W-:Y:S04]  /*3f0a0*/  LDGSTS.E [R249+0x47a00], desc[UR60][R146.64], P2 ;  /* 0x47a0000092f97fae */ /* 0x0003e8000912187c */
[----:B------:R1:W-:Y:S04]  /*3f0b0*/  LDGSTS.E [R249+0x47e00], desc[UR60][R136.64], P2 ;  /* 0x47e0000088f97fae */ /* 0x0003e8000912187c */
[----:B------:R1:W-:Y:S04]  /*3f0c0*/  LDGSTS.E [R249+0x60200], desc[UR60][R134.64], P2 ;  /* 0x6020000086f97fae */ /* 0x0003e8000912187c */
[----:B------:R1:W-:Y:S04]  /*3f0d0*/  LDGSTS.E [R249+0x60600], desc[UR60][R132.64], P2 ;  /* 0x6060000084f97fae */ /* 0x0003e8000912187c */
[----:B------:R-:W-:Y:S04]  /*3f0e0*/  LDGSTS.E [R249+0x60a00], desc[UR60][R130.64], P2 ;  /* 0x60a0000082f97fae */ /* 0x000fe8000912187c */
[----:B------:R1:W-:Y:S04]  /*3f0f0*/  LDGSTS.E [R249+0x60e00], desc[UR60][R120.64], P2 ;  /* 0x60e0000078f97fae */ /* 0x0003e8000912187c */
[----:B------:R1:W-:Y:S01]  /*3f100*/  LDGSTS.E [R249+0x61200], desc[UR60][R118.64], P2 ;  /* 0x6120000076f97fae */ /* 0x0003e2000912187c */
[----:B--2---:R-:W-:-:S03]  /*3f110*/  IMAD.WIDE R116, R3, 0x4, R244 ;  /* 0x0000000403747825 */ /* 0x004fc600078e02f4 */
[----:B------:R-:W2:Y:S04]  /*3f120*/  LDL.LU.64 R244, [R1+0x10] ;  /* 0x0000100001f47983 */ /* 0x000ea80000300a00 */
[----:B------:R-:W-:Y:S04]  /*3f130*/  STL.64 [R1+0x27a8], R130 ;  /* 0x0027a88201007387 */ /* 0x000fe80000100a00 */
[----:B------:R1:W-:Y:S01]  /*3f140*/  STL.64 [R1+0x27b0], R120 ;  /* 0x0027b07801007387 */ /* 0x0003e20000100a00 */
[----:B---3--:R-:W-:-:S03]  /*3f150*/  IMAD.WIDE R114, R3, 0x4, R40 ;  /* 0x0000000403727825 */ /* 0x008fc600078e0228 */
[----:B------:R3:W-:Y:S01]  /*3f160*/  STL.64 [R1+0x27b8], R118 ;  /* 0x0027b87601007387 */ /* 0x0007e20000100a00 */
[----:B------:R-:W-:-:S03]  /*3f170*/  IMAD.WIDE R104, R3, 0x4, R104 ;  /* 0x0000000403687825 */ /* 0x000fc600078e0268 */
[----:B------:R-:W-:Y:S01]  /*3f180*/  STL.64 [R1+0x27c8], R116 ;  /* 0x0027c87401007387 */ /* 0x000fe20000100a00 */
[----:B----4-:R-:W-:-:S03]  /*3f190*/  IMAD.WIDE R102, R3, 0x4, R56 ;  /* 0x0000000403667825 */ /* 0x010fc600078e0238 */
[----:B------:R-:W-:Y:S01]  /*3f1a0*/  STL.64 [R1+0x2878], R114 ;  /* 0x0028787201007387 */ /* 0x000fe20000100a00 */
[----:B------:R-:W-:-:S03]  /*3f1b0*/  IMAD.WIDE R100, R3, 0x4, R72 ;  /* 0x0000000403647825 */ /* 0x000fc600078e0248 */
[----:B------:R-:W-:Y:S04]  /*3f1c0*/  STL.64 [R1+0x2880], R104 ;  /* 0x0028806801007387 */ /* 0x000fe80000100a00 */
        /* <DEDUP_REMOVED lines=21> */
[----:B------:R-:W-:-:S04]  /*3f320*/  IMAD.WIDE R40, R3, 0x4, R144 ;  /* 0x0000000403287825 */ /* 0x000fc800078e0290 */
[C---:B------:R-:W-:Y:S01]  /*3f330*/  IMAD.WIDE R54, R3.reuse, 0x4, R212 ;  /* 0x0000000403367825 */ /* 0x040fe200078e02d4 */
[----:B------:R-:W-:Y:S04]  /*3f340*/  STL.64 [R1+0x2900], R56 ;  /* 0x0029003801007387 */ /* 0x000fe80000100a00 */
[----:B------:R-:W-:Y:S04]  /*3f350*/  STL.64 [R1+0x28f8], R54 ;  /* 0x0028f83601007387 */ /* 0x000fe80000100a00 */
[----:B------:R4:W-:Y:S04]  /*3f360*/  LDGSTS.E [R249+0x61600], desc[UR60][R116.64], P2 ;  /* 0x6160000074f97fae */ /* 0x0009e8000912187c */
        /* <DEDUP_REMOVED lines=13> */
[----:B------:R-:W-:Y:S04]  /*3f440*/  LDGSTS.E [R249+0x64e00], desc[UR60][R56.64], P2 ;  /* 0x64e0000038f97fae */ /* 0x000fe8000912187c */
[----:B------:R-:W-:Y:S01]  /*3f450*/  LDGSTS.E [R249+0x65200], desc[UR60][R54.64], P2 ;  /* 0x6520000036f97fae */ /* 0x000fe2000912187c */
[----:B--2---:R-:W-:-:S05]  /*3f460*/  IMAD.WIDE R52, R3, 0x4, R244 ;  /* 0x0000000403347825 */ /* 0x004fca00078e02f4 */
        /* <DEDUP_REMOVED lines=9> */
[----:B------:R2:W-:Y:S04]  /*3f500*/  STL.64 [R1+0x28a8], R18 ;  /* 0x0028a81201007387 */ /* 0x0005e80000100a00 */
[----:B------:R2:W-:Y:S04]  /*3f510*/  STL.64 [R1+0x28a0], R16 ;  /* 0x0028a01001007387 */ /* 0x0005e80000100a00 */
[----:B-1----:R-:W2:Y:S04]  /*3f520*/  LDL.LU.64 R174, [R1+0xc48] ;  /* 0x000c480001ae7983 */ /* 0x002ea80000300a00 */
[----:B------:R-:W2:Y:S04]  /*3f530*/  LDL.LU.64 R180, [R1+0xc10] ;  /* 0x000c100001b47983 */ /* 0x000ea80000300a00 */
[----:B------:R-:W2:Y:S04]  /*3f540*/  LDL.LU.64 R186, [R1+0xbd8] ;  /* 0x000bd80001ba7983 */ /* 0x000ea80000300a00 */
[----:B------:R-:W2:Y:S04]  /*3f550*/  LDL.LU.64 R192, [R1+0xba0] ;  /* 0x000ba00001c07983 */ /* 0x000ea80000300a00 */
[----:B------:R-:W2:Y:S04]  /*3f560*/  LDL.LU.64 R198, [R1+0xb68] ;  /* 0x000b680001c67983 */ /* 0x000ea80000300a00 */
[----:B------:R-:W3:Y:S04]  /*3f570*/  LDL.LU.64 R204, [R1+0xb30] ;  /* 0x000b300001cc7983 */ /* 0x000ee80000300a00 */
[----:B------:R-:W2:Y:S04]  /*3f580*/  LDL.LU.64 R214, [R1+0xaf8] ;  /* 0x000af80001d67983 */ /* 0x000ea80000300a00 */
[----:B------:R-:W4:Y:S04]  /*3f590*/  LDL.LU.64 R202, [R1+0xac0] ;  /* 0x000ac00001ca7983 */ /* 0x000f280000300a00 */
[----:B------:R-:W2:Y:S04]  /*3f5a0*/  LDL.LU.64 R196, [R1+0xa88] ;  /* 0x000a880001c47983 */ /* 0x000ea80000300a00 */
        /* <DEDUP_REMOVED lines=13> */
[----:B------:R1:W-:Y:S04]  /*3f680*/  LDGSTS.E [R249+0x66200], desc[UR60][R38.64], P2 ;  /* 0x6620000026f97fae */ /* 0x0003e8000912187c */
[----:B------:R1:W-:Y:S01]  /*3f690*/  LDGSTS.E [R249+0x66600], desc[UR60][R36.64], P2 ;  /* 0x6660000024f97fae */ /* 0x0003e2000912187c */
[----:B------:R-:W-:-:S03]  /*3f6a0*/  IMAD.WIDE R32, R3, 0x4, R110 ;  /* 0x0000000403207825 */ /* 0x000fc600078e026e */
[----:B------:R1:W-:Y:S01]  /*3f6b0*/  LDGSTS.E [R249+0x66a00], desc[UR60][R34.64], P2 ;  /* 0x66a0000022f97fae */ /* 0x0003e2000912187c */
[----:B---3--:R-:W-:-:S03]  /*3f6c0*/  IMAD.WIDE R206, R3, 0x4, R204 ;  /* 0x0000000403ce7825 */ /* 0x008fc600078e02cc */
[----:B------:R3:W-:Y:S04]  /*3f6d0*/  LDGSTS.E [R249+0x66e00], desc[UR60][R24.64], P2 ;  /* 0x66e0000018f97fae */ /* 0x0007e8000912187c */
[----:B------:R-:W3:Y:S01]  /*3f6e0*/  LDL.LU.64 R204, [R1+0x820] ;  /* 0x0008200001cc7983 */ /* 0x000ee20000300a00 */
[----:B----4-:R-:W-:-:S03]  /*3f6f0*/  IMAD.WIDE R222, R3, 0x4, R202 ;  /* 0x0000000403de7825 */ /* 0x010fc600078e02ca */
[----:B------:R-:W4:Y:S01]  /*3f700*/  LDL.LU.64 R226, [R1+0x7e8] ;  /* 0x0007e80001e27983 */ /* 0x000f220000300a00 */
[----:B--2---:R-:W-:-:S03]  /*3f710*/  IMAD.WIDE R230, R3, 0x4, R196 ;  /* 0x0000000403e67825 */ /* 0x004fc600078e02c4 */
[----:B------:R-:W2:Y:S04]  /*3f720*/  LDL.LU.64 R202, [R1+0x7b0] ;  /* 0x0007b00001ca7983 */ /* 0x000ea80000300a00 */
[----:B------:R-:W2:Y:S01]  /*3f730*/  LDL.LU.64 R196, [R1+0x778] ;  /* 0x0007780001c47983 */ /* 0x000ea20000300a00 */
[----:B------:R-:W-:-:S03]  /*3f740*/  IMAD.WIDE R182, R3, 0x4, R182 ;  /* 0x0000000403b67825 */ /* 0x000fc600078e02b6 */
[----:B------:R-:W2:Y:S01]  /*3f750*/  LDL.LU.64 R220, [R1+0x740] ;  /* 0x0007400001dc7983 */ /* 0x000ea20000300a00 */
[----:B------:R-:W-:-:S03]  /*3f760*/  IMAD.WIDE R178, R3, 0x4, R178 ;  /* 0x0000000403b27825 */ /* 0x000fc600078e02b2 */
[----:B------:R1:W-:Y:S01]  /*3f770*/  LDGSTS.E [R249+0x67200], desc[UR60][R22.64], P2 ;  /* 0x6720000016f97fae */ /* 0x0003e2000912187c */
[----:B------:R-:W-:-:S03]  /*3f780*/  IMAD.WIDE R176, R3, 0x4, R176 ;  /* 0x0000000403b07825 */ /* 0x000fc600078e02b0 */
[----:B------:R1:W-:Y:S01]  /*3f790*/  LDGSTS.E [R249+0x67600], desc[UR60][R20.64], P2 ;  /* 0x6760000014f97fae */ /* 0x0003e2000912187c */
[----:B------:R-:W-:-:S03]  /*3f7a0*/  IMAD.WIDE R168, R3, 0x4, R194 ;  /* 0x0000000403a87825 */ /* 0x000fc600078e02c2 */
[----:B------:R1:W-:Y:S01]  /*3f7b0*/  LDGSTS.E [R249+0x67a00], desc[UR60][R18.64], P2 ;  /* 0x67a0000012f97fae */ /* 0x0003e2000912187c */
[----:B------:R-:W-:-:S03]  /*3f7c0*/  IMAD.WIDE R166, R3, 0x4, R190 ;  /* 0x0000000403a67825 */ /* 0x000fc600078e02be */
[----:B------:R-:W2:Y:S04]  /*3f7d0*/  LDL.LU.64 R194, [R1+0x708] ;  /* 0x0007080001c27983 */ /* 0x000ea80000300a00 */
[----:B------:R-:W-:Y:S01]  /*3f7e0*/  STL.64 [R1+0x11e8], R182 ;  /* 0x0011e8b601007387 */ /* 0x000fe20000100a00 */
[----:B------:R-:W-:-:S03]  /*3f7f0*/  IMAD.WIDE R164, R3, 0x4, R188 ;  /* 0x0000000403a47825 */ /* 0x000fc600078e02bc */
[----:B------:R-:W2:Y:S01]  /*3f800*/  LDL.LU.64 R190, [R1+0x6d0] ;  /* 0x0006d00001be7983 */ /* 0x000ea20000300a00 */
[----:B------:R-:W-:-:S03]  /*3f810*/  IMAD.WIDE R162, R3, 0x4, R184 ;  /* 0x0000000403a27825 */ /* 0x000fc600078e02b8 */
[----:B------:R1:W-:Y:S04]  /*3f820*/  STL.64 [R1+0x1208], R178 ;  /* 0x001208b201007387 */ /* 0x0003e80000100a00 */
[----:B------:R-:W2:Y:S04]  /*3f830*/  LDL.LU.64 R218, [R1+0x698] ;  /* 0x0006980001da7983 */ /* 0x000ea80000300a00 */
[----:B------:R-:W2:Y:S04]  /*3f840*/  LDL.LU.64 R188, [R1+0x660] ;  /* 0x0006600001bc7983 */ /* 0x000ea80000300a00 */
[----:B------:R-:W-:Y:S04]  /*3f850*/  STL.64 [R1+0x1230], R176 ;  /* 0x001230b001007387 */ /* 0x000fe80000100a00 */
[----:B------:R-:W2:Y:S01]  /*3f860*/  LDL.LU.64 R184, [R1+0x628] ;  /* 0x0006280001b87983 */ /* 0x000ea20000300a00 */
[----:B------:R-:W-:-:S03]  /*3f870*/  IMAD.WIDE R160, R3, 0x4, R212 ;  /* 0x0000000403a07825 */ /* 0x000fc600078e02d4 */
[----:B------:R-:W-:Y:S01]  /*3f880*/  STL.64 [R1+0x1260], R168 ;  /* 0x001260a801007387 */ /* 0x000fe20000100a00 */
[----:B------:R-:W-:-:S03]  /*3f890*/  IMAD.WIDE R152, R3, 0x4, R210 ;  /* 0x0000000403987825 */ /* 0x000fc600078e02d2 */
[----:B------:R-:W2:Y:S04]  /*3f8a0*/  LDL.LU.64 R212, [R1+0x5f0] ;  /* 0x0005f00001d47983 */ /* 0x000ea80000300a00 */
[----:B------:R-:W-:Y:S04]  /*3f8b0*/  STL.64 [R1+0x1290], R166 ;  /* 0x001290a601007387 */ /* 0x000fe80000100a00 */
[----:B------:R-:W2:Y:S04]  /*3f8c0*/  LDL.LU.64 R210, [R1+0x5b8] ;  /* 0x0005b80001d27983 */ /* 0x000ea80000300a00 */
[----:B------:R-:W-:Y:S01]  /*3f8d0*/  STL.64 [R1+0x12c0], R164 ;  /* 0x0012c0a401007387 */ /* 0x000fe20000100a00 */
[----:B---3--:R-:W-:-:S03]  /*3f8e0*/  IMAD.WIDE R150, R3, 0x4, R204 ;  /* 0x0000000403967825 */ /* 0x008fc600078e02cc */
[----:B------:R3:W-:Y:S04]  /*3f8f0*/  LDGSTS.E [R249+0x67e00], desc[UR60][R16.64], P2 ;  /* 0x67e0000010f97fae */ /* 0x0007e8000912187c */
[----:B------:R-:W3:Y:S01]  /*3f900*/  LDL.LU.64 R204, [R1+0x578] ;  /* 0x0005780001cc7983 */ /* 0x000ee20000300a00 */
[----:B----4-:R-:W-:-:S03]  /*3f910*/  IMAD.WIDE R148, R3, 0x4, R226 ;  /* 0x0000000403947825 */ /* 0x010fc600078e02e2 */
[----:B------:R-:W-:Y:S01]  /*3f920*/  STL.64 [R1+0x12f0], R162 ;  /* 0x0012f0a201007387 */ /* 0x000fe20000100a00 */
[----:B--2---:R-:W-:-:S03]  /*3f930*/  IMAD.WIDE R146, R3, 0x4, R202 ;  /* 0x0000000403927825 */ /* 0x004fc600078e02ca */
[----:B------:R-:W-:Y:S01]  /*3f940*/  STL.64 [R1+0x1320], R160 ;  /* 0x001320a001007387 */ /* 0x000fe20000100a00 */
[----:B------:R-:W-:-:S03]  /*3f950*/  IMAD.WIDE R144, R3, 0x4, R196 ;  /* 0x0000000403907825 */ /* 0x000fc600078e02c4 */
[----:B------:R-:W2:Y:S01]  /*3f960*/  LDL.LU.64 R202, [R1+0x540] ;  /* 0x0005400001ca7983 */ /* 0x000ea20000300a00 */
[----:B------:R-:W-:-:S03]  /*3f970*/  IMAD.WIDE R136, R3, 0x4, R220 ;  /* 0x0000000403887825 */ /* 0x000fc600078e02dc */
[----:B------:R-:W-:Y:S04]  /*3f980*/  STL.64 [R1+0x1358], R152 ;  /* 0x0013589801007387 */ /* 0x000fe80000100a00 */
[----:B------:R-:W4:Y:S04]  /*3f990*/  LDL.LU.64 R196, [R1+0x508] ;  /* 0x0005080001c47983 */ /* 0x000f280000300a00 */
[----:B------:R-:W-:Y:S01]  /*3f9a0*/  STL.64 [R1+0x1390], R150 ;  /* 0x0013909601007387 */ /* 0x000fe20000100a00 */
[----:B------:R-:W-:-:S03]  /*3f9b0*/  IMAD.WIDE R134, R3, 0x4, R194 ;  /* 0x0000000403867825 */ /* 0x000fc600078e02c2 */
[----:B------:R-:W-:Y:S04]  /*3f9c0*/  STL.64 [R1+0x13c8], R148 ;  /* 0x0013c89401007387 */ /* 0x000fe80000100a00 */
[----:B------:R-:W4:Y:S01]  /*3f9d0*/  LDL.LU.64 R194, [R1+0x4c8] ;  /* 0x0004c80001c27983 */ /* 0x000f220000300a00 */
[----:B------:R-:W-:-:S03]  /*3f9e0*/  IMAD.WIDE R132, R3, 0x4, R190 ;  /* 0x0000000403847825 */ /* 0x000fc600078e02be */
[----:B------:R-:W-:Y:S04]  /*3f9f0*/  STL.64 [R1+0x13f8], R146 ;  /* 0x0013f89201007387 */ /* 0x000fe80000100a00 */
[----:B------:R-:W4:Y:S04]  /*3fa00*/  LDL.LU.64 R190, [R1+0x488] ;  /* 0x0004880001be7983 */ /* 0x000f280000300a00 */
[----:B------:R-:W-:Y:S01]  /*3fa10*/  STL.64 [R1+0x1450], R144 ;  /* 0x0014509001007387 */ /* 0x000fe20000100a00 */
[----:B------:R-:W-:-:S03]  /*3fa20*/  IMAD.WIDE R128, R3, 0x4, R188 ;  /* 0x0000000403807825 */ /* 0x000fc600078e02bc */
[----:B------:R1:W-:Y:S04]  /*3fa30*/  STL.64 [R1+0x2340], R136 ;  /* 0x0023408801007387 */ /* 0x0003e80000100a00 */
        /* <DEDUP_REMOVED lines=9> */
[----:B------:R-:W4:Y:S04]  /*3fad0*/  LDL.LU.64 R238, [R1+0x388] ;  /* 0x0003880001ee7983 */ /* 0x000f280000300a00 */
[----:B------:R-:W-:Y:S01]  /*3fae0*/  STL.64 [R1+0x2460], R128 ;  /* 0x0024608001007387 */ /* 0x000fe20000100a00 */
[----:B------:R-:W-:-:S03]  /*3faf0*/  IMAD.WIDE R116, R3, 0x4, R210 ;  /* 0x0000000403747825 */ /* 0x000fc600078e02d2 */
[----:B------:R-:W4:Y:S04]  /*3fb00*/  LDL.LU.64 R236, [R1+0x348] ;  /* 0x0003480001ec7983 */ /* 0x000f280000300a00 */
[----:B------:R-:W4:Y:S04]  /*3fb10*/  LDL.LU.64 R228, [R1+0x308] ;  /* 0x0003080001e47983 */ /* 0x000f280000300a00 */
[----:B------:R1:W-:Y:S04]  /*3fb20*/  STL.64 [R1+0x2498], R120 ;  /* 0x0024987801007387 */ /* 0x0003e80000100a00 */
[----:B------:R-:W4:Y:S04]  /*3fb30*/  LDL.LU.64 R226, [R1+0x2c8] ;  /* 0x0002c80001e27983 */ /* 0x000f280000300a00 */
[----:B------:R-:W4:Y:S04]  /*3fb40*/  LDL.LU.64 R220, [R1+0x288] ;  /* 0x0002880001dc7983 */ /* 0x000f280000300a00 */
[----:B------:R-:W-:Y:S04]  /*3fb50*/  STL.64 [R1+0x24e0], R118 ;  /* 0x0024e07601007387 */ /* 0x000fe80000100a00 */
[----:B------:R-:W4:Y:S04]  /*3fb60*/  LDL.LU.64 R218, [R1+0x248] ;  /* 0x0002480001da7983 */ /* 0x000f280000300a00 */
[----:B------:R-:W4:Y:S04]  /*3fb70*/  LDL.LU.64 R212, [R1+0x208] ;  /* 0x0002080001d47983 */ /* 0x000f280000300a00 */
[----:B------:R-:W-:Y:S04]  /*3fb80*/  STL.64 [R1+0x2510], R116 ;  /* 0x0025107401007387 */ /* 0x000fe80000100a00 */
[----:B------:R-:W4:Y:S01]  /*3fb90*/  LDL.LU.64 R210, [R1+0x1c8] ;  /* 0x0001c80001d27983 */ /* 0x000f220000300a00 */
[----:B---3--:R-:W-:-:S03]  /*3fba0*/  IMAD.WIDE R114, R3, 0x4, R204 ;  /* 0x0000000403727825 */ /* 0x008fc600078e02cc */
[----:B------:R-:W3:Y:S04]  /*3fbb0*/  LDL.LU.64 R204, [R1+0x188] ;  /* 0x0001880001cc7983 */ /* 0x000ee80000300a00 */
[----:B------:R-:W-:Y:S01]  /*3fbc0*/  STL.64 [R1+0x2540], R114 ;  /* 0x0025407201007387 */ /* 0x000fe20000100a00 */
[----:B--2---:R-:W-:-:S03]  /*3fbd0*/  IMAD.WIDE R112, R3, 0x4, R202 ;  /* 0x0000000403707825 */ /* 0x004fc600078e02ca */
[----:B------:R-:W2:Y:S01]  /*3fbe0*/  LDL.LU.64 R202, [R1+0x148] ;  /* 0x0001480001ca7983 */ /* 0x000ea20000300a00 */
[----:B----4-:R-:W-:-:S03]  /*3fbf0*/  IMAD.WIDE R104, R3, 0x4, R196 ;  /* 0x0000000403687825 */ /* 0x010fc600078e02c4 */
[----:B------:R-:W4:Y:S04]  /*3fc00*/  LDL.LU.64 R196, [R1+0x108] ;  /* 0x0001080001c47983 */ /* 0x000f280000300a00 */
[----:B------:R-:W-:Y:S01]  /*3fc10*/  STL.64 [R1+0x2600], R112 ;  /* 0x0026007001007387 */ /* 0x000fe20000100a00 */
[----:B------:R-:W-:-:S03]  /*3fc20*/  IMAD.WIDE R102, R3, 0x4, R194 ;  /* 0x0000000403667825 */ /* 0x000fc600078e02c2 */
[----:B------:R-:W4:Y:S01]  /*3fc30*/  LDL.LU.64 R194, [R1+0xc8] ;  /* 0x0000c80001c27983 */ /* 0x000f220000300a00 */
[----:B------:R-:W-:-:S03]  /*3fc40*/  IMAD.WIDE R100, R3, 0x4, R190 ;  /* 0x0000000403647825 */ /* 0x000fc600078e02be */
[----:B------:R-:W4:Y:S04]  /*3fc50*/  LDL.LU.64 R190, [R1+0x88] ;  /* 0x0000880001be7983 */ /* 0x000f280000300a00 */
[----:B------:R4:W-:Y:S01]  /*3fc60*/  STL.64 [R1+0x2698], R104 ;  /* 0x0026986801007387 */ /* 0x0009e20000100a00 */
[----:B------:R-:W-:-:S03]  /*3fc70*/  IMAD.WIDE R98, R3, 0x4, R188 ;  /* 0x0000000403627825 */ /* 0x000fc600078e02bc */
[----:B------:R-:W4:Y:S01]  /*3fc80*/  LDL.LU.64 R188, [R1+0x48] ;  /* 0x0000480001bc7983 */ /* 0x000f220000300a00 */
[----:B------:R-:W-:-:S03]  /*3fc90*/  IMAD.WIDE R96, R3, 0x4, R184 ;  /* 0x0000000403607825 */ /* 0x000fc600078e02b8 */
[----:B------:R-:W4:Y:S04]  /*3fca0*/  LDL.LU.64 R184, [R1+0x8] ;  /* 0x0000080001b87983 */ /* 0x000f280000300a00 */
[----:B------:R-:W-:Y:S04]  /*3fcb0*/  STL.64 [R1+0x26a0], R102 ;  /* 0x0026a06601007387 */ /* 0x000fe80000100a00 */
        /* <DEDUP_REMOVED lines=21> */
[----:B-1----:R-:W-:-:S04]  /*3fe10*/  IMAD.WIDE R38, R3, 0x4, R158 ;  /* 0x0000000403267825 */ /* 0x002fc800078e029e */
[----:B------:R-:W-:-:S04]  /*3fe20*/  IMAD.WIDE R174, R3, 0x4, R174 ;  /* 0x0000000403ae7825 */ /* 0x000fc800078e02ae */
[C---:B------:R-:W-:Y:S01]  /*3fe30*/  IMAD.WIDE R36, R3.reuse, 0x4, R142 ;  /* 0x0000000403247825 */ /* 0x040fe200078e028e */
[----:B------:R-:W-:Y:S03]  /*3fe40*/  LDGSTS.E [R250+0x40280], desc[UR60][R174.64], P2 ;  /* 0x40280000aefa7fae */ /* 0x000fe6000912187c */
[----:B------:R-:W-:-:S04]  /*3fe50*/  IMAD.WIDE R180, R3, 0x4, R180 ;  /* 0x0000000403b47825 */ /* 0x000fc800078e02b4 */
[C---:B------:R-:W-:Y:S01]  /*3fe60*/  IMAD.WIDE R34, R3.reuse, 0x4, R126 ;  /* 0x0000000403227825 */ /* 0x040fe200078e027e */
[----:B------:R-:W-:Y:S03]  /*3fe70*/  LDGSTS.E [R250+0x40680], desc[UR60][R180.64], P2 ;  /* 0x40680000b4fa7fae */ /* 0x000fe6000912187c */
[----:B------:R-:W-:-:S04]  /*3fe80*/  IMAD.WIDE R186, R3, 0x4, R186 ;  /* 0x0000000403ba7825 */ /* 0x000fc800078e02ba */
[C---:B------:R-:W-:Y:S01]  /*3fe90*/  IMAD.WIDE R192, R3.reuse, 0x4, R192 ;  /* 0x0000000403c07825 */ /* 0x040fe200078e02c0 */
[----:B------:R-:W-:Y:S03]  /*3fea0*/  LDGSTS.E [R250+0x40a80], desc[UR60][R186.64], P2 ;  /* 0x40a80000bafa7fae */ /* 0x000fe6000912187c */
        /* <DEDUP_REMOVED lines=12> */
[C---:B------:R-:W-:Y:S01]  /*3ff70*/  IMAD.WIDE R14, R3.reuse, 0x4, R14 ;  /* 0x00000004030e7825 */ /* 0x040fe200078e020e */
[----:B------:R-:W-:Y:S03]  /*3ff80*/  LDGSTS.E [R250+0x42280], desc[UR60][R230.64], P2 ;  /* 0x42280000e6fa7fae */ /* 0x000fe6000912187c */
[----:B------:R-:W-:-:S05]  /*3ff90*/  IMAD.WIDE R244, R3, 0x4, R244 ;  /* 0x0000000403f47825 */ /* 0x000fca00078e02f4 */
        /* <DEDUP_REMOVED lines=29> */
[----:B------:R-:W-:Y:S04]  /*40170*/  LDGSTS.E [R250+0x61680], desc[UR60][R96.64], P2 ;  /* 0x6168000060fa7fae */ /* 0x000fe8000912187c */
[----:B------:R-:W-:Y:S04]  /*40180*/  STL.64 [R1+0x27e8], R64 ;  /* 0x0027e84001007387 */ /* 0x000fe80000100a00 */
[----:B------:R-:W-:Y:S01]  /*40190*/  LDGSTS.E [R250+0x61a80], desc[UR60][R88.64], P2 ;  /* 0x61a8000058fa7fae */ /* 0x000fe2000912187c */
[----:B--2---:R-:W-:-:S03]  /*401a0*/  IMAD.WIDE R56, R3, 0x4, R202 ;  /* 0x0000000403387825 */ /* 0x004fc600078e02ca */
[----:B------:R-:W-:Y:S01]  /*401b0*/  LDGSTS.E [R250+0x61e80], desc[UR60][R86.64], P2 ;  /* 0x61e8000056fa7fae */ /* 0x000fe2000912187c */
[----:B----4-:R-:W-:-:S03]  /*401c0*/  IMAD.WIDE R54, R3, 0x4, R196 ;  /* 0x0000000403367825 */ /* 0x010fc600078e02c4 */
[----:B------:R-:W-:Y:S04]  /*401d0*/  STL.64 [R1+0x27f0], R56 ;  /* 0x0027f03801007387 */ /* 0x000fe80000100a00 */
[----:B------:R-:W-:Y:S04]  /*401e0*/  STL.64 [R1+0x2868], R54 ;  /* 0x0028683601007387 */ /* 0x000fe80000100a00 */
[----:B------:R-:W-:Y:S01]  /*401f0*/  LDGSTS.E [R250+0x62280], desc[UR60][R84.64], P2 ;  /* 0x6228000054fa7fae */ /* 0x000fe2000912187c */
[----:B------:R-:W-:-:S03]  /*40200*/  IMAD.WIDE R52, R3, 0x4, R194 ;  /* 0x0000000403347825 */ /* 0x000fc600078e02c2 */
[----:B------:R-:W-:Y:S01]  /*40210*/  LDGSTS.E [R250+0x62680], desc[UR60][R82.64], P2 ;  /* 0x6268000052fa7fae */ /* 0x000fe2000912187c */
[----:B------:R-:W-:-:S03]  /*40220*/  IMAD.WIDE R50, R3, 0x4, R190 ;  /* 0x0000000403327825 */ /* 0x000fc600078e02be */
        /* <DEDUP_REMOVED lines=18> */
[----:B------:R-:W2:Y:S04]  /*40350*/  LDL.LU.64 R220, [R1+0xc40] ;  /* 0x000c400001dc7983 */ /* 0x000ea80000300a00 */
[----:B------:R-:W3:Y:S04]  /*40360*/  LDL.LU.64 R218, [R1+0xc08] ;  /* 0x000c080001da7983 */ /* 0x000ee80000300a00 */
[----:B------:R-:W1:Y:S04]  /*40370*/  LDL.LU.64 R210, [R1+0xbd0] ;  /* 0x000bd00001d27983 */ /* 0x000e680000300a00 */
[----:B------:R-:W4:Y:S04]  /*40380*/  LDL.LU.64 R204, [R1+0xb98] ;  /* 0x000b980001cc7983 */ /* 0x000f280000300a00 */
[----:B------:R-:W2:Y:S04]  /*40390*/  LDL.LU.64 R202, [R1+0xb60] ;  /* 0x000b600001ca7983 */ /* 0x000ea80000300a00 */
        /* <DEDUP_REMOVED lines=17> */
[----:B------:R-:W4:Y:S04]  /*404b0*/  LDL.LU.64 R236, [R1+0x888] ;  /* 0x0008880001ec7983 */ /* 0x000f280000300a00 */
[----:B------:R-:W-:Y:S04]  /*404c0*/  LDGSTS.E [R250+0x64680], desc[UR60][R54.64], P2 ;  /* 0x6468000036fa7fae */ /* 0x000fe8000912187c */
[----:B------:R-:W-:Y:S04]  /*404d0*/  LDGSTS.E [R250+0x64a80], desc[UR60][R52.64], P2 ;  /* 0x64a8000034fa7fae */ /* 0x000fe8000912187c */
[----:B------:R-:W4:Y:S04]  /*404e0*/  LDL.LU.64 R226, [R1+0x850] ;  /* 0x0008500001e27983 */ /* 0x000f280000300a00 */
        /* <DEDUP_REMOVED lines=12> */
[----:B------:R4:W-:Y:S01]  /*405b0*/  LDGSTS.E [R250+0x67e80], desc[UR60][R14.64], P2 ;  /* 0x67e800000efa7fae */ /* 0x0009e2000912187c */
[----:B---3--:R-:W-:-:S03]  /*405c0*/  IMAD.WIDE R158, R3, 0x4, R218 ;  /* 0x00000004039e7825 */ /* 0x008fc600078e02da */
[----:B------:R-:W3:Y:S01]  /*405d0*/  LDL.LU.64 R218, [R1+0x818] ;  /* 0x0008180001da7983 */ /* 0x000ee20000300a00 */
[----:B-1----:R-:W-:-:S03]  /*405e0*/  IMAD.WIDE R160, R3, 0x4, R210 ;  /* 0x0000000403a07825 */ /* 0x002fc600078e02d2 */
[----:B------:R-:W3:Y:S04]  /*405f0*/  LDL.LU.64 R120, [R1+0x7e0] ;  /* 0x0007e00001787983 */ /* 0x000ee80000300a00 */
[----:B------:R-:W3:Y:S01]  /*40600*/  LDL.LU.64 R210, [R1+0x7a8] ;  /* 0x0007a80001d27983 */ /* 0x000ee20000300a00 */
[----:B--2---:R-:W-:-:S03]  /*40610*/  IMAD.WIDE R168, R3, 0x4, R202 ;  /* 0x0000000403a87825 */ /* 0x004fc600078e02ca */
[----:B------:R-:W2:Y:S01]  /*40620*/  LDL.LU.64 R202, [R1+0x770] ;  /* 0x0007700001ca7983 */ /* 0x000ea20000300a00 */
[----:B----4-:R-:W-:-:S03]  /*40630*/  IMAD.WIDE R164, R3, 0x4, R204 ;  /* 0x0000000403a47825 */ /* 0x010fc600078e02cc */
[----:B------:R-:W4:Y:S01]  /*40640*/  LDL.LU.64 R104, [R1+0x738] ;  /* 0x0007380001687983 */ /* 0x000f220000300a00 */
[----:B------:R-:W-:-:S04]  /*40650*/  IMAD.WIDE R22, R3, 0x4, R220 ;  /* 0x0000000403167825 */ /* 0x000fc800078e02dc */
[C---:B------:R-:W-:Y:S01]  /*40660*/  IMAD.WIDE R178, R3.reuse, 0x4, R178 ;  /* 0x0000000403b27825 */ /* 0x040fe200078e02b2 */
[----:B------:R-:W-:Y:S03]  /*40670*/  LDGSTS.E [R251+0x40300], desc[UR60][R22.64], P2 ;  /* 0x4030000016fb7fae */ /* 0x000fe6000912187c */
[C---:B------:R-:W-:Y:S01]  /*40680*/  IMAD.WIDE R184, R3.reuse, 0x4, R184 ;  /* 0x0000000403b87825 */ /* 0x040fe200078e02b8 */
[----:B------:R-:W-:Y:S03]  /*40690*/  LDGSTS.E [R251+0x40700], desc[UR60][R158.64], P2 ;  /* 0x407000009efb7fae */ /* 0x000fe6000912187c */
[C---:B------:R-:W-:Y:S01]  /*406a0*/  IMAD.WIDE R204, R3.reuse, 0x4, R194 ;  /* 0x0000000403cc7825 */ /* 0x040fe200078e02c2 */
[----:B------:R-:W-:Y:S04]  /*406b0*/  LDGSTS.E [R251+0x40b00], desc[UR60][R160.64], P2 ;  /* 0x40b00000a0fb7fae */ /* 0x000fe8000912187c */
[----:B------:R-:W4:Y:S01]  /*406c0*/  LDL.LU.64 R194, [R1+0x700] ;  /* 0x0007000001c27983 */ /* 0x000f220000300a00 */
[----:B------:R-:W-:-:S03]  /*406d0*/  IMAD.WIDE R220, R3, 0x4, R188 ;  /* 0x0000000403dc7825 */ /* 0x000fc600078e02bc */
[----:B------:R-:W-:Y:S04]  /*406e0*/  LDGSTS.E [R251+0x40f00], desc[UR60][R164.64], P2 ;  /* 0x40f00000a4fb7fae */ /* 0x000fe8000912187c */
[----:B------:R-:W4:Y:S04]  /*406f0*/  LDL.LU.64 R188, [R1+0x6c8] ;  /* 0x0006c80001bc7983 */ /* 0x000f280000300a00 */
[----:B------:R-:W4:Y:S01]  /*40700*/  LDL.LU.64 R152, [R1+0x690] ;  /* 0x0006900001987983 */ /* 0x000f220000300a00 */
[----:B------:R-:W-:-:S03]  /*40710*/  IMAD.WIDE R144, R3, 0x4, R182 ;  /* 0x0000000403907825 */ /* 0x000fc600078e02b6 */
[----:B------:R-:W-:Y:S01]  /*40720*/  LDGSTS.E [R251+0x41300], desc[UR60][R168.64], P2 ;  /* 0x41300000a8fb7fae */ /* 0x000fe2000912187c */
[----:B------:R-:W-:-:S03]  /*40730*/  IMAD.WIDE R142, R3, 0x4, R136 ;  /* 0x00000004038e7825 */ /* 0x000fc600078e0288 */
[----:B------:R-:W4:Y:S01]  /*40740*/  LDL.LU.64 R182, [R1+0x658] ;  /* 0x0006580001b67983 */ /* 0x000f220000300a00 */
[----:B------:R-:W-:-:S03]  /*40750*/  IMAD.WIDE R136, R3, 0x4, R176 ;  /* 0x0000000403887825 */ /* 0x000fc600078e02b0 */
[----:B------:R-:W-:Y:S04]  /*40760*/  LDGSTS.E [R251+0x41700], desc[UR60][R178.64], P2 ;  /* 0x41700000b2fb7fae */ /* 0x000fe8000912187c */
[----:B------:R-:W4:Y:S01]  /*40770*/  LDL.LU.64 R176, [R1+0x620] ;  /* 0x0006200001b07983 */ /* 0x000f220000300a00 */
        /* <DEDUP_REMOVED lines=10> */
[----:B------:R-:W4:Y:S04]  /*40820*/  LDL.LU.64 R236, [R1+0x5e8] ;  /* 0x0005e80001ec7983 */ /* 0x000f280000300a00 */
[----:B------:R-:W-:Y:S01]  /*40830*/  STL.64 [R1+0x11e0], R144 ;  /* 0x0011e09001007387 */ /* 0x000fe20000100a00 */
[----:B------:R-:W-:-:S03]  /*40840*/  IMAD.WIDE R132, R3, 0x4, R226 ;  /* 0x0000000403847825 */ /* 0x000fc600078e02e2 */
[----:B------:R-:W-:Y:S04]  /*40850*/  LDGSTS.E [R251+0x42f00], desc[UR60][R220.64], P2 ;  /* 0x42f00000dcfb7fae */ /* 0x000fe8000912187c */
[----:B------:R-:W4:Y:S04]  /*40860*/  LDL.LU.64 R226, [R1+0x5b0] ;  /* 0x0005b00001e27983 */ /* 0x000f280000300a00 */
[----:B------:R-:W-:Y:S01]  /*40870*/  STL.64 [R1+0x1200], R142 ;  /* 0x0012008e01007387 */ /* 0x000fe20000100a00 */
[----:B------:R-:W-:-:S03]  /*40880*/  IMAD.WIDE R238, R3, 0x4, R238 ;  /* 0x0000000403ee7825 */ /* 0x000fc600078e02ee */
        /* <DEDUP_REMOVED lines=8> */
[----:B------:R-:W3:Y:S01]  /*40910*/  LDL.LU.64 R218, [R1+0x570] ;  /* 0x0005700001da7983 */ /* 0x000ee20000300a00 */
[----:B------:R-:W-:-:S03]  /*40920*/  IMAD.WIDE R128, R3, 0x4, R120 ;  /* 0x0000000403807825 */ /* 0x000fc600078e0278 */
[----:B------:R-:W-:Y:S01]  /*40930*/  STL.64 [R1+0x1228], R136 ;  /* 0x0012288801007387 */ /* 0x000fe20000100a00 */
[----:B------:R-:W-:-:S03]  /*40940*/  IMAD.WIDE R126, R3, 0x4, R210 ;  /* 0x00000004037e7825 */ /* 0x000fc600078e02d2 */
[----:B------:R-:W-:Y:S01]  /*40950*/  STL.64 [R1+0x1258], R134 ;  /* 0x0012588601007387 */ /* 0x000fe20000100a00 */
[----:B--2---:R-:W-:-:S03]  /*40960*/  IMAD.WIDE R120, R3, 0x4, R202 ;  /* 0x0000000403787825 */ /* 0x004fc600078e02ca */
[----:B------:R-:W2:Y:S04]  /*40970*/  LDL.LU.64 R210, [R1+0x538] ;  /* 0x0005380001d27983 */ /* 0x000ea80000300a00 */
[----:B------:R-:W-:Y:S01]  /*40980*/  STL.64 [R1+0x1288], R132 ;  /* 0x0012888401007387 */ /* 0x000fe20000100a00 */
[----:B----4-:R-:W-:-:S03]  /*40990*/  IMAD.WIDE R118, R3, 0x4, R104 ;  /* 0x0000000403767825 */ /* 0x010fc600078e0268 */
[----:B------:R-:W4:Y:S04]  /*409a0*/  LDL.LU.64 R202, [R1+0x500] ;  /* 0x0005000001ca7983 */ /* 0x000f280000300a00 */
[----:B------:R-:W-:Y:S04]  /*409b0*/  STL.64 [R1+0x12b8], R130 ;  /* 0x0012b88201007387 */ /* 0x000fe80000100a00 */
[----:B------:R-:W-:Y:S04]  /*409c0*/  STL.64 [R1+0x12e8], R128 ;  /* 0x0012e88001007387 */ /* 0x000fe80000100a00 */
        /* <DEDUP_REMOVED lines=15> */
[----:B------:R-:W-:Y:S04]  /*40ac0*/  STL.64 [R1+0x2430], R112 ;  /* 0x0024307001007387 */ /* 0x000fe80000100a00 */
[----:B------:R-:W4:Y:S04]  /*40ad0*/  LDL.LU.64 R150, [R1+0x3c0] ;  /* 0x0003c00001967983 */ /* 0x000f280000300a00 */
[----:B------:R-:W4:Y:S04]  /*40ae0*/  LDL.LU.64 R166, [R1+0x380] ;  /* 0x0003800001a67983 */ /* 0x000f280000300a00 */
        /* <DEDUP_REMOVED lines=8> */
[----:B------:R-:W-:Y:S04]  /*40b70*/  STL.64 [R1+0x24e8], R102 ;  /* 0x0024e86601007387 */ /* 0x000fe80000100a00 */
[----:B------:R-:W4:Y:S04]  /*40b80*/  LDL.LU.64 R152, [R1+0x240] ;  /* 0x0002400001987983 */ /* 0x000f280000300a00 */
[----:B------:R-:W4:Y:S04]  /*40b90*/  LDL.LU.64 R236, [R1+0x200] ;  /* 0x0002000001ec7983 */ /* 0x000f280000300a00 */
[----:B------:R-:W-:Y:S04]  /*40ba0*/  STL.64 [R1+0x2518], R100 ;  /* 0x0025186401007387 */ /* 0x000fe80000100a00 */
        /* <DEDUP_REMOVED lines=18> */
[----:B------:R-:W-:Y:S01]  /*40cd0*/  LDGSTS.E [R251+0x60300], desc[UR60][R96.64], P2 ;  /* 0x6030000060fb7fae */ /* 0x000fe2000912187c */
[----:B----4-:R-:W-:-:S03]  /*40ce0*/  IMAD.WIDE R94, R3, 0x4, R202 ;  /* 0x00000004035e7825 */ /* 0x010fc600078e02ca */
[----:B------:R-:W4:Y:S04]  /*40cf0*/  LDL.LU.64 R202, [R1+0x100] ;  /* 0x0001000001ca7983 */ /* 0x000f280000300a00 */
[----:B------:R-:W-:Y:S04]  /*40d00*/  STL.64 [R1+0x2580], R96 ;  /* 0x0025806001007387 */ /* 0x000fe80000100a00 */
[----:B------:R-:W-:Y:S01]  /*40d10*/  LDGSTS.E [R251+0x60700], desc[UR60][R94.64], P2 ;  /* 0x607000005efb7fae */ /* 0x000fe2000912187c */
[----:B------:R-:W-:-:S03]  /*40d20*/  IMAD.WIDE R88, R3, 0x4, R194 ;  /* 0x0000000403587825 */ /* 0x000fc600078e02c2 */
[----:B------:R-:W4:Y:S04]  /*40d30*/  LDL.LU.64 R194, [R1+0xc0] ;  /* 0x0000c00001c27983 */ /* 0x000f280000300a00 */
[----:B------:R-:W-:Y:S01]  /*40d40*/  LDGSTS.E [R251+0x60b00], desc[UR60][R88.64], P2 ;  /* 0x60b0000058fb7fae */ /* 0x000fe2000912187c */
[----:B------:R-:W-:-:S03]  /*40d50*/  IMAD.WIDE R86, R3, 0x4, R188 ;  /* 0x0000000403567825 */ /* 0x000fc600078e02bc */
[----:B------:R-:W4:Y:S04]  /*40d60*/  LDL.LU.64 R188, [R1+0x80] ;  /* 0x0000800001bc7983 */ /* 0x000f280000300a00 */
[----:B------:R-:W-:Y:S01]  /*40d70*/  STL.64 [R1+0x25b0], R94 ;  /* 0x0025b05e01007387 */ /* 0x000fe20000100a00 */
[----:B------:R-:W-:-:S03]  /*40d80*/  IMAD.WIDE R36, R3, 0x4, R156 ;  /* 0x0000000403247825 */ /* 0x000fc600078e029c */
[----:B------:R-:W-:Y:S01]  /*40d90*/  LDGSTS.E [R251+0x60f00], desc[UR60][R86.64], P2 ;  /* 0x60f0000056fb7fae */ /* 0x000fe2000912187c */
[----:B------:R-:W-:-:S03]  /*40da0*/  IMAD.WIDE R84, R3, 0x4, R182 ;  /* 0x0000000403547825 */ /* 0x000fc600078e02b6 */
[----:B------:R-:W4:Y:S01]  /*40db0*/  LDL.LU.64 R182, [R1+0x40] ;  /* 0x0000400001b67983 */ /* 0x000f220000300a00 */
[----:B------:R-:W-:-:S03]  /*40dc0*/  IMAD.WIDE R34, R3, 0x4, R140 ;  /* 0x0000000403227825 */ /* 0x000fc600078e028c */
[----:B------:R-:W-:Y:S01]  /*40dd0*/  LDGSTS.E [R251+0x61300], desc[UR60][R84.64], P2 ;  /* 0x6130000054fb7fae */ /* 0x000fe2000912187c */
[----:B------:R-:W-:-:S03]  /*40de0*/  IMAD.WIDE R82, R3, 0x4, R176 ;  /* 0x0000000403527825 */ /* 0x000fc600078e02b0 */
[----:B------:R-:W4:Y:S04]  /*40df0*/  LDL.LU.64 R176, [R1] ;  /* 0x0000000001b07983 */ /* 0x000f280000300a00 */
        /* <DEDUP_REMOVED lines=19> */
[----:B------:R-:W-:Y:S01]  /*40f30*/  LDGSTS.E [R251+0x61700], desc[UR60][R82.64], P2 ;  /* 0x6170000052fb7fae */ /* 0x000fe2000912187c */
[----:B------:R-:W-:-:S03]  /*40f40*/  IMAD.WIDE R56, R3, 0x4, R226 ;  /* 0x0000000403387825 */ /* 0x000fc600078e02e2 */
        /* <DEDUP_REMOVED lines=18> */
[----:B------:R-:W-:Y:S01]  /*41070*/  LDGSTS.E [R251+0x63b00], desc[UR60][R56.64], P2 ;  /* 0x63b0000038fb7fae */ /* 0x000fe2000912187c */
[----:B---3--:R-:W-:-:S05]  /*41080*/  IMAD.WIDE R54, R3, 0x4, R218 ;  /* 0x0000000403367825 */ /* 0x008fca00078e02da */
[----:B------:R-:W-:Y:S04]  /*41090*/  STL.64 [R1+0x26e0], R54 ;  /* 0x0026e03601007387 */ /* 0x000fe80000100a00 */
[----:B------:R-:W-:Y:S01]  /*410a0*/  LDGSTS.E [R251+0x63f00], desc[UR60][R54.64], P2 ;  /* 0x63f0000036fb7fae */ /* 0x000fe2000912187c */
[----:B--2---:R-:W-:-:S04]  /*410b0*/  IMAD.WIDE R52, R3, 0x4, R210 ;  /* 0x0000000403347825 */ /* 0x004fc800078e02d2 */
[C---:B----4-:R-:W-:Y:S01]  /*410c0*/  IMAD.WIDE R50, R3.reuse, 0x4, R202 ;  /* 0x0000000403327825 */ /* 0x050fe200078e02ca */
[----:B------:R-:W-:Y:S04]  /*410d0*/  STL.64 [R1+0x26e8], R52 ;  /* 0x0026e83401007387 */ /* 0x000fe80000100a00 */
[----:B------:R-:W-:Y:S04]  /*410e0*/  STL.64 [R1+0x26f8], R50 ;  /* 0x0026f83201007387 */ /* 0x000fe80000100a00 */
[----:B------:R-:W-:Y:S04]  /*410f0*/  LDGSTS.E [R251+0x64300], desc[UR60][R52.64], P2 ;  /* 0x6430000034fb7fae */ /* 0x000fe8000912187c */
[----:B------:R-:W-:Y:S01]  /*41100*/  LDGSTS.E [R251+0x64700], desc[UR60][R50.64], P2 ;  /* 0x6470000032fb7fae */ /* 0x000fe2000912187c */
[----:B------:R-:W-:-:S04]  /*41110*/  IMAD.WIDE R40, R3, 0x4, R194 ;  /* 0x0000000403287825 */ /* 0x000fc800078e02c2 */
[C---:B------:R-:W-:Y:S01]  /*41120*/  IMAD.WIDE R48, R3.reuse, 0x4, R188 ;  /* 0x0000000403307825 */ /* 0x040fe200078e02bc */
[----:B------:R1:W-:Y:S04]  /*41130*/  STL.64 [R1+0x2708], R40 ;  /* 0x0027082801007387 */ /* 0x0003e80000100a00 */
        /* <DEDUP_REMOVED lines=16> */
[----:B------:R3:W-:Y:S04]  /*41240*/  STL.64 [R1+0x2748], R4 ;  /* 0x0027480401007387 */ /* 0x0007e80000100a00 */
[----:B-1----:R-:W3:Y:S04]  /*41250*/  LDL.LU.64 R40, [R1+0xc38] ;  /* 0x000c380001287983 */ /* 0x002ee80000300a00 */
[----:B------:R-:W-:Y:S04]  /*41260*/  LDGSTS.E [R251+0x65300], desc[UR60][R46.64], P2 ;  /* 0x653000002efb7fae */ /* 0x000fe8000912187c */
[----:B------:R-:W-:Y:S04]  /*41270*/  LDGSTS.E [R251+0x65700], desc[UR60][R38.64], P2 ;  /* 0x6570000026fb7fae */ /* 0x000fe8000912187c */
[----:B------:R-:W-:Y:S04]  /*41280*/  LDGSTS.E [R251+0x65b00], desc[UR60][R36.64], P2 ;  /* 0x65b0000024fb7fae */ /* 0x000fe8000912187c */
[----:B------:R-:W4:Y:S04]  /*41290*/  LDL.LU.64 R56, [R1+0xc00] ;  /* 0x000c000001387983 */ /* 0x000f280000300a00 */
[----:B------:R-:W-:Y:S04]  /*412a0*/  LDGSTS.E [R251+0x65f00], desc[UR60][R34.64], P2 ;  /* 0x65f0000022fb7fae */ /* 0x000fe8000912187c */
[----:B------:R-:W-:Y:S04]  /*412b0*/  LDGSTS.E [R251+0x66300], desc[UR60][R24.64], P2 ;  /* 0x6630000018fb7fae */ /* 0x000fe8000912187c */
[----:B------:R-:W-:Y:S04]  /*412c0*/  LDGSTS.E [R251+0x66700], desc[UR60][R32.64], P2 ;  /* 0x6670000020fb7fae */ /* 0x000fe8000912187c */
[----:B------:R-:W-:Y:S04]  /*412d0*/  LDGSTS.E [R251+0x66b00], desc[UR60][R30.64], P2 ;  /* 0x66b000001efb7fae */ /* 0x000fe8000912187c */
[----:B--2---:R-:W2:Y:S04]  /*412e0*/  LDL.LU.64 R24, [R1+0xbc8] ;  /* 0x000bc80001187983 */ /* 0x004ea80000300a00 */
        /* <DEDUP_REMOVED lines=12> */
[----:B------:R-:W2:Y:S04]  /*413b0*/  LDL.LU.64 R210, [R1+0x928] ;  /* 0x0009280001d27983 */ /* 0x000ea80000300a00 */
[----:B------:R-:W-:Y:S04]  /*413c0*/  LDGSTS.E [R251+0x67300], desc[UR60][R18.64], P2 ;  /* 0x6730000012fb7fae */ /* 0x000fe8000912187c */
[----:B------:R-:W2:Y:S04]  /*413d0*/  LDL.LU.64 R218, [R1+0x8f0] ;  /* 0x0008f00001da7983 */ /* 0x000ea80000300a00 */
[----:B------:R-:W-:Y:S04]  /*413e0*/  LDGSTS.E [R251+0x67700], desc[UR60][R16.64], P2 ;  /* 0x6770000010fb7fae */ /* 0x000fe8000912187c */
[----:B------:R-:W2:Y:S04]  /*413f0*/  LDL.LU.64 R226, [R1+0x8b8] ;  /* 0x0008b80001e27983 */ /* 0x000ea80000300a00 */
[----:B------:R-:W-:Y:S04]  /*41400*/  LDGSTS.E [R251+0x67b00], desc[UR60][R14.64], P2 ;  /* 0x67b000000efb7fae */ /* 0x000fe8000912187c */
[----:B------:R-:W2:Y:S04]  /*41410*/  LDL.LU.64 R236, [R1+0x880] ;  /* 0x0008800001ec7983 */ /* 0x000ea80000300a00 */
[----:B------:R3:W-:Y:S04]  /*41420*/  LDGSTS.E [R251+0x67f00], desc[UR60][R4.64], P2 ;  /* 0x67f0000004fb7fae */ /* 0x0007e8000912187c */
[----:B------:R-:W2:Y:S04]  /*41430*/  LDL.LU.64 R70, [R1+0x848] ;  /* 0x0008480001467983 */ /* 0x000ea80000300a00 */
[----:B------:R-:W2:Y:S01]  /*41440*/  LDL.LU.64 R86, [R1+0x810] ;  /* 0x0008100001567983 */ /* 0x000ea20000300a00 */
[----:B---3--:R-:W-:-:S03]  /*41450*/  IMAD.WIDE R4, R3, 0x4, R40 ;  /* 0x0000000403047825 */ /* 0x008fc600078e0228 */
[----:B------:R-:W3:Y:S04]  /*41460*/  LDL.LU.64 R40, [R1+0x7d8] ;  /* 0x0007d80001287983 */ /* 0x000ee80000300a00 */
[----:B------:R-:W3:Y:S04]  /*41470*/  LDL.LU.64 R102, [R1+0x7a0] ;  /* 0x0007a00001667983 */ /* 0x000ee80000300a00 */
[----:B------:R-:W3:Y:S01]  /*41480*/  LDL.LU.64 R118, [R1+0x768] ;  /* 0x0007680001767983 */ /* 0x000ee20000300a00 */
[----:B------:R-:W-:-:S03]  /*41490*/  IMAD.WIDE R46, R3, 0x4, R12 ;  /* 0x00000004032e7825 */ /* 0x000fc600078e020c */
[----:B------:R-:W-:Y:S01]  /*414a0*/  LDGSTS.E [R252+0x40380], desc[UR60][R4.64], P2 ;  /* 0x4038000004fc7fae */ /* 0x000fe2000912187c */
[----:B----4-:R-:W-:-:S03]  /*414b0*/  IMAD.WIDE R14, R3, 0x4, R56 ;  /* 0x00000004030e7825 */ /* 0x010fc600078e0238 */
[----:B------:R-:W4:Y:S01]  /*414c0*/  LDL.LU.64 R56, [R1+0x730] ;  /* 0x0007300001387983 */ /* 0x000f220000300a00 */
[----:B------:R-:W-:-:S03]  /*414d0*/  IMAD.WIDE R44, R3, 0x4, R6 ;  /* 0x00000004032c7825 */ /* 0x000fc600078e0206 */
[----:B------:R-:W-:Y:S01]  /*414e0*/  LDGSTS.E [R252+0x40780], desc[UR60][R14.64], P2 ;  /* 0x407800000efc7fae */ /* 0x000fe2000912187c */
[----:B--2---:R-:W-:-:S03]  /*414f0*/  IMAD.WIDE R18, R3, 0x4, R104 ;  /* 0x0000000403127825 */ /* 0x004fc600078e0268 */
[----:B------:R-:W2:Y:S01]  /*41500*/  LDL.LU.64 R104, [R1+0x6f8] ;  /* 0x0006f80001687983 */ /* 0x000ea20000300a00 */
[----:B------:R-:W-:-:S03]  /*41510*/  IMAD.WIDE R20, R3, 0x4, R120 ;  /* 0x0000000403147825 */ /* 0x000fc600078e0278 */
[----:B------:R-:W2:Y:S01]  /*41520*/  LDL.LU.64 R120, [R1+0x6c0] ;  /* 0x0006c00001787983 */ /* 0x000ea20000300a00 */
[----:B------:R-:W-:-:S03]  /*41530*/  IMAD.WIDE R156, R3, 0x4, R136 ;  /* 0x00000004039c7825 */ /* 0x000fc600078e0288 */
[----:B------:R-:W2:Y:S01]  /*41540*/  LDL.LU.64 R136, [R1+0x688] ;  /* 0x0006880001887983 */ /* 0x000ea20000300a00 */
[----:B------:R-:W-:-:S03]  /*41550*/  IMAD.WIDE R16, R3, 0x4, R24 ;  /* 0x0000000403107825 */ /* 0x000fc600078e0218 */
[----:B------:R-:W2:Y:S04]  /*41560*/  LDL.LU.64 R134, [R1+0x650] ;  /* 0x0006500001867983 */ /* 0x000ea80000300a00 */
[----:B------:R-:W2:Y:S01]  /*41570*/  LDL.LU.64 R24, [R1+0x618] ;  /* 0x0006180001187983 */ /* 0x000ea20000300a00 */
[----:B------:R-:W-:-:S03]  /*41580*/  IMAD.WIDE R162, R3, 0x4, R72 ;  /* 0x0000000403a27825 */ /* 0x000fc600078e0248 */
[----:B------:R-:W2:Y:S04]  /*41590*/  LDL.LU.64 R150, [R1+0x5e0] ;  /* 0x0005e00001967983 */ /* 0x000ea80000300a00 */
[----:B------:R-:W2:Y:S01]  /*415a0*/  LDL.LU.64 R72, [R1+0x5a8] ;  /* 0x0005a80001487983 */ /* 0x000ea20000300a00 */
[----:B------:R-:W-:-:S03]  /*415b0*/  IMAD.WIDE R166, R3, 0x4, R88 ;  /* 0x0000000403a67825 */ /* 0x000fc600078e0258 */
[----:B------:R-:W2:Y:S01]  /*415c0*/  LDL.LU.64 R88, [R1+0x568] ;  /* 0x0005680001587983 */ /* 0x000ea20000300a00 */
[----:B------:R-:W-:-:S03]  /*415d0*/  IMAD.WIDE R36, R3, 0x4, R106 ;  /* 0x0000000403247825 */ /* 0x000fc600078e026a */
[----:B------:R-:W-:Y:S01]  /*415e0*/  LDGSTS.E [R252+0x40b80], desc[UR60][R16.64], P2 ;  /* 0x40b8000010fc7fae */ /* 0x000fe2000912187c */
[----:B------:R-:W-:-:S03]  /*415f0*/  IMAD.WIDE R34, R3, 0x4, R90 ;  /* 0x0000000403227825 */ /* 0x000fc600078e025a */
[----:B------:R-:W-:Y:S01]  /*41600*/  LDGSTS.E [R252+0x40f80], desc[UR60][R18.64], P2 ;  /* 0x40f8000012fc7fae */ /* 0x000fe2000912187c */
[----:B------:R-:W-:-:S03]  /*41610*/  IMAD.WIDE R32, R3, 0x4, R74 ;  /* 0x0000000403207825 */ /* 0x000fc600078e024a */
[----:B------:R-:W-:Y:S01]  /*41620*/  LDGSTS.E [R252+0x41380], desc[UR60][R20.64], P2 ;  /* 0x4138000014fc7fae */ /* 0x000fe2000912187c */
[----:B---3--:R-:W-:-:S03]  /*41630*/  IMAD.WIDE R114, R3, 0x4, R40 ;  /* 0x0000000403727825 */ /* 0x008fc600078e0228 */
[----:B------:R-:W3:Y:S01]  /*41640*/  LDL.LU.64 R40, [R1+0x530] ;  /* 0x0005300001287983 */ /* 0x000ee20000300a00 */
[----:B------:R-:W-:-:S04]  /*41650*/  IMAD.WIDE R112, R3, 0x4, R102 ;  /* 0x0000000403707825 */ /* 0x000fc800078e0266 */
[----:B------:R-:W-:-:S04]  /*41660*/  IMAD.WIDE R110, R3, 0x4, R118 ;  /* 0x00000004036e7825 */ /* 0x000fc800078e0276 */
[C---:B----4-:R-:W-:Y:S02]  /*41670*/  IMAD.WIDE R108, R3.reuse, 0x4, R56 ;  /* 0x00000004036c7825 */ /* 0x050fe400078e0238 */
[----:B------:R-:W4:Y:S04]  /*41680*/  LDL.LU.64 R56, [R1+0x4f8] ;  /* 0x0004f80001387983 */ /* 0x000f280000300a00 */
[----:B------:R-:W-:Y:S04]  /*41690*/  STL.64 [R1+0x1220], R114 ;  /* 0x0012207201007387 */ /* 0x000fe80000100a00 */
[----:B------:R-:W-:Y:S01]  /*416a0*/  STL.64 [R1+0x1248], R112 ;  /* 0x0012487001007387 */ /* 0x000fe20000100a00 */
[----:B--2---:R-:W-:-:S03]  /*416b0*/  IMAD.WIDE R102, R3, 0x4, R120 ;  /* 0x0000000403667825 */ /* 0x004fc600078e0278 */
[----:B------:R-:W2:Y:S04]  /*416c0*/  LDL.LU.64 R120, [R1+0x4b8] ;  /* 0x0004b80001787983 */ /* 0x000ea80000300a00 */
[----:B------:R-:W-:Y:S01]  /*416d0*/  STL.64 [R1+0x1278], R110 ;  /* 0x0012786e01007387 */ /* 0x000fe20000100a00 */
[----:B------:R-:W-:-:S03]  /*416e0*/  IMAD.WIDE R100, R3, 0x4, R136 ;  /* 0x0000000403647825 */ /* 0x000fc600078e0288 */
[----:B------:R-:W2:Y:S01]  /*416f0*/  LDL.LU.64 R136, [R1+0x478] ;  /* 0x0004780001887983 */ /* 0x000ea20000300a00 */
[----:B------:R-:W-:-:S03]  /*41700*/  IMAD.WIDE R104, R3, 0x4, R104 ;  /* 0x0000000403687825 */ /* 0x000fc600078e0268 */
[----:B------:R-:W-:Y:S01]  /*41710*/  STL.64 [R1+0x12a8], R108 ;  /* 0x0012a86c01007387 */ /* 0x000fe20000100a00 */
[----:B------:R-:W-:-:S03]  /*41720*/  IMAD.WIDE R96, R3, 0x4, R24 ;  /* 0x0000000403607825 */ /* 0x000fc600078e0218 */
[----:B------:R-:W2:Y:S01]  /*41730*/  LDL.LU.64 R116, [R1+0x438] ;  /* 0x0004380001747983 */ /* 0x000ea20000300a00 */
[----:B------:R-:W-:-:S03]  /*41740*/  IMAD.WIDE R98, R3, 0x4, R134 ;  /* 0x0000000403627825 */ /* 0x000fc600078e0286 */
[----:B------:R-:W-:Y:S04]  /*41750*/  STL.64 [R1+0x12d8], R104 ;  /* 0x0012d86801007387 */ /* 0x000fe80000100a00 */
[----:B------:R-:W2:Y:S01]  /*41760*/  LDL.LU.64 R24, [R1+0x3f8] ;  /* 0x0003f80001187983 */ /* 0x000ea20000300a00 */
[----:B------:R-:W-:-:S03]  /*41770*/  IMAD.WIDE R92, R3, 0x4, R72 ;  /* 0x00000004035c7825 */ /* 0x000fc600078e0248 */
[----:B------:R-:W-:Y:S01]  /*41780*/  STL.64 [R1+0x1330], R102 ;  /* 0x0013306601007387 */ /* 0x000fe20000100a00 */
[----:B------:R-:W-:-:S03]  /*41790*/  IMAD.WIDE R248, R3, 0x4, R70 ;  /* 0x0000000403f87825 */ /* 0x000fc600078e0246 */
[----:B------:R-:W2:Y:S04]  /*417a0*/  LDL.LU.64 R132, [R1+0x3b8] ;  /* 0x0003b80001847983 */ /* 0x000ea80000300a00 */
[----:B------:R-:W-:Y:S04]  /*417b0*/  STL.64 [R1+0x1368], R100 ;  /* 0x0013686401007387 */ /* 0x000fe80000100a00 */
[----:B------:R-:W2:Y:S01]  /*417c0*/  LDL.LU.64 R72, [R1+0x378] ;  /* 0x0003780001487983 */ /* 0x000ea20000300a00 */
[----:B------:R-:W-:-:S03]  /*417d0*/  IMAD.WIDE R94, R3, 0x4, R150 ;  /* 0x00000004035e7825 */ /* 0x000fc600078e0296 */
[----:B------:R-:W2:Y:S04]  /*417e0*/  LDL.LU.64 R70, [R1+0x338] ;  /* 0x0003380001467983 */ /* 0x000ea80000300a00 */
[----:B------:R-:W-:Y:S04]  /*417f0*/  STL.64 [R1+0x1398], R98 ;  /* 0x0013986201007387 */ /* 0x000fe80000100a00 */
[----:B------:R-:W2:Y:S04]  /*41800*/  LDL.LU.64 R148, [R1+0x2f8] ;  /* 0x0002f80001947983 */ /* 0x000ea80000300a00 */
[----:B------:R-:W2:Y:S04]  /*41810*/  LDL.LU.64 R38, [R1+0x2b8] ;  /* 0x0002b80001267983 */ /* 0x000ea80000300a00 */
[----:B------:R-:W-:Y:S04]  /*41820*/  STL.64 [R1+0x13d8], R96 ;  /* 0x0013d86001007387 */ /* 0x000fe80000100a00 */
[----:B------:R-:W2:Y:S01]  /*41830*/  LDL.LU.64 R54, [R1+0x278] ;  /* 0x0002780001367983 */ /* 0x000ea20000300a00 */
[----:B------:R-:W-:-:S03]  /*41840*/  IMAD.WIDE R88, R3, 0x4, R88 ;  /* 0x0000000403587825 */ /* 0x000fc600078e0258 */
[----:B------:R-:W2:Y:S01]  /*41850*/  LDL.LU.64 R118, [R1+0x238] ;  /* 0x0002380001767983 */ /* 0x000ea20000300a00 */
[----:B------:R-:W-:-:S03]  /*41860*/  IMAD.WIDE R250, R3, 0x4, R86 ;  /* 0x0000000403fa7825 */ /* 0x000fc600078e0256 */
[----:B------:R-:W2:Y:S04]  /*41870*/  LDL.LU.64 R134, [R1+0x1f8] ;  /* 0x0001f80001867983 */ /* 0x000ea80000300a00 */
[----:B------:R-:W-:Y:S01]  /*41880*/  STL.64 [R1+0x1408], R94 ;  /* 0x0014085e01007387 */ /* 0x000fe20000100a00 */
[----:B---3--:R-:W-:-:S04]  /*41890*/  IMAD.WIDE R86, R3, 0x4, R40 ;  /* 0x0000000403567825 */ /* 0x008fc800078e0228 */
[C---:B----4-:R-:W-:Y:S02]  /*418a0*/  IMAD.WIDE R84, R3.reuse, 0x4, R56 ;  /* 0x0000000403547825 */ /* 0x050fe400078e0238 */
[----:B------:R-:W3:Y:S04]  /*418b0*/  LDL.LU.64 R56, [R1+0x1b8] ;  /* 0x0001b80001387983 */ /* 0x000ee80000300a00 */
[----:B------:R-:W4:Y:S04]  /*418c0*/  LDL.LU.64 R150, [R1+0x178] ;  /* 0x0001780001967983 */ /* 0x000f280000300a00 */
[----:B------:R-:W-:Y:S04]  /*418d0*/  STL.64 [R1+0x1440], R92 ;  /* 0x0014405c01007387 */ /* 0x000fe80000100a00 */
[----:B------:R-:W4:Y:S01]  /*418e0*/  LDL.LU.64 R40, [R1+0x138] ;  /* 0x0001380001287983 */ /* 0x000f220000300a00 */
[----:B--2---:R-:W-:-:S03]  /*418f0*/  IMAD.WIDE R82, R3, 0x4, R120 ;  /* 0x0000000403527825 */ /* 0x004fc600078e0278 */
[----:B------:R-:W2:Y:S04]  /*41900*/  LDL.LU.64 R120, [R1+0xf8] ;  /* 0x0000f80001787983 */ /* 0x000ea80000300a00 */
[----:B------:R-:W-:Y:S01]  /*41910*/  STL.64 [R1+0x2550], R88 ;  /* 0x0025505801007387 */ /* 0x000fe20000100a00 */
[----:B------:R-:W-:-:S03]  /*41920*/  IMAD.WIDE R80, R3, 0x4, R136 ;  /* 0x0000000403507825 */ /* 0x000fc600078e0288 */
[----:B------:R-:W2:Y:S04]  /*41930*/  LDL.LU.64 R136, [R1+0xb8] ;  /* 0x0000b80001887983 */ /* 0x000ea80000300a00 */
[----:B------:R-:W-:Y:S01]  /*41940*/  STL.64 [R1+0x2558], R86 ;  /* 0x0025585601007387 */ /* 0x000fe20000100a00 */
[----:B------:R-:W-:-:S03]  /*41950*/  IMAD.WIDE R78, R3, 0x4, R116 ;  /* 0x00000004034e7825 */ /* 0x000fc600078e0274 */
[----:B------:R-:W-:Y:S04]  /*41960*/  STL.64 [R1+0x2560], R84 ;  /* 0x0025605401007387 */ /* 0x000fe80000100a00 */
        /* <DEDUP_REMOVED lines=21> */
[----:B------:R-:W-:-:S04]  /*41ac0*/  IMAD.WIDE R38, R3, 0x4, R122 ;  /* 0x0000000403267825 */ /* 0x000fc800078e027a */
[----:B------:R-:W-:-:S04]  /*41ad0*/  IMAD.WIDE R30, R3, 0x4, R58 ;  /* 0x00000004031e7825 */ /* 0x000fc800078e023a */
[----:B------:R-:W-:-:S04]  /*41ae0*/  IMAD.WIDE R28, R3, 0x4, R42 ;  /* 0x00000004031c7825 */ /* 0x000fc800078e022a */
[----:B------:R-:W-:-:S04]  /*41af0*/  IMAD.WIDE R26, R3, 0x4, R26 ;  /* 0x00000004031a7825 */ /* 0x000fc800078e021a */
[----:B---3--:R-:W-:-:S04]  /*41b00*/  IMAD.WIDE R56, R3, 0x4, R56 ;  /* 0x0000000403387825 */ /* 0x008fc800078e0238 */
[C---:B----4-:R-:W-:Y:S01]  /*41b10*/  IMAD.WIDE R54, R3.reuse, 0x4, R150 ;  /* 0x0000000403367825 */ /* 0x050fe200078e0296 */
[----:B------:R-:W-:Y:S04]  /*41b20*/  STL.64 [R1+0x25e8], R56 ;  /* 0x0025e83801007387 */ /* 0x000fe80000100a00 */
[----:B------:R-:W-:Y:S01]  /*41b30*/  STL.64 [R1+0x25f0], R54 ;  /* 0x0025f03601007387 */ /* 0x000fe20000100a00 */
[----:B------:R-:W-:-:S03]  /*41b40*/  IMAD.WIDE R52, R3, 0x4, R40 ;  /* 0x0000000403347825 */ /* 0x000fc600078e0228 */
[----:B------:R-:W5:Y:S01]  /*41b50*/  LDL.LU.64 R12, [R1+0x2d88] ;  /* 0x002d8800010c7983 */ /* 0x000f620000300a00 */
[----:B------:R-:W-:-:S03]  /*41b60*/  IMAD.WIDE R40, R3, 0x4, R138 ;  /* 0x0000000403287825 */ /* 0x000fc600078e028a */
[----:B------:R-:W-:Y:S04]  /*41b70*/  STL.64 [R1+0x25f8], R52 ;  /* 0x0025f83401007387 */ /* 0x000fe80000100a00 */
[----:B------:R-:W5:Y:S01]  /*41b80*/  LDL.LU.64 R6, [R1+0x2d80] ;  /* 0x002d800001067983 */ /* 0x000f620000300a00 */
[----:B--2---:R-:W-:-:S04]  /*41b90*/  IMAD.WIDE R50, R3, 0x4, R120 ;  /* 0x0000000403327825 */ /* 0x004fc800078e0278 */
[C---:B------:R-:W-:Y:S01]  /*41ba0*/  IMAD.WIDE R48, R3.reuse, 0x4, R136 ;  /* 0x0000000403307825 */ /* 0x040fe200078e0288 */
        /* <DEDUP_REMOVED lines=12> */
[----:B------:R4:W-:Y:S04]  /*41c70*/  STL [R1+0xc00], RZ ;  /* 0x000c00ff01007387 */ /* 0x0009e80000100800 */
        /* <DEDUP_REMOVED lines=767> */
[----:B------:R4:W-:Y:S04]  /*44c70*/  STL [R1], RZ ;  /* 0x000000ff01007387 */ /* 0x0009e80000100800 */
        /* <DEDUP_REMOVED lines=127> */
[----:B------:R-:W4:Y:S01]  /*45470*/  LDL R0, [R1+0x1548] ;  /* 0x0015480001007983 */ /* 0x000f220000100800 */
[----:B------:R-:W-:-:S04]  /*45480*/  IMAD.WIDE R152, R3, 0x4, R152 ;  /* 0x0000000403987825 */ /* 0x000fc800078e0298 */
[C---:B------:R-:W-:Y:S01]  /*45490*/  IMAD.WIDE R176, R3.reuse, 0x4, R176 ;  /* 0x0000000403b07825 */ /* 0x040fe200078e02b0 */
[----:B------:R-:W-:Y:S03]  /*454a0*/  LDGSTS.E [R252+0x41780], desc[UR60][R152.64], P2 ;  /* 0x4178000098fc7fae */ /* 0x000fe6000912187c */
        /* <DEDUP_REMOVED lines=33> */
[----:B------:R-:W-:Y:S01]  /*456c0*/  LDGSTS.E [R252+0x47b80], desc[UR60][R92.64], P2 ;  /* 0x47b800005cfc7fae */ /* 0x000fe2000912187c */
[----:B------:R-:W1:Y:S03]  /*456d0*/  S2R R10, SR_TID.X ;  /* 0x00000000000a7919 */ /* 0x000e660000002100 */
        /* <DEDUP_REMOVED lines=16> */
[----:B------:R-:W-:-:S03]  /*457e0*/  IADD3 R2, R2, 0x7f, RZ ;  /* 0x0000007f02027810 */ /* 0x000fc60007ffe0ff */
[----:B------:R-:W-:Y:S01]  /*457f0*/  LDGSTS.E [R252+0x63b80], desc[UR60][R56.64], P2 ;  /* 0x63b8000038fc7fae */ /* 0x000fe2000912187c */
[----:B------:R-:W-:-:S03]  /*45800*/  IMAD.WIDE R154, R3, 0x4, R154 ;  /* 0x00000004039a7825 */ /* 0x000fc600078e029a */
[----:B------:R-:W-:Y:S04]  /*45810*/  LDGSTS.E [R252+0x63f80], desc[UR60][R54.64], P2 ;  /* 0x63f8000036fc7fae */ /* 0x000fe8000912187c */
[----:B------:R-:W-:Y:S01]  /*45820*/  LDGSTS.E [R252+0x64380], desc[UR60][R52.64], P2 ;  /* 0x6438000034fc7fae */ /* 0x000fe2000912187c */
[----:B------:R-:W-:-:S03]  /*45830*/  ISETP.GE.AND P1, PT, R2, 0x80, PT ;  /* 0x000000800200780c */ /* 0x000fc60003f26270 */
        /* <DEDUP_REMOVED lines=10> */
[----:B-1----:R-:W-:-:S03]  /*458e0*/  LOP3.LUT R10, R10, 0x7f, RZ, 0xc0, !PT ;  /* 0x0000007f0a0a7812 */ /* 0x002fc600078ec0ff */
[----:B------:R-:W-:Y:S04]  /*458f0*/  LDGSTS.E [R252+0x66f80], desc[UR60][R32.64], P2 ;  /* 0x66f8000020fc7fae */ /* 0x000fe8000912187c */
[----:B------:R1:W-:Y:S04]  /*45900*/  LDGSTS.E [R252+0x67380], desc[UR60][R30.64], P2 ;  /* 0x673800001efc7fae */ /* 0x0003e8000912187c */
[----:B------:R2:W-:Y:S04]  /*45910*/  LDGSTS.E [R252+0x67780], desc[UR60][R28.64], P2 ;  /* 0x677800001cfc7fae */ /* 0x0005e8000912187c */
[----:B------:R3:W-:Y:S04]  /*45920*/  LDGSTS.E [R252+0x67b80], desc[UR60][R26.64], P2 ;  /* 0x67b800001afc7fae */ /* 0x0007e8000912187c */
[----:B------:R3:W-:Y:S01]  /*45930*/  LDGSTS.E [R252+0x67f80], desc[UR60][R24.64], P2 ;  /* 0x67f8000018fc7fae */ /* 0x0007e2000912187c */
[----:B-1----:R-:W-:-:S03]  /*45940*/  CS2R R30, SRZ ;  /* 0x00000000001e7805 */ /* 0x002fc6000001ff00 */
[----:B------:R-:W0:Y:S01]  /*45950*/  LDGDEPBAR ;  /* 0x00000000000079af */ /* 0x000e220000000000 */
[----:B--2---:R-:W-:Y:S02]  /*45960*/  CS2R R28, SRZ ;  /* 0x00000000001c7805 */ /* 0x004fe4000001ff00 */
[----:B------:R-:W-:Y:S02]  /*45970*/  CS2R R32, SRZ ;  /* 0x0000000000207805 */ /* 0x000fe4000001ff00 */
[----:B------:R-:W-:Y:S02]  /*45980*/  CS2R R34, SRZ ;  /* 0x0000000000227805 */ /* 0x000fe4000001ff00 */
[----:B---3--:R-:W-:Y:S02]  /*45990*/  CS2R R26, SRZ ;  /* 0x00000000001a7805 */ /* 0x008fe4000001ff00 */
[----:B------:R-:W-:Y:S02]  /*459a0*/  CS2R R36, SRZ ;  /* 0x0000000000247805 */ /* 0x000fe4000001ff00 */
[----:B------:R-:W-:-:S02]  /*459b0*/  CS2R R38, SRZ ;  /* 0x0000000000267805 */ /* 0x000fc4000001ff00 */
[----:B------:R-:W-:Y:S02]  /*459c0*/  CS2R R40, SRZ ;  /* 0x0000000000287805 */ /* 0x000fe4000001ff00 */
[----:B------:R-:W-:Y:S02]  /*459d0*/  CS2R R24, SRZ ;  /* 0x0000000000187805 */ /* 0x000fe4000001ff00 */
[----:B------:R-:W-:Y:S02]  /*459e0*/  CS2R R42, SRZ ;  /* 0x00000000002a7805 */ /* 0x000fe4000001ff00 */
[----:B------:R-:W-:Y:S02]  /*459f0*/  CS2R R44, SRZ ;  /* 0x00000000002c7805 */ /* 0x000fe4000001ff00 */
        /* <DEDUP_REMOVED lines=52> */
[----:B------:R-:W-:Y:S01]  /*45d40*/  CS2R R150, SRZ ;  /* 0x0000000000967805 */ /* 0x000fe2000001ff00 */
[----:B----4-:R-:W-:Y:S01]  /*45d50*/  IMAD R10, R10, 0x10, R0 ;  /* 0x000000100a0a7824 */ /* 0x010fe200078e0200 */
[----:B------:R-:W-:Y:S06]  /*45d60*/  @!P1 BRA `(.L_x_0) ;  /* 0x000003a400089947 */ /* 0x000fec0003800000 */
[----:B------:R-:W2:Y:S04]  /*45d70*/  LDL.LU.64 R132, [R1+0x1550] ;  /* 0x0015500001847983 */ /* 0x000ea80000300a00 */
[----:B------:R-:W3:Y:S04]  /*45d80*/  LDL.LU.64 R134, [R1+0x1560] ;  /* 0x0015600001867983 */ /* 0x000ee80000300a00 */
        /* <DEDUP_REMOVED lines=9> */
[----:B--2---:R1:W-:Y:S01]  /*45e20*/  STL [R1+0x1558], R132 ;  /* 0x0015588401007387 */ /* 0x0043e20000100800 */
[----:B------:R-:W-:-:S03]  /*45e30*/  IMAD.MOV.U32 R0, RZ, RZ, R133 ;  /* 0x000000ffff007224 */ /* 0x000fc600078e0085 */
[----:B-1----:R-:W2:Y:S04]  /*45e40*/  LDL.LU.64 R132, [R1+0x14b8] ;  /* 0x0014b80001847983 */ /* 0x002ea80000300a00 */
[----:B------:R1:W-:Y:S04]  /*45e50*/  STL [R1+0x1554], R0 ;  /* 0x0015540001007387 */ /* 0x0003e80000100800 */
[----:B---3--:R3:W-:Y:S01]  /*45e60*/  STL [R1+0x1560], R134 ;  /* 0x0015608601007387 */ /* 0x0087e20000100800 */
[----:B-1----:R-:W-:-:S03]  /*45e70*/  MOV R0, R135 ;  /* 0x0000008700007202 */ /* 0x002fc60000000f00 */
[----:B---3--:R-:W3:Y:S04]  /*45e80*/  LDL.LU.64 R134, [R1+0x14c0] ;  /* 0x0014c00001867983 */ /* 0x008ee80000300a00 */
[----:B------:R1:W-:Y:S04]  /*45e90*/  STL [R1+0x155c], R0 ;  /* 0x00155c0001007387 */ /* 0x0003e80000100800 */
[----:B----4-:R4:W-:Y:S01]  /*45ea0*/  STL [R1+0x1568], R136 ;  /* 0x0015688801007387 */ /* 0x0109e20000100800 */
[----:B-1----:R-:W-:-:S03]  /*45eb0*/  IMAD.MOV.U32 R0, RZ, RZ, R137 ;  /* 0x000000ffff007224 */ /* 0x002fc600078e0089 */
[----:B----4-:R-:W4:Y:S04]  /*45ec0*/  LDL.LU.64 R136, [R1+0x14c8] ;  /* 0x0014c80001887983 */ /* 0x010f280000300a00 */
[----:B------:R1:W-:Y:S04]  /*45ed0*/  STL [R1+0x1564], R0 ;  /* 0x0015640001007387 */ /* 0x0003e80000100800 */
[----:B------:R1:W-:Y:S02]  /*45ee0*/  STL [R1+0x1570], R140 ;  /* 0x0015708c01007387 */ /* 0x0003e40000100800 */
[----:B-1----:R-:W-:-:S02]  /*45ef0*/  IMAD.MOV.U32 R0, RZ, RZ, R141 ;  /* 0x000000ffff007224 */ /* 0x002fc400078e008d */
[----:B------:R-:W4:Y:S04]  /*45f00*/  LDL.LU.64 R140, [R1+0x14d0] ;  /* 0x0014d000018c7983 */ /* 0x000f280000300a00 */
[----:B------:R1:W-:Y:S04]  /*45f10*/  STL [R1+0x156c], R0 ;  /* 0x00156c0001007387 */ /* 0x0003e80000100800 */
[----:B------:R1:W-:Y:S02]  /*45f20*/  STL [R1+0x1578], R138 ;  /* 0x0015788a01007387 */ /* 0x0003e40000100800 */
[----:B-1----:R-:W-:-:S02]  /*45f30*/  MOV R0, R139 ;  /* 0x0000008b00007202 */ /* 0x002fc40000000f00 */
[----:B------:R-:W4:Y:S04]  /*45f40*/  LDL.LU.64 R138, [R1+0x14d8] ;  /* 0x0014d800018a7983 */ /* 0x000f280000300a00 */
[----:B------:R1:W-:Y:S04]  /*45f50*/  STL [R1+0x1574], R0 ;  /* 0x0015740001007387 */ /* 0x0003e80000100800 */
[----:B------:R1:W-:Y:S02]  /*45f60*/  STL [R1+0x1580], R146 ;  /* 0x0015809201007387 */ /* 0x0003e40000100800 */
[----:B-1----:R-:W-:-:S02]  /*45f70*/  IMAD.MOV.U32 R0, RZ, RZ, R147 ;  /* 0x000000ffff007224 */ /* 0x002fc400078e0093 */
[----:B------:R-:W4:Y:S04]  /*45f80*/  LDL.LU.64 R146, [R1+0x1418] ;  /* 0x0014180001927983 */ /* 0x000f280000300a00 */
        /* <DEDUP_REMOVED lines=21> */
[----:B--2---:R2:W-:Y:S01]  /*460e0*/  STL [R1+0x15b0], R132 ;  /* 0x0015b08401007387 */ /* 0x0045e20000100800 */
[----:B-1----:R-:W-:-:S03]  /*460f0*/  IMAD.MOV.U32 R0, RZ, RZ, R133 ;  /* 0x000000ffff007224 */ /* 0x002fc600078e0085 */
[----:B--2---:R-:W2:Y:S04]  /*46100*/  LDL.LU.64 R132, [R1+0x1490] ;  /* 0x0014900001847983 */ /* 0x004ea80000300a00 */
[----:B------:R1:W-:Y:S04]  /*46110*/  STL [R1+0x15ac], R0 ;  /* 0x0015ac0001007387 */ /* 0x0003e80000100800 */
[----:B---3--:R3:W-:Y:S04]  /*46120*/  STL [R1+0x15b8], R134 ;  /* 0x0015b88601007387 */ /* 0x0087e80000100800 */
[----:B------:R-:W2:Y:S01]  /*46130*/  LDL.LU.64 R128, [R1+0x1498] ;  /* 0x0014980001807983 */ /* 0x000ea20000300a00 */
[----:B-1----:R-:W-:-:S05]  /*46140*/  IMAD.MOV.U32 R0, RZ, RZ, R135 ;  /* 0x000000ffff007224 */ /* 0x002fca00078e0087 */
[----:B------:R1:W-:Y:S04]  /*46150*/  STL [R1+0x15b4], R0 ;  /* 0x0015b40001007387 */ /* 0x0003e80000100800 */
[----:B----4-:R-:W-:Y:S04]  /*46160*/  STL [R1+0x15c0], R136 ;  /* 0x0015c08801007387 */ /* 0x010fe80000100800 */
[----:B---3--:R-:W3:Y:S01]  /*46170*/  LDL.LU.64 R134, [R1+0xef0] ;  /* 0x000ef00001867983 */ /* 0x008ee20000300a00 */
[----:B-1----:R-:W-:-:S05]  /*46180*/  MOV R0, R137 ;  /* 0x0000008900007202 */ /* 0x002fca0000000f00 */
[----:B------:R1:W-:Y:S02]  /*46190*/  STL [R1+0x15bc], R0 ;  /* 0x0015bc0001007387 */ /* 0x0003e40000100800 */
[----:B-1----:R-:W-:Y:S02]  /*461a0*/  IMAD.MOV.U32 R0, RZ, RZ, R141 ;  /* 0x000000ffff007224 */ /* 0x002fe400078e008d */
[----:B------:R-:W-:Y:S04]  /*461b0*/  STL [R1+0x15c8], R140 ;  /* 0x0015c88c01007387 */ /* 0x000fe80000100800 */
[----:B------:R-:W4:Y:S04]  /*461c0*/  LDL.LU.64 R136, [R1+0xef8] ;  /* 0x000ef80001887983 */ /* 0x000f280000300a00 */
[----:B------:R1:W-:Y:S04]  /*461d0*/  STL [R1+0x15c4], R0 ;  /* 0x0015c40001007387 */ /* 0x0003e80000100800 */
[----:B------:R1:W-:Y:S02]  /*461e0*/  STL [R1+0x15d0], R138 ;  /* 0x0015d08a01007387 */ /* 0x0003e40000100800 */
[----:B-1----:R-:W-:-:S02]  /*461f0*/  IMAD.MOV.U32 R0, RZ, RZ, R139 ;  /* 0x000000ffff007224 */ /* 0x002fc400078e008b */
[----:B------:R-:W4:Y:S04]  /*46200*/  LDL.LU.64 R140, [R1+0xf00] ;  /* 0x000f0000018c7983 */ /* 0x000f280000300a00 */
[----:B------:R-:W-:Y:S04]  /*46210*/  STL [R1+0x15d8], R146 ;  /* 0x0015d89201007387 */ /* 0x000fe80000100800 */
[----:B------:R1:W-:Y:S04]  /*46220*/  STL [R1+0x15cc], R0 ;  /* 0x0015cc0001007387 */ /* 0x0003e80000100800 */
[----:B------:R-:W4:Y:S01]  /*46230*/  LDL.LU.64 R138, [R1+0xf08] ;  /* 0x000f0800018a7983 */ /* 0x000f220000300a00 */
[----:B-1----:R-:W-:-:S03]  /*46240*/  MOV R0, R147 ;  /* 0x0000009300007202 */ /* 0x002fc60000000f00 */
[----:B------:R-:W-:Y:S04]  /*46250*/  STL [R1+0x15e0], R148 ;  /* 0x0015e09401007387 */ /* 0x000fe80000100800 */
[----:B------:R1:W-:Y:S04]  /*46260*/  STL [R1+0x15d4], R0 ;  /* 0x0015d40001007387 */ /* 0x0003e80000100800 */
[----:B------:R-:W4:Y:S01]  /*46270*/  LDL.LU.64 R146, [R1+0xf10] ;  /* 0x000f100001927983 */ /* 0x000f220000300a00 */
[----:B-1----:R-:W-:-:S03]  /*46280*/  IMAD.MOV.U32 R0, RZ, RZ, R149 ;  /* 0x000000ffff007224 */ /* 0x002fc600078e0095 */
[----:B------:R-:W-:Y:S04]  /*46290*/  STL [R1+0x15e8], R150 ;  /* 0x0015e89601007387 */ /* 0x000fe80000100800 */
[----:B------:R1:W-:Y:S04]  /*462a0*/  STL [R1+0x15dc], R0 ;  /* 0x0015dc0001007387 */ /* 0x0003e80000100800 */
[----:B------:R-:W4:Y:S01]  /*462b0*/  LDL.LU.64 R148, [R1+0xf18] ;  /* 0x000f180001947983 */ /* 0x000f220000300a00 */
[----:B-1----:R-:W-:-:S03]  /*462c0*/  IMAD.MOV.U32 R0, RZ, RZ, R151 ;  /* 0x000000ffff007224 */ /* 0x002fc600078e0097 */
        /* <DEDUP_REMOVED lines=12> */
[----:B--2---:R-:W-:Y:S04]  /*46390*/  STL [R1+0x1608], R132 ;  /* 0x0016088401007387 */ /* 0x004fe80000100800 */
[----:B------:R1:W-:Y:S04]  /*463a0*/  STL [R1+0x15fc], R0 ;  /* 0x0015fc0001007387 */ /* 0x0003e80000100800 */
[----:B------:R-:W2:Y:S01]  /*463b0*/  LDL.LU.64 R130, [R1+0xeb8] ;  /* 0x000eb80001827983 */ /* 0x000ea20000300a00 */
[----:B-1----:R-:W-:-:S03]  /*463c0*/  MOV R0, R133 ;  /* 0x0000008500007202 */ /* 0x002fc60000000f00 */
[----:B------:R-:W-:Y:S04]  /*463d0*/  STL [R1+0x1610], R128 ;  /* 0x0016108001007387 */ /* 0x000fe80000100800 */
[----:B------:R1:W-:Y:S04]  /*463e0*/  STL [R1+0x1604], R0 ;  /* 0x0016040001007387 */ /* 0x0003e80000100800 */
[----:B------:R-:W2:Y:S01]  /*463f0*/  LDL.LU.64 R132, [R1+0xec0] ;  /* 0x000ec00001847983 */ /* 0x000ea20000300a00 */
[----:B-1----:R-:W-:-:S03]  /*46400*/  IMAD.MOV.U32 R0, RZ, RZ, R129 ;  /* 0x000000ffff007224 */ /* 0x002fc600078e0081 */
[----:B---3--:R-:W-:Y:S04]  /*46410*/  STL [R1+0x1618], R134 ;  /* 0x0016188601007387 */ /* 0x008fe80000100800 */
[----:B------:R1:W-:Y:S02]  /*46420*/  STL [R1+0x160c], R0 ;  /* 0x00160c0001007387 */ /* 0x0003e40000100800 */
[----:B-1----:R-:W-:Y:S02]  /*46430*/  IMAD.MOV.U32 R0, RZ, RZ, R135 ;  /* 0x000000ffff007224 */ /* 0x002fe400078e0087 */
[----:B------:R-:W3:Y:S04]  /*46440*/  LDL.LU.64 R134, [R1+0xec8] ;  /* 0x000ec80001867983 */ /* 0x000ee80000300a00 */
[----:B------:R1:W-:Y:S04]  /*46450*/  STL [R1+0x1614], R0 ;  /* 0x0016140001007387 */ /* 0x0003e80000100800 */
[----:B----4-:R4:W-:Y:S01]  /*46460*/  STL [R1+0x1620], R136 ;  /* 0x0016208801007387 */ /* 0x0109e20000100800 */
[----:B-1----:R-:W-:-:S03]  /*46470*/  MOV R0, R137 ;  /* 0x0000008900007202 */ /* 0x002fc60000000f00 */
[----:B------:R-:W-:Y:S04]  /*46480*/  STL [R1+0x1628], R140 ;  /* 0x0016288c01007387 */ /* 0x000fe80000100800 */
[----:B------:R1:W-:Y:S04]  /*46490*/  STL [R1+0x161c], R0 ;  /* 0x00161c0001007387 */ /* 0x0003e80000100800 */
[----:B----4-:R-:W4:Y:S01]  /*464a0*/  LDL.LU.64 R136, [R1+0xed0] ;  /* 0x000ed00001887983 */ /* 0x010f220000300a00 */
        /* <DEDUP_REMOVED lines=25> */
[----:B--2---:R-:W-:Y:S04]  /*46640*/  STL [R1+0x1660], R130 ;  /* 0x0016608201007387 */ /* 0x004fe80000100800 */
[----:B------:R1:W-:Y:S04]  /*46650*/  STL [R1+0x1654], R0 ;  /* 0x0016540001007387 */ /* 0x0003e80000100800 */
[----:B------:R-:W2:Y:S01]  /*46660*/  LDL.LU.64 R144, [R1+0xe88] ;  /* 0x000e880001907983 */ /* 0x000ea20000300a00 */
[----:B-1----:R-:W-:-:S03]  /*46670*/  IMAD.MOV.U32 R0, RZ, RZ, R131 ;  /* 0x000000ffff007224 */ /* 0x002fc600078e0083 */
[----:B------:R-:W-:Y:S04]  /*46680*/  STL [R1+0x1668], R132 ;  /* 0x0016688401007387 */ /* 0x000fe80000100800 */
[----:B------:R1:W-:Y:S04]  /*46690*/  STL [R1+0x165c], R0 ;  /* 0x00165c0001007387 */ /* 0x0003e80000100800 */
[----:B------:R-:W2:Y:S04]  /*466a0*/  LDL.LU.64 R128, [R1+0xe90] ;  /* 0x000e900001807983 */ /* 0x000ea80000300a00 */
[----:B------:R-:W2:Y:S01]  /*466b0*/  LDL.LU.64 R130, [R1+0xe98] ;  /* 0x000e980001827983 */ /* 0x000ea20000300a00 */
[----:B-1----:R-:W-:-:S05]  /*466c0*/  MOV R0, R133 ;  /* 0x0000008500007202 */ /* 0x002fca0000000f00 */
[----:B------:R1:W-:Y:S04]  /*466d0*/  STL [R1+0x1664], R0 ;  /* 0x0016640001007387 */ /* 0x0003e80000100800 */
[----:B---3--:R3:W-:Y:S04]  /*466e0*/  STL [R1+0x1670], R134 ;  /* 0x0016708601007387 */ /* 0x0087e80000100800 */
[----:B------:R-:W2:Y:S01]  /*466f0*/  LDL.LU.64 R132, [R1+0xea0] ;  /* 0x000ea00001847983 */ /* 0x000ea20000300a00 */
[----:B-1----:R-:W-:-:S03]  /*46700*/  IMAD.MOV.U32 R0, RZ, RZ, R135 ;  /* 0x000000ffff007224 */ /* 0x002fc600078e0087 */
[----:B---3--:R-:W3:Y:S04]  /*46710*/  LDL.LU.64 R134, [R1+0xea8] ;  /* 0x000ea80001867983 */ /* 0x008ee80000300a00 */
[----:B------:R1:W-:Y:S04]  /*46720*/  STL [R1+0x166c], R0 ;  /* 0x00166c0001007387 */ /* 0x0003e80000100800 */
[----:B----4-:R4:W-:Y:S01]  /*46730*/  STL [R1+0x1678], R136 ;  /* 0x0016788801007387 */ /* 0x0109e20000100800 */
[----:B-1----:R-:W-:-:S03]  /*46740*/  IMAD.MOV.U32 R0, RZ, RZ, R137 ;  /* 0x000000ffff007224 */ /* 0x002fc600078e0089 */
[----:B----4-:R-:W4:Y:S04]  /*46750*/  LDL.LU.64 R136, [R1+0xe30] ;  /* 0x000e300001887983 */ /* 0x010f280000300a00 */
        /* <DEDUP_REMOVED lines=25> */
[----:B--2---:R2:W-:Y:S01]  /*468f0*/  STL [R1+0x16b0], R144 ;  /* 0x0016b09001007387 */ /* 0x0045e20000100800 */
[----:B-1----:R-:W-:-:S03]  /*46900*/  MOV R0, R145 ;  /* 0x0000009100007202 */ /* 0x002fc60000000f00 */
[----:B--2---:R-:W2:Y:S04]  /*46910*/  LDL.LU.64 R144, [R1+0xe68] ;  /* 0x000e680001907983 */ /* 0x004ea80000300a00 */
[----:B------:R1:W-:Y:S04]  /*46920*/  STL [R1+0x16ac], R0 ;  /* 0x0016ac0001007387 */ /* 0x0003e80000100800 */
[----:B------:R-:W-:Y:S01]  /*46930*/  STL [R1+0x16b8], R128 ;  /* 0x0016b88001007387 */ /* 0x000fe20000100800 */
[----:B-1----:R-:W-:-:S03]  /*46940*/  IMAD.MOV.U32 R0, RZ, RZ, R129 ;  /* 0x000000ffff007224 */ /* 0x002fc600078e0081 */
[----:B------:R-:W-:Y:S04]  /*46950*/  STL [R1+0x16c0], R130 ;  /* 0x0016c08201007387 */ /* 0x000fe80000100800 */
[----:B------:R1:W-:Y:S04]  /*46960*/  STL [R1+0x16b4], R0 ;  /* 0x0016b40001007387 */ /* 0x0003e80000100800 */
[----:B------:R-:W-:Y:S01]  /*46970*/  STL [R1+0x16c8], R132 ;  /* 0x0016c88401007387 */ /* 0x000fe20000100800 */
[----:B-1----:R-:W-:-:S05]  /*46980*/  IMAD.MOV.U32 R0, RZ, RZ, R131 ;  /* 0x000000ffff007224 */ /* 0x002fca00078e0083 */
[----:B------:R1:W-:Y:S04]  /*46990*/  STL [R1+0x16bc], R0 ;  /* 0x0016bc0001007387 */ /* 0x0003e80000100800 */
[----:B---3--:R-:W-:Y:S01]  /*469a0*/  STL [R1+0x16d0], R134 ;  /* 0x0016d08601007387 */ /* 0x008fe20000100800 */
[----:B-1----:R-:W-:-:S05]  /*469b0*/  MOV R0, R133 ;  /* 0x0000008500007202 */ /* 0x002fca0000000f00 */
[----:B------:R1:W-:Y:S02]  /*469c0*/  STL [R1+0x16c4], R0 ;  /* 0x0016c40001007387 */ /* 0x0003e40000100800 */
[----:B-1----:R-:W-:Y:S02]  /*469d0*/  IMAD.MOV.U32 R0, RZ, RZ, R135 ;  /* 0x000000ffff007224 */ /* 0x002fe400078e0087 */
[----:B------:R-:W3:Y:S04]  /*469e0*/  LDL.LU.64 R134, [R1+0xe00] ;  /* 0x000e000001867983 */ /* 0x000ee80000300a00 */
        /* <DEDUP_REMOVED lines=9> */
[----:B------:R-:W-:Y:S04]  /*46a80*/  STL [R1+0x16e8], R138 ;  /* 0x0016e88a01007387 */ /* 0x000fe80000100800 */
[----:B------:R-:W4:Y:S01]  /*46a90*/  LDL.LU.64 R130, [R1+0xe18] ;  /* 0x000e180001827983 */ /* 0x000f220000300a00 */
[----:B-1----:R-:W-:-:S05]  /*46aa0*/  IMAD.MOV.U32 R0, RZ, RZ, R139 ;  /* 0x000000ffff007224 */ /* 0x002fca00078e008b */
[----:B------:R1:W-:Y:S04]  /*46ab0*/  STL [R1+0x16e4], R0 ;  /* 0x0016e40001007387 */ /* 0x0003e80000100800 */
[----:B------:R1:W-:Y:S02]  /*46ac0*/  STL [R1+0x16f0], R146 ;  /* 0x0016f09201007387 */ /* 0x0003e40000100800 */
[----:B-1----:R-:W-:Y:S02]  /*46ad0*/  IMAD.MOV.U32 R0, RZ, RZ, R147 ;  /* 0x000000ffff007224 */ /* 0x002fe400078e0093 */
        /* <DEDUP_REMOVED lines=10> */
[----:B------:R2:W-:Y:S04]  /*46b80*/  STL [R1+0x1708], R142 ;  /* 0x0017088e01007387 */ /* 0x0005e80000100800 */
[----:B------:R-:W4:Y:S01]  /*46b90*/  LDL.LU.64 R138, [R1+0x1760] ;  /* 0x00176000018a7983 */ /* 0x000f220000300a00 */
[----:B-1----:R-:W-:-:S05]  /*46ba0*/  IMAD.MOV.U32 R0, RZ, RZ, R143 ;  /* 0x000000ffff007224 */ /* 0x002fca00078e008f */
[----:B------:R1:W-:Y:S04]  /*46bb0*/  STL [R1+0x1704], R0 ;  /* 0x0017040001007387 */ /* 0x0003e80000100800 */
[----:B--2---:R2:W-:Y:S04]  /*46bc0*/  STL [R1+0x1710], R144 ;  /* 0x0017109001007387 */ /* 0x0045e80000100800 */
[----:B------:R-:W4:Y:S01]  /*46bd0*/  LDL.LU.64 R142, [R1+0x1768] ;  /* 0x00176800018e7983 */ /* 0x000f220000300a00 */
[----:B-1----:R-:W-:-:S05]  /*46be0*/  MOV R0, R145 ;  /* 0x0000009100007202 */ /* 0x002fca0000000f00 */
[----:B------:R1:W-:Y:S04]  /*46bf0*/  STL [R1+0x170c], R0 ;  /* 0x00170c0001007387 */ /* 0x0003e80000100800 */
[----:B------:R-:W-:Y:S04]  /*46c00*/  STL [R1+0x1718], R240 ;  /* 0x001718f001007387 */ /* 0x000fe80000100800 */
[----:B------:R-:W-:Y:S04]  /*46c10*/  STL [R1+0x1714], R241 ;  /* 0x001714f101007387 */ /* 0x000fe80000100800 */
[----:B------:R-:W4:Y:S04]  /*46c20*/  LDL.LU.64 R132, [R1+0x1770] ;  /* 0x0017700001847983 */ /* 0x000f280000300a00 */
[----:B------:R-:W-:Y:S04]  /*46c30*/  STL [R1+0x1720], R242 ;  /* 0x001720f201007387 */ /* 0x000fe80000100800 */
[----:B------:R-:W-:Y:S04]  /*46c40*/  STL [R1+0x171c], R243 ;  /* 0x00171cf301007387 */ /* 0x000fe80000100800 */
[----:B--2---:R-:W2:Y:S04]  /*46c50*/  LDL.LU.64 R144, [R1+0x1778] ;  /* 0x0017780001907983 */ /* 0x004ea80000300a00 */
[----:B---3--:R3:W-:Y:S01]  /*46c60*/  STL [R1+0x1728], R134 ;  /* 0x0017288601007387 */ /* 0x0087e20000100800 */
        /* <DEDUP_REMOVED lines=35> */
[----:B------:R2:W-:Y:S01]  /*46ea0*/  STL [R1+0x1770], R132 ;  /* 0x0017708401007387 */ /* 0x0005e20000100800 */
[----:B-1----:R-:W-:-:S03]  /*46eb0*/  IMAD.MOV.U32 R0, RZ, RZ, R133 ;  /* 0x000000ffff007224 */ /* 0x002fc600078e0085 */
[----:B--2---:R-:W2:Y:S04]  /*46ec0*/  LDL.LU.64 R132, [R1+0x17c8] ;  /* 0x0017c80001847983 */ /* 0x004ea80000300a00 */
[----:B------:R1:W-:Y:S04]  /*46ed0*/  STL [R1+0x176c], R0 ;  /* 0x00176c0001007387 */ /* 0x0003e80000100800 */
[----:B------:R1:W-:Y:S02]  /*46ee0*/  STL [R1+0x1778], R144 ;  /* 0x0017789001007387 */ /* 0x0003e40000100800 */
[----:B-1----:R-:W-:-:S02]  /*46ef0*/  IMAD.MOV.U32 R0, RZ, RZ, R145 ;  /* 0x000000ffff007224 */ /* 0x002fc400078e0091 */
[----:B------:R-:W2:Y:S04]  /*46f00*/  LDL.LU.64 R144, [R1+0x17d0] ;  /* 0x0017d00001907983 */ /* 0x000ea80000300a00 */
        /* <DEDUP_REMOVED lines=33> */
[----:B------:R2:W-:Y:S01]  /*47120*/  STL [R1+0x17c0], R142 ;  /* 0x0017c08e01007387 */ /* 0x0005e20000100800 */
[----:B-1----:R-:W-:-:S03]  /*47130*/  IMAD.MOV.U32 R0, RZ, RZ, R143 ;  /* 0x000000ffff007224 */ /* 0x002fc600078e008f */
[----:B--2---:R-:W2:Y:S04]  /*47140*/  LDL.LU.64 R142, [R1+0x1510] ;  /* 0x00151000018e7983 */ /* 0x004ea80000300a00 */
[----:B------:R1:W-:Y:S04]  /*47150*/  STL [R1+0x17bc], R0 ;  /* 0x0017bc0001007387 */ /* 0x0003e80000100800 */
[----:B------:R1:W-:Y:S02]  /*47160*/  STL [R1+0x17c8], R132 ;  /* 0x0017c88401007387 */ /* 0x0003e40000100800 */
[----:B-1----:R-:W-:-:S02]  /*47170*/  MOV R0, R133 ;  /* 0x0000008500007202 */ /* 0x002fc40000000f00 */
[----:B------:R-:W2:Y:S04]  /*47180*/  LDL.LU.64 R132, [R1+0x1518] ;  /* 0x0015180001847983 */ /* 0x000ea80000300a00 */
[----:B------:R1:W-:Y:S04]  /*47190*/  STL [R1+0x17c4], R0 ;  /* 0x0017c40001007387 */ /* 0x0003e80000100800 */
[----:B------:R1:W-:Y:S02]  /*471a0*/  STL [R1+0x17d0], R144 ;  /* 0x0017d09001007387 */ /* 0x0003e40000100800 */
[----:B-1----:R-:W-:-:S02]  /*471b0*/  IMAD.MOV.U32 R0, RZ, RZ, R145 ;  /* 0x000000ffff007224 */ /* 0x002fc400078e0091 */
[----:B------:R-:W2:Y:S04]  /*471c0*/  LDL.LU.64 R144, [R1+0x1520] ;  /* 0x0015200001907983 */ /* 0x000ea80000300a00 */
[----:B------:R1:W-:Y:S04]  /*471d0*/  STL [R1+0x17cc], R0 ;  /* 0x0017cc0001007387 */ /* 0x0003e80000100800 */
[----:B---3--:R3:W-:Y:S01]  /*471e0*/  STL [R1+0x17d8], R134 ;  /* 0x0017d88601007387 */ /* 0x0087e20000100800 */
[----:B-1----:R-:W-:-:S03]  /*471f0*/  IMAD.MOV.U32 R0, RZ, RZ, R135 ;  /* 0x000000ffff007224 */ /* 0x002fc600078e0087 */
[----:B---3--:R-:W3:Y:S04]  /*47200*/  LDL.LU.64 R134, [R1+0x1528] ;  /* 0x0015280001867983 */ /* 0x008ee80000300a00 */
[----:B------:R1:W-:Y:S04]  /*47210*/  STL [R1+0x17d4], R0 ;  /* 0x0017d40001007387 */ /* 0x0003e80000100800 */
[----:B----4-:R4:W-:Y:S01]  /*47220*/  STL [R1+0x17e0], R136 ;  /* 0x0017e08801007387 */ /* 0x0109e20000100800 */
[----:B-1----:R-:W-:-:S03]  /*47230*/  MOV R0, R137 ;  /* 0x0000008900007202 */ /* 0x002fc60000000f00 */
[----:B----4-:R-:W4:Y:S04]  /*47240*/  LDL.LU.64 R136, [R1+0x1530] ;  /* 0x0015300001887983 */ /* 0x010f280000300a00 */
        /* <DEDUP_REMOVED lines=29> */
[----:B------:R1:W-:Y:S02]  /*47420*/  STL [R1+0x1820], R132 ;  /* 0x0018208401007387 */ /* 0x0003e40000100800 */
[----:B-1----:R-:W-:-:S02]  /*47430*/  IMAD.MOV.U32 R0, RZ, RZ, R133 ;  /* 0x000000ffff007224 */ /* 0x002fc400078e0085 */
[----:B------:R-:W2:Y:S04]  /*47440*/  LDL.LU.64 R132, [R1+0x1010] ;  /* 0x0010100001847983 */ /* 0x000ea80000300a00 */
[----:B------:R1:W-:Y:S04]  /*47450*/  STL [R1+0x181c], R0 ;  /* 0x00181c0001007387 */ /* 0x0003e80000100800 */
[----:B------:R1:W-:Y:S02]  /*47460*/  STL [R1+0x1828], R144 ;  /* 0x0018289001007387 */ /* 0x0003e40000100800 */
[----:B-1----:R-:W-:-:S02]  /*47470*/  MOV R0, R145 ;  /* 0x0000009100007202 */ /* 0x002fc40000000f00 */
[----:B------:R-:W2:Y:S04]  /*47480*/  LDL.LU.64 R144, [R1+0x1018] ;  /* 0x0010180001907983 */ /* 0x000ea80000300a00 */
[----:B------:R1:W-:Y:S04]  /*47490*/  STL [R1+0x1824], R0 ;  /* 0x0018240001007387 */ /* 0x0003e80000100800 */
        /* <DEDUP_REMOVED lines=36> */
[----:B------:R1:W-:Y:S02]  /*476e0*/  STL [R1+0x1878], R132 ;  /* 0x0018788401007387 */ /* 0x0003e40000100800 */
[----:B-1----:R-:W-:-:S02]  /*476f0*/  IMAD.MOV.U32 R0, RZ, RZ, R133 ;  /* 0x000000ffff007224 */ /* 0x002fc400078e0085 */
[----:B------:R-:W2:Y:S04]  /*47700*/  LDL.LU.64 R132, [R1+0xfe8] ;  /* 0x000fe80001847983 */ /* 0x000ea80000300a00 */
        /* <DEDUP_REMOVED lines=37> */
[----:B--2---:R2:W-:Y:S01]  /*47960*/  STL [R1+0x18c8], R142 ;  /* 0x0018c88e01007387 */ /* 0x0045e20000100800 */
        /* <DEDUP_REMOVED lines=355> */
[----:B------:R-:W-:Y:S04]  /*48fa0*/  STL [R1+0x1b90], R132 ;  /* 0x001b908401007387 */ /* 0x000fe80000100800 */
[----:B------:R-:W2:Y:S01]  /*48fb0*/  LDL.LU.64 R130, [R1+0x1be8] ;  /* 0x001be80001827983 */ /* 0x000ea20000300a00 */
[----:B-1----:R-:W-:-:S05]  /*48fc0*/  IMAD.MOV.U32 R0, RZ, RZ, R133 ;  /* 0x000000ffff007224 */ /* 0x002fca00078e0085 */
[----:B------:R1:W-:Y:S04]  /*48fd0*/  STL [R1+0x1b8c], R0 ;  /* 0x001b8c0001007387 */ /* 0x0003e80000100800 */
[----:B------:R1:W-:Y:S02]  /*48fe0*/  STL [R1+0x1b98], R144 ;  /* 0x001b989001007387 */ /* 0x0003e40000100800 */
[----:B-1----:R-:W-:Y:S02]  /*48ff0*/  IMAD.MOV.U32 R0, RZ, RZ, R145 ;  /* 0x000000ffff007224 */ /* 0x002fe400078e0091 */
[----:B------:R-:W2:Y:S04]  /*49000*/  LDL.LU.64 R144, [R1+0x1bf0] ;  /* 0x001bf00001907983 */ /* 0x000ea80000300a00 */
[----:B------:R1:W-:Y:S04]  /*49010*/  STL [R1+0x1b94], R0 ;  /* 0x001b940001007387 */ /* 0x0003e80000100800 */
[----:B---3--:R-:W-:Y:S04]  /*49020*/  STL [R1+0x1ba0], R134 ;  /* 0x001ba08601007387 */ /* 0x008fe80000100800 */
[----:B------:R-:W3:Y:S01]  /*49030*/  LDL.LU.64 R132, [R1+0x1bf8] ;  /* 0x001bf80001847983 */ /* 0x000ee20000300a00 */
[----:B-1----:R-:W-:-:S05]  /*49040*/  MOV R0, R135 ;  /* 0x0000008700007202 */ /* 0x002fca0000000f00 */
[----:B------:R4:W-:Y:S02]  /*49050*/  STL [R1+0x1b9c], R0 ;  /* 0x001b9c0001007387 */ /* 0x0009e40000100800 */
[----:B----4-:R-:W-:Y:S02]  /*49060*/  IMAD.MOV.U32 R0, RZ, RZ, R137 ;  /* 0x000000ffff007224 */ /* 0x010fe400078e0089 */
[----:B------:R-:W-:Y:S04]  /*49070*/  STL [R1+0x1ba8], R136 ;  /* 0x001ba88801007387 */ /* 0x000fe80000100800 */
[----:B------:R-:W4:Y:S04]  /*49080*/  LDL.LU.64 R134, [R1+0x1c00] ;  /* 0x001c000001867983 */ /* 0x000f280000300a00 */
[----:B------:R1:W-:Y:S02]  /*49090*/  STL [R1+0x1ba4], R0 ;  /* 0x001ba40001007387 */ /* 0x0003e40000100800 */
[----:B-1----:R-:W-:-:S02]  /*490a0*/  IMAD.MOV.U32 R0, RZ, RZ, R141 ;  /* 0x000000ffff007224 */ /* 0x002fc400078e008d */
[----:B------:R1:W-:Y:S04]  /*490b0*/  STL [R1+0x1bb0], R140 ;  /* 0x001bb08c01007387 */ /* 0x0003e80000100800 */
[----:B-1----:R-:W4:Y:S04]  /*490c0*/  LDL.LU.64 R140, [R1+0x1c08] ;  /* 0x001c0800018c7983 */ /* 0x002f280000300a00 */
[----:B------:R1:W-:Y:S04]  /*490d0*/  STL [R1+0x1bac], R0 ;  /* 0x001bac0001007387 */ /* 0x0003e80000100800 */
[----:B------:R-:W-:Y:S04]  /*490e0*/  STL [R1+0x1bb8], R128 ;  /* 0x001bb88001007387 */ /* 0x000fe80000100800 */
[----:B------:R-:W4:Y:S01]  /*490f0*/  LDL.LU.64 R136, [R1+0x1c10] ;  /* 0x001c100001887983 */ /* 0x000f220000300a00 */
[----:B-1----:R-:W-:-:S03]  /*49100*/  MOV R0, R129 ;  /* 0x0000008100007202 */ /* 0x002fc60000000f00 */
[----:B------:R-:W-:Y:S04]  /*49110*/  STL [R1+0x1bc0], R146 ;  /* 0x001bc09201007387 */ /* 0x000fe80000100800 */
[----:B------:R1:W-:Y:S02]  /*49120*/  STL [R1+0x1bb4], R0 ;  /* 0x001bb40001007387 */ /* 0x0003e40000100800 */
[----:B-1----:R-:W-:Y:S02]  /*49130*/  IMAD.MOV.U32 R0, RZ, RZ, R147 ;  /* 0x000000ffff007224 */ /* 0x002fe400078e0093 */
        /* <DEDUP_REMOVED lines=33> */
[----:B------:R1:W-:Y:S02]  /*49350*/  STL [R1+0x1bfc], R0 ;  /* 0x001bfc0001007387 */ /* 0x0003e40000100800 */
[----:B-1----:R-:W-:Y:S02]  /*49360*/  IMAD.MOV.U32 R0, RZ, RZ, R141 ;  /* 0x000000ffff007224 */ /* 0x002fe400078e008d */
[----:B------:R1:W-:Y:S04]  /*49370*/  STL [R1+0x1c08], R140 ;  /* 0x001c088c01007387 */ /* 0x0003e80000100800 */
[----:B------:R-:W-:Y:S04]  /*49380*/  STL [R1+0x1c10], R136 ;  /* 0x001c108801007387 */ /* 0x000fe80000100800 */
[----:B------:R1:W-:Y:S04]  /*49390*/  STL [R1+0x1c04], R0 ;  /* 0x001c040001007387 */ /* 0x0003e80000100800 */
[----:B-1----:R-:W4:Y:S04]  /*493a0*/  LDL.LU.64 R140, [R1+0x1c60] ;  /* 0x001c6000018c7983 */ /* 0x002f280000300a00 */
[----:B------:R-:W4:Y:S01]  /*493b0*/  LDL.LU.64 R128, [R1+0x1c68] ;  /* 0x001c680001807983 */ /* 0x000f220000300a00 */
[----:B------:R-:W-:-:S05]  /*493c0*/  IMAD.MOV.U32 R0, RZ, RZ, R137 ;  /* 0x000000ffff007224 */ /* 0x000fca00078e0089 */
[----:B------:R1:W-:Y:S04]  /*493d0*/  STL [R1+0x1c0c], R0 ;  /* 0x001c0c0001007387 */ /* 0x0003e80000100800 */
[----:B------:R1:W-:Y:S02]  /*493e0*/  STL [R1+0x1c18], R146 ;  /* 0x001c189201007387 */ /* 0x0003e40000100800 */
[----:B-1----:R-:W-:Y:S02]  /*493f0*/  MOV R0, R147 ;  /* 0x0000009300007202 */ /* 0x002fe40000000f00 */
        /* <DEDUP_REMOVED lines=8> */
[----:B-1----:R-:W-:-:S03]  /*49480*/  IMAD.MOV.U32 R0, RZ, RZ, R151 ;  /* 0x000000ffff007224 */ /* 0x002fc600078e0097 */
[----:B------:R-:W-:Y:S04]  /*49490*/  STL [R1+0x1c30], R138 ;  /* 0x001c308a01007387 */ /* 0x000fe80000100800 */
[----:B------:R1:W-:Y:S04]  /*494a0*/  STL [R1+0x1c24], R0 ;  /* 0x001c240001007387 */ /* 0x0003e80000100800 */
[----:B------:R-:W4:Y:S01]  /*494b0*/  LDL.LU.64 R150, [R1+0x1c88] ;  /* 0x001c880001967983 */ /* 0x000f220000300a00 */
[----:B-1----:R-:W-:-:S03]  /*494c0*/  MOV R0, R139 ;  /* 0x0000008b00007202 */ /* 0x002fc60000000f00 */
[----:B--2---:R-:W-:Y:S04]  /*494d0*/  STL [R1+0x1c38], R142 ;  /* 0x001c388e01007387 */ /* 0x004fe80000100800 */
[----:B------:R1:W-:Y:S04]  /*494e0*/  STL [R1+0x1c2c], R0 ;  /* 0x001c2c0001007387 */ /* 0x0003e80000100800 */
[----:B------:R-:W2:Y:S01]  /*494f0*/  LDL.LU.64 R138, [R1+0x1c90] ;  /* 0x001c9000018a7983 */ /* 0x000ea20000300a00 */
[----:B-1----:R-:W-:-:S03]  /*49500*/  IMAD.MOV.U32 R0, RZ, RZ, R143 ;  /* 0x000000ffff007224 */ /* 0x002fc600078e008f */
[----:B------:R-:W-:Y:S04]  /*49510*/  STL [R1+0x1c40], R130 ;  /* 0x001c408201007387 */ /* 0x000fe80000100800 */
[----:B------:R1:W-:Y:S04]  /*49520*/  STL [R1+0x1c34], R0 ;  /* 0x001c340001007387 */ /* 0x0003e80000100800 */
[----:B------:R-:W2:Y:S01]  /*49530*/  LDL.LU.64 R142, [R1+0x1198] ;  /* 0x00119800018e7983 */ /* 0x000ea20000300a00 */
[----:B-1----:R-:W-:-:S03]  /*49540*/  IMAD.MOV.U32 R0, RZ, RZ, R131 ;  /* 0x000000ffff007224 */ /* 0x002fc600078e0083 */
[----:B------:R-:W-:Y:S04]  /*49550*/  STL [R1+0x1c48], R144 ;  /* 0x001c489001007387 */ /* 0x000fe80000100800 */
[----:B------:R1:W-:Y:S04]  /*49560*/  STL [R1+0x1c3c], R0 ;  /* 0x001c3c0001007387 */ /* 0x0003e80000100800 */
[----:B------:R-:W2:Y:S01]  /*49570*/  LDL.LU.64 R130, [R1+0x11a0] ;  /* 0x0011a00001827983 */ /* 0x000ea20000300a00 */
[----:B-1----:R-:W-:-:S03]  /*49580*/  MOV R0, R145 ;  /* 0x0000009100007202 */ /* 0x002fc60000000f00 */
[----:B---3--:R-:W-:Y:S04]  /*49590*/  STL [R1+0x1c50], R132 ;  /* 0x001c508401007387 */ /* 0x008fe80000100800 */
[----:B------:R1:W-:Y:S04]  /*495a0*/  STL [R1+0x1c44], R0 ;  /* 0x001c440001007387 */ /* 0x0003e80000100800 */
[----:B------:R-:W3:Y:S01]  /*495b0*/  LDL.LU.64 R144, [R1+0x11b0] ;  /* 0x0011b00001907983 */ /* 0x000ee20000300a00 */
[----:B-1----:R-:W-:-:S03]  /*495c0*/  IMAD.MOV.U32 R0, RZ, RZ, R133 ;  /* 0x000000ffff007224 */ /* 0x002fc600078e0085 */
[----:B----4-:R-:W-:Y:S04]  /*495d0*/  STL [R1+0x1c58], R134 ;  /* 0x001c588601007387 */ /* 0x010fe80000100800 */
[----:B------:R1:W-:Y:S04]  /*495e0*/  STL [R1+0x1c4c], R0 ;  /* 0x001c4c0001007387 */ /* 0x0003e80000100800 */
[----:B------:R-:W4:Y:S01]  /*495f0*/  LDL.LU.64 R132, [R1+0x11a8] ;  /* 0x0011a80001847983 */ /* 0x000f220000300a00 */
[----:B-1----:R-:W-:-:S03]  /*49600*/  IMAD.MOV.U32 R0, RZ, RZ, R135 ;  /* 0x000000ffff007224 */ /* 0x002fc600078e0087 */
[----:B------:R-:W4:Y:S04]  /*49610*/  LDL.LU.64 R134, [R1+0x11c0] ;  /* 0x0011c00001867983 */ /* 0x000f280000300a00 */
[----:B------:R1:W-:Y:S02]  /*49620*/  STL [R1+0x1c54], R0 ;  /* 0x001c540001007387 */ /* 0x0003e40000100800 */
[----:B-1----:R-:W-:Y:S02]  /*49630*/  MOV R0, R141 ;  /* 0x0000008d00007202 */ /* 0x002fe40000000f00 */
[----:B------:R1:W-:Y:S04]  /*49640*/  STL [R1+0x1c60], R140 ;  /* 0x001c608c01007387 */ /* 0x0003e80000100800 */
[----:B------:R-:W-:Y:S04]  /*49650*/  STL [R1+0x1c68], R128 ;  /* 0x001c688001007387 */ /* 0x000fe80000100800 */
[----:B------:R1:W-:Y:S04]  /*49660*/  STL [R1+0x1c5c], R0 ;  /* 0x001c5c0001007387 */ /* 0x0003e80000100800 */
[----:B-1----:R-:W4:Y:S01]  /*49670*/  LDL.LU.64 R140, [R1+0x11b8] ;  /* 0x0011b800018c7983 */ /* 0x002f220000300a00 */
[----:B------:R-:W-:-:S03]  /*49680*/  IMAD.MOV.U32 R0, RZ, RZ, R129 ;  /* 0x000000ffff007224 */ /* 0x000fc600078e0081 */
[----:B------:R-:W-:Y:S04]  /*49690*/  STL [R1+0x1c70], R146 ;  /* 0x001c709201007387 */ /* 0x000fe80000100800 */
[----:B------:R1:W-:Y:S02]  /*496a0*/  STL [R1+0x1c64], R0 ;  /* 0x001c640001007387 */ /* 0x0003e40000100800 */
[----:B-1----:R-:W-:Y:S02]  /*496b0*/  IMAD.MOV.U32 R0, RZ, RZ, R147 ;  /* 0x000000ffff007224 */ /* 0x002fe400078e0093 */
[----:B------:R-:W4:Y:S04]  /*496c0*/  LDL.LU.64 R146, [R1+0x11d0] ;  /* 0x0011d00001927983 */ /* 0x000f280000300a00 */
[----:B------:R1:W-:Y:S04]  /*496d0*/  STL [R1+0x1c6c], R0 ;  /* 0x001c6c0001007387 */ /* 0x0003e80000100800 */
[----:B------:R1:W-:Y:S02]  /*496e0*/  STL [R1+0x1c78], R148 ;  /* 0x001c789401007387 */ /* 0x0003e40000100800 */
[----:B-1----:R-:W-:-:S02]  /*496f0*/  MOV R0, R149 ;  /* 0x0000009500007202 */ /* 0x002fc40000000f00 */
[----:B------:R-:W-:Y:S04]  /*49700*/  STL [R1+0x1c80], R136 ;  /* 0x001c808801007387 */ /* 0x000fe80000100800 */
[----:B------:R1:W-:Y:S04]  /*49710*/  STL [R1+0x1c74], R0 ;  /* 0x001c740001007387 */ /* 0x0003e80000100800 */
[----:B------:R-:W4:Y:S01]  /*49720*/  LDL.LU.64 R148, [R1+0x11c8] ;  /* 0x0011c80001947983 */ /* 0x000f220000300a00 */
[----:B-1----:R-:W-:-:S03]  /*49730*/  IMAD.MOV.U32 R0, RZ, RZ, R137 ;  /* 0x000000ffff007224 */ /* 0x002fc600078e0089 */
[----:B------:R-:W-:Y:S04]  /*49740*/  STL [R1+0x1c88], R150 ;  /* 0x001c889601007387 */ /* 0x000fe80000100800 */
[----:B------:R1:W-:Y:S02]  /*49750*/  STL [R1+0x1c7c], R0 ;  /* 0x001c7c0001007387 */ /* 0x0003e40000100800 */
[----:B-1----:R-:W-:Y:S02]  /*49760*/  IMAD.MOV.U32 R0, RZ, RZ, R151 ;  /* 0x000000ffff007224 */ /* 0x002fe400078e0097 */
[----:B------:R-:W4:Y:S04]  /*49770*/  LDL.LU.64 R150, [R1+0x1158] ;  /* 0x0011580001967983 */ /* 0x000f280000300a00 */
[----:B------:R1:W-:Y:S04]  /*49780*/  STL [R1+0x1c84], R0 ;  /* 0x001c840001007387 */ /* 0x0003e80000100800 */
[----:B--2---:R2:W-:Y:S04]  /*49790*/  STL [R1+0x1c90], R138 ;  /* 0x001c908a01007387 */ /* 0x0045e80000100800 */
[----:B------:R-:W4:Y:S01]  /*497a0*/  LDL.LU.64 R136, [R1+0x1160] ;  /* 0x0011600001887983 */ /* 0x000f220000300a00 */
[----:B-1----:R-:W-:-:S03]  /*497b0*/  MOV R0, R139 ;  /* 0x0000008b00007202 */ /* 0x002fc60000000f00 */
[----:B------:R-:W-:Y:S04]  /*497c0*/  STL [R1+0x1c98], R142 ;  /* 0x001c988e01007387 */ /* 0x000fe80000100800 */
[----:B------:R1:W-:Y:S04]  /*497d0*/  STL [R1+0x1c8c], R0 ;  /* 0x001c8c0001007387 */ /* 0x0003e80000100800 */
[----:B--2---:R-:W2:Y:S01]  /*497e0*/  LDL.LU.64 R138, [R1+0x1170] ;  /* 0x00117000018a7983 */ /* 0x004ea20000300a00 */
[----:B-1----:R-:W-:-:S03]  /*497f0*/  IMAD.MOV.U32 R0, RZ, RZ, R143 ;  /* 0x000000ffff007224 */ /* 0x002fc600078e008f */
[----:B------:R-:W-:Y:S04]  /*49800*/  STL [R1+0x1ca0], R130 ;  /* 0x001ca08201007387 */ /* 0x000fe80000100800 */
[----:B------:R1:W-:Y:S04]  /*49810*/  STL [R1+0x1c94], R0 ;  /* 0x001c940001007387 */ /* 0x0003e80000100800 */
[----:B------:R-:W2:Y:S01]  /*49820*/  LDL.LU.64 R142, [R1+0x1168] ;  /* 0x00116800018e7983 */ /* 0x000ea20000300a00 */
[----:B-1----:R-:W-:-:S03]  /*49830*/  IMAD.MOV.U32 R0, RZ, RZ, R131 ;  /* 0x000000ffff007224 */ /* 0x002fc600078e0083 */
[----:B---3--:R-:W-:Y:S04]  /*49840*/  STL [R1+0x1ca8], R144 ;  /* 0x001ca89001007387 */ /* 0x008fe80000100800 */
[----:B------:R1:W-:Y:S02]  /*49850*/  STL [R1+0x1c9c], R0 ;  /* 0x001c9c0001007387 */ /* 0x0003e40000100800 */
[----:B-1----:R-:W-:Y:S02]  /*49860*/  MOV R0, R145 ;  /* 0x0000009100007202 */ /* 0x002fe40000000f00 */
[----:B------:R-:W3:Y:S04]  /*49870*/  LDL.LU.64 R144, [R1+0x1180] ;  /* 0x0011800001907983 */ /* 0x000ee80000300a00 */
[----:B------:R1:W-:Y:S04]  /*49880*/  STL [R1+0x1ca4], R0 ;  /* 0x001ca40001007387 */ /* 0x0003e80000100800 */
[----:B----4-:R-:W-:Y:S01]  /*49890*/  STL [R1+0x1cb0], R132 ;  /* 0x001cb08401007387 */ /* 0x010fe20000100800 */
[----:B-1----:R-:W-:-:S03]  /*498a0*/  IMAD.MOV.U32 R0, RZ, RZ, R133 ;  /* 0x000000ffff007224 */ /* 0x002fc600078e0085 */
[----:B------:R-:W-:Y:S04]  /*498b0*/  STL [R1+0x1cb8], R134 ;  /* 0x001cb88601007387 */ /* 0x000fe80000100800 */
[----:B------:R1:W-:Y:S04]  /*498c0*/  STL [R1+0x1cac], R0 ;  /* 0x001cac0001007387 */ /* 0x0003e80000100800 */
[----:B------:R-:W4:Y:S04]  /*498d0*/  LDL.LU.64 R124, [R1+0x1178] ;  /* 0x00117800017c7983 */ /* 0x000f280000300a00 */
[----:B------:R-:W4:Y:S01]  /*498e0*/  LDL.LU.64 R126, [R1+0x1190] ;  /* 0x00119000017e7983 */ /* 0x000f220000300a00 */
[----:B-1----:R-:W-:-:S05]  /*498f0*/  IMAD.MOV.U32 R0, RZ, RZ, R135 ;  /* 0x000000ffff007224 */ /* 0x002fca00078e0087 */
[----:B------:R1:W-:Y:S04]  /*49900*/  STL [R1+0x1cb4], R0 ;  /* 0x001cb40001007387 */ /* 0x0003e80000100800 */
[----:B------:R-:W-:Y:S04]  /*49910*/  STL [R1+0x1cc0], R140 ;  /* 0x001cc08c01007387 */ /* 0x000fe80000100800 */
[----:B------:R-:W4:Y:S01]  /*49920*/  LDL.LU.64 R128, [R1+0x1188] ;  /* 0x0011880001807983 */ /* 0x000f220000300a00 */
[----:B-1----:R-:W-:-:S03]  /*49930*/  MOV R0, R141 ;  /* 0x0000008d00007202 */ /* 0x002fc60000000f00 */
[----:B------:R-:W4:Y:S04]  /*49940*/  LDL.LU.64 R130, [R1+0x1120] ;  /* 0x0011200001827983 */ /* 0x000f280000300a00 */
[----:B------:R1:W-:Y:S04]  /*49950*/  STL [R1+0x1cbc], R0 ;  /* 0x001cbc0001007387 */ /* 0x0003e80000100800 */
[----:B------:R1:W-:Y:S04]  /*49960*/  STL [R1+0x1cc8], R146 ;  /* 0x001cc89201007387 */ /* 0x0003e80000100800 */
[----:B------:R-:W4:Y:S01]  /*49970*/  LDL.LU.64 R132, [R1+0x1118] ;  /* 0x0011180001847983 */ /* 0x000f220000300a00 */
[----:B-1----:R-:W-:-:S03]  /*49980*/  IMAD.MOV.U32 R0, RZ, RZ, R147 ;  /* 0x000000ffff007224 */ /* 0x002fc600078e0093 */
[----:B------:R-:W4:Y:S04]  /*49990*/  LDL.LU.64 R140, [R1+0x1130] ;  /* 0x00113000018c7983 */ /* 0x000f280000300a00 */
[----:B------:R1:W-:Y:S04]  /*499a0*/  STL [R1+0x1cc4], R0 ;  /* 0x001cc40001007387 */ /* 0x0003e80000100800 */
        /* <DEDUP_REMOVED lines=11> */
[----:B--2---:R-:W-:Y:S04]  /*49a60*/  STL [R1+0x1ce8], R138 ;  /* 0x001ce88a01007387 */ /* 0x004fe80000100800 */
[----:B------:R1:W-:Y:S04]  /*49a70*/  STL [R1+0x1cdc], R0 ;  /* 0x001cdc0001007387 */ /* 0x0003e80000100800 */
[----:B------:R-:W2:Y:S01]  /*49a80*/  LDL.LU.64 R134, [R1+0x1150] ;  /* 0x0011500001867983 */ /* 0x000ea20000300a00 */
[----:B-1----:R-:W-:-:S05]  /*49a90*/  IMAD.MOV.U32 R0, RZ, RZ, R139 ;  /* 0x000000ffff007224 */ /* 0x002fca00078e008b */
[----:B------:R1:W-:Y:S04]  /*49aa0*/  STL [R1+0x1ce4], R0 ;  /* 0x001ce40001007387 */ /* 0x0003e80000100800 */
[----:B------:R3:W-:Y:S04]  /*49ab0*/  STL [R1+0x1cf0], R142 ;  /* 0x001cf08e01007387 */ /* 0x0007e80000100800 */
[----:B------:R-:W2:Y:S01]  /*49ac0*/  LDL.LU.64 R136, [R1+0x1148] ;  /* 0x0011480001887983 */ /* 0x000ea20000300a00 */
[----:B-1----:R-:W-:-:S03]  /*49ad0*/  MOV R0, R143 ;  /* 0x0000008f00007202 */ /* 0x002fc60000000f00 */
[----:B------:R-:W2:Y:S04]  /*49ae0*/  LDL.LU.64 R138, [R1+0x1400] ;  /* 0x00140000018a7983 */ /* 0x000ea80000300a00 */
[----:B------:R1:W-:Y:S04]  /*49af0*/  STL [R1+0x1cec], R0 ;  /* 0x001cec0001007387 */ /* 0x0003e80000100800 */
[----:B---3--:R3:W-:Y:S04]  /*49b00*/  STL [R1+0x1cf8], R144 ;  /* 0x001cf89001007387 */ /* 0x0087e80000100800 */
[----:B------:R-:W2:Y:S01]  /*49b10*/  LDL.LU.64 R142, [R1+0x1318] ;  /* 0x00131800018e7983 */ /* 0x000ea20000300a00 */
[----:B-1----:R-:W-:-:S03]  /*49b20*/  IMAD.MOV.U32 R0, RZ, RZ, R145 ;  /* 0x000000ffff007224 */ /* 0x002fc600078e0091 */
[----:B---3--:R-:W3:Y:S04]  /*49b30*/  LDL.LU.64 R144, [R1+0x1250] ;  /* 0x0012500001907983 */ /* 0x008ee80000300a00 */
[----:B------:R1:W-:Y:S04]  /*49b40*/  STL [R1+0x1cf4], R0 ;  /* 0x001cf40001007387 */ /* 0x0003e80000100800 */
[----:B----4-:R-:W-:Y:S01]  /*49b50*/  STL [R1+0x1d00], R124 ;  /* 0x001d007c01007387 */ /* 0x010fe20000100800 */
[----:B-1----:R-:W-:-:S03]  /*49b60*/  IMAD.MOV.U32 R0, RZ, RZ, R125 ;  /* 0x000000ffff007224 */ /* 0x002fc600078e007d */
[----:B------:R-:W-:Y:S04]  /*49b70*/  STL [R1+0x1d08], R126 ;  /* 0x001d087e01007387 */ /* 0x000fe80000100800 */
[----:B------:R1:W-:Y:S02]  /*49b80*/  STL [R1+0x1cfc], R0 ;  /* 0x001cfc0001007387 */ /* 0x0003e40000100800 */
[----:B-1----:R-:W-:Y:S02]  /*49b90*/  MOV R0, R127 ;  /* 0x0000007f00007202 */ /* 0x002fe40000000f00 */
[----:B------:R-:W-:Y:S04]  /*49ba0*/  STL [R1+0x1d10], R128 ;  /* 0x001d108001007387 */ /* 0x000fe80000100800 */
[----:B------:R1:W-:Y:S04]  /*49bb0*/  STL [R1+0x1d04], R0 ;  /* 0x001d040001007387 */ /* 0x0003e80000100800 */
[----:B------:R-:W-:Y:S01]  /*49bc0*/  STL [R1+0x1d18], R130 ;  /* 0x001d188201007387 */ /* 0x000fe20000100800 */
[----:B-1----:R-:W-:-:S05]  /*49bd0*/  IMAD.MOV.U32 R0, RZ, RZ, R129 ;  /* 0x000000ffff007224 */ /* 0x002fca00078e0081 */
[----:B------:R1:W-:Y:S02]  /*49be0*/  STL [R1+0x1d0c], R0 ;  /* 0x001d0c0001007387 */ /* 0x0003e40000100800 */
[----:B-1----:R-:W-:Y:S02]  /*49bf0*/  IMAD.MOV.U32 R0, RZ, RZ, R131 ;  /* 0x000000ffff007224 */ /* 0x002fe400078e0083 */
[----:B------:R-:W-:Y:S04]  /*49c00*/  STL [R1+0x1d20], R132 ;  /* 0x001d208401007387 */ /* 0x000fe80000100800 */
[----:B------:R1:W-:Y:S04]  /*49c10*/  STL [R1+0x1d14], R0 ;  /* 0x001d140001007387 */ /* 0x0003e80000100800 */
[----:B------:R-:W-:Y:S01]  /*49c20*/  STL [R1+0x1d28], R140 ;  /* 0x001d288c01007387 */ /* 0x000fe20000100800 */
[----:B-1----:R-:W-:-:S05]  /*49c30*/  MOV R0, R133 ;  /* 0x0000008500007202 */ /* 0x002fca0000000f00 */
[----:B------:R1:W-:Y:S04]  /*49c40*/  STL [R1+0x1d1c], R0 ;  /* 0x001d1c0001007387 */ /* 0x0003e80000100800 */
[----:B------:R-:W-:Y:S01]  /*49c50*/  STL [R1+0x1d30], R146 ;  /* 0x001d309201007387 */ /* 0x000fe20000100800 */
[----:B-1----:R-:W-:-:S05]  /*49c60*/  IMAD.MOV.U32 R0, RZ, RZ, R141 ;  /* 0x000000ffff007224 */ /* 0x002fca00078e008d */
[----:B------:R1:W-:Y:S04]  /*49c70*/  STL [R1+0x1d24], R0 ;  /* 0x001d240001007387 */ /* 0x0003e80000100800 */
[----:B------:R-:W-:Y:S01]  /*49c80*/  STL [R1+0x1d38], R148 ;  /* 0x001d389401007387 */ /* 0x000fe20000100800 */
[----:B-1----:R-:W-:-:S05]  /*49c90*/  IMAD.MOV.U32 R0, RZ, RZ, R147 ;  /* 0x000000ffff007224 */ /* 0x002fca00078e0093 */
[----:B------:R1:W-:Y:S04]  /*49ca0*/  STL [R1+0x1d2c], R0 ;  /* 0x001d2c0001007387 */ /* 0x0003e80000100800 */
[----:B------:R-:W4:Y:S04]  /*49cb0*/  LDL.LU.64 R140, [R1+0x1458] ;  /* 0x00145800018c7983 */ /* 0x000f280000300a00 */
[----:B------:R-:W4:Y:S01]  /*49cc0*/  LDL.LU.64 R146, [R1+0x1350] ;  /* 0x0013500001927983 */ /* 0x000f220000300a00 */
[----:B-1----:R-:W-:-:S05]  /*49cd0*/  MOV R0, R149 ;  /* 0x0000009500007202 */ /* 0x002fca0000000f00 */
[----:B------:R1:W-:Y:S04]  /*49ce0*/  STL [R1+0x1d34], R0 ;  /* 0x001d340001007387 */ /* 0x0003e80000100800 */
[----:B------:R1:W-:Y:S04]  /*49cf0*/  STL [R1+0x1d40], R150 ;  /* 0x001d409601007387 */ /* 0x0003e80000100800 */
[----:B------:R-:W4:Y:S01]  /*49d00*/  LDL.LU.64 R148, [R1+0x1280] ;  /* 0x0012800001947983 */ /* 0x000f220000300a00 */
[----:B-1----:R-:W-:-:S03]  /*49d10*/  IMAD.MOV.U32 R0, RZ, RZ, R151 ;  /* 0x000000ffff007224 */ /* 0x002fc600078e0097 */
[----:B------:R-:W4:Y:S04]  /*49d20*/  LDL.LU.64 R150, [R1+0x11d8] ;  /* 0x0011d80001967983 */ /* 0x000f280000300a00 */
[----:B------:R2:W-:Y:S02]  /*49d30*/  STL [R1+0x1d3c], R0 ;  /* 0x001d3c0001007387 */ /* 0x0005e40000100800 */
[----:B--2---:R-:W-:Y:S02]  /*49d40*/  IMAD.MOV.U32 R0, RZ, RZ, R135 ;  /* 0x000000ffff007224 */ /* 0x004fe400078e0087 */
[----:B------:R-:W-:Y:S04]  /*49d50*/  STL [R1+0x1d48], R134 ;  /* 0x001d488601007387 */ /* 0x000fe80000100800 */
[----:B------:R-:W-:Y:S04]  /*49d60*/  STL [R1+0x1d50], R136 ;  /* 0x001d508801007387 */ /* 0x000fe80000100800 */
[----:B------:R1:W-:Y:S04]  /*49d70*/  STL [R1+0x1d44], R0 ;  /* 0x001d440001007387 */ /* 0x0003e80000100800 */
[----:B------:R-:W-:Y:S01]  /*49d80*/  STL [R1+0x1d58], R138 ;  /* 0x001d588a01007387 */ /* 0x000fe20000100800 */
[----:B-1----:R-:W-:-:S05]  /*49d90*/  MOV R0, R137 ;  /* 0x0000008900007202 */ /* 0x002fca0000000f00 */
[----:B------:R1:W-:Y:S02]  /*49da0*/  STL [R1+0x1d4c], R0 ;  /* 0x001d4c0001007387 */ /* 0x0003e40000100800 */
[----:B-1----:R-:W-:Y:S02]  /*49db0*/  IMAD.MOV.U32 R0, RZ, RZ, R139 ;  /* 0x000000ffff007224 */ /* 0x002fe400078e008b */
[----:B------:R-:W-:Y:S04]  /*49dc0*/  STL [R1+0x1d60], R142 ;  /* 0x001d608e01007387 */ /* 0x000fe80000100800 */
[----:B------:R1:W-:Y:S04]  /*49dd0*/  STL [R1+0x1d54], R0 ;  /* 0x001d540001007387 */ /* 0x0003e80000100800 */
[----:B---3--:R-:W-:Y:S01]  /*49de0*/  STL [R1+0x1d68], R144 ;  /* 0x001d689001007387 */ /* 0x008fe20000100800 */
[----:B-1----:R-:W-:-:S05]  /*49df0*/  IMAD.MOV.U32 R0, RZ, RZ, R143 ;  /* 0x000000ffff007224 */ /* 0x002fca00078e008f */
[----:B------:R1:W-:Y:S04]  /*49e00*/  STL [R1+0x1d5c], R0 ;  /* 0x001d5c0001007387 */ /* 0x0003e80000100800 */
[----:B------:R-:W-:Y:S01]  /*49e10*/  STL [R1+0x1d70], R234 ;  /* 0x001d70ea01007387 */ /* 0x000fe20000100800 */
[----:B-1----:R-:W-:-:S05]  /*49e20*/  MOV R0, R145 ;  /* 0x0000009100007202 */ /* 0x002fca0000000f00 */
[----:B------:R4:W-:Y:S04]  /*49e30*/  STL [R1+0x1d64], R0 ;  /* 0x001d640001007387 */ /* 0x0009e80000100800 */
[----:B------:R-:W-:Y:S04]  /*49e40*/  STL [R1+0x1d6c], R235 ;  /* 0x001d6ceb01007387 */ /* 0x000fe80000100800 */
[----:B------:R-:W-:Y:S04]  /*49e50*/  STL [R1+0x1d78], R200 ;  /* 0x001d78c801007387 */ /* 0x000fe80000100800 */
[----:B------:R-:W2:Y:S04]  /*49e60*/  LDL.LU.64 R136, [R1+0x1dd8] ;  /* 0x001dd80001887983 */ /* 0x000ea80000300a00 */
[----:B------:R-:W-:Y:S04]  /*49e70*/  STL [R1+0x1d74], R201 ;  /* 0x001d74c901007387 */ /* 0x000fe80000100800 */
[----:B------:R-:W3:Y:S04]  /*49e80*/  LDL.LU.64 R138, [R1+0x1388] ;  /* 0x00138800018a7983 */ /* 0x000ee80000300a00 */
[----:B------:R-:W-:Y:S04]  /*49e90*/  STL [R1+0x1d80], R174 ;  /* 0x001d80ae01007387 */ /* 0x000fe80000100800 */
[----:B------:R-:W3:Y:S04]  /*49ea0*/  LDL.LU.64 R142, [R1+0x12b0] ;  /* 0x0012b000018e7983 */ /* 0x000ee80000300a00 */
[----:B------:R-:W-:Y:S04]  /*49eb0*/  STL [R1+0x1d7c], R175 ;  /* 0x001d7caf01007387 */ /* 0x000fe80000100800 */
[----:B------:R-:W3:Y:S04]  /*49ec0*/  LDL.LU.64 R144, [R1+0x11f8] ;  /* 0x0011f80001907983 */ /* 0x000ee80000300a00 */
[----:B------:R-:W-:Y:S04]  /*49ed0*/  STL [R1+0x1d88], R22 ;  /* 0x001d881601007387 */ /* 0x000fe80000100800 */
[----:B------:R-:W-:Y:S04]  /*49ee0*/  STL [R1+0x1d84], R23 ;  /* 0x001d841701007387 */ /* 0x000fe80000100800 */
[----:B------:R-:W-:Y:S04]  /*49ef0*/  STL [R1+0x1d90], R4 ;  /* 0x001d900401007387 */ /* 0x000fe80000100800 */
[----:B------:R-:W-:Y:S01]  /*49f00*/  STL [R1+0x1d8c], R5 ;  /* 0x001d8c0501007387 */ /* 0x000fe20000100800 */
[----:B----4-:R-:W-:-:S03]  /*49f10*/  IMAD.MOV.U32 R0, RZ, RZ, R141 ;  /* 0x000000ffff007224 */ /* 0x010fc600078e008d */
[----:B------:R-:W-:Y:S04]  /*49f20*/  STL [R1+0x1d98], R140 ;  /* 0x001d988c01007387 */ /* 0x000fe80000100800 */
[----:B------:R-:W-:Y:S04]  /*49f30*/  STL [R1+0x1da0], R146 ;  /* 0x001da09201007387 */ /* 0x000fe80000100800 */
[----:B------:R1:W-:Y:S02]  /*49f40*/  STL [R1+0x1d94], R0 ;  /* 0x001d940001007387 */ /* 0x0003e40000100800 */
[----:B-1----:R-:W-:-:S02]  /*49f50*/  IMAD.MOV.U32 R0, RZ, RZ, R147 ;  /* 0x000000ffff007224 */ /* 0x002fc400078e0093 */
        /* <DEDUP_REMOVED lines=8> */
[----:B------:R-:W4:Y:S04]  /*49fe0*/  LDL.LU.64 R140, [R1+0x1e18] ;  /* 0x001e1800018c7983 */ /* 0x000f280000300a00 */
[----:B------:R-:W-:Y:S04]  /*49ff0*/  STL [R1+0x1db4], R209 ;  /* 0x001db4d101007387 */ /* 0x000fe80000100800 */
[----:B------:R-:W4:Y:S04]  /*4a000*/  LDL.LU.64 R146, [R1+0x13c0] ;  /* 0x0013c00001927983 */ /* 0x000f280000300a00 */
[----:B------:R-:W-:Y:S04]  /*4a010*/  STL [R1+0x1dc0], R180 ;  /* 0x001dc0b401007387 */ /* 0x000fe80000100800 */
[----:B------:R-:W4:Y:S04]  /*4a020*/  LDL.LU.64 R148, [R1+0x12e0] ;  /* 0x0012e00001947983 */ /* 0x000f280000300a00 */
[----:B------:R-:W-:Y:S04]  /*4a030*/  STL [R1+0x1dbc], R181 ;  /* 0x001dbcb501007387 */ /* 0x000fe80000100800 */
[----:B------:R-:W4:Y:S04]  /*4a040*/  LDL.LU.64 R150, [R1+0x1218] ;  /* 0x0012180001967983 */ /* 0x000f280000300a00 */
[----:B------:R-:W-:Y:S04]  /*4a050*/  STL [R1+0x1dc8], R158 ;  /* 0x001dc89e01007387 */ /* 0x000fe80000100800 */
[----:B------:R-:W-:Y:S04]  /*4a060*/  STL [R1+0x1dc4], R159 ;  /* 0x001dc49f01007387 */ /* 0x000fe80000100800 */
[----:B------:R-:W-:Y:S04]  /*4a070*/  STL [R1+0x1dd0], R14 ;  /* 0x001dd00e01007387 */ /* 0x000fe80000100800 */
[----:B------:R-:W-:Y:S01]  /*4a080*/  STL [R1+0x1dcc], R15 ;  /* 0x001dcc0f01007387 */ /* 0x000fe20000100800 */
[----:B--2---:R-:W-:-:S03]  /*4a090*/  IMAD.MOV.U32 R0, RZ, RZ, R137 ;  /* 0x000000ffff007224 */ /* 0x004fc600078e0089 */
[----:B------:R-:W-:Y:S04]  /*4a0a0*/  STL [R1+0x1dd8], R136 ;  /* 0x001dd88801007387 */ /* 0x000fe80000100800 */
[----:B---3--:R-:W-:Y:S04]  /*4a0b0*/  STL [R1+0x1de0], R138 ;  /* 0x001de08a01007387 */ /* 0x008fe80000100800 */
        /* <DEDUP_REMOVED lines=21> */
[----:B----4-:R-:W-:-:S03]  /*4a210*/  MOV R0, R141 ;  /* 0x0000008d00007202 */ /* 0x010fc60000000f00 */
[----:B------:R-:W-:Y:S04]  /*4a220*/  STL [R1+0x1e18], R140 ;  /* 0x001e188c01007387 */ /* 0x000fe80000100800 */
[----:B------:R-:W-:Y:S04]  /*4a230*/  STL [R1+0x1e20], R146 ;  /* 0x001e209201007387 */ /* 0x000fe80000100800 */
[----:B------:R1:W-:Y:S04]  /*4a240*/  STL [R1+0x1e14], R0 ;  /* 0x001e140001007387 */ /* 0x0003e80000100800 */
[----:B------:R-:W-:Y:S01]  /*4a250*/  STL [R1+0x1e28], R148 ;  /* 0x001e289401007387 */ /* 0x000fe20000100800 */
[----:B-1----:R-:W-:-:S05]  /*4a260*/  IMAD.MOV.U32 R0, RZ, RZ, R147 ;  /* 0x000000ffff007224 */ /* 0x002fca00078e0093 */
[----:B------:R1:W-:Y:S04]  /*4a270*/  STL [R1+0x1e1c], R0 ;  /* 0x001e1c0001007387 */ /* 0x0003e80000100800 */
[----:B------:R-:W-:Y:S01]  /*4a280*/  STL [R1+0x1e30], R150 ;  /* 0x001e309601007387 */ /* 0x000fe20000100800 */
[----:B-1----:R-:W-:-:S05]  /*4a290*/  IMAD.MOV.U32 R0, RZ, RZ, R149 ;  /* 0x000000ffff007224 */ /* 0x002fca00078e0095 */
[----:B------:R1:W-:Y:S04]  /*4a2a0*/  STL [R1+0x1e24], R0 ;  /* 0x001e240001007387 */ /* 0x0003e80000100800 */
[----:B------:R-:W-:Y:S01]  /*4a2b0*/  STL [R1+0x1e38], R224 ;  /* 0x001e38e001007387 */ /* 0x000fe20000100800 */
[----:B-1----:R-:W-:-:S05]  /*4a2c0*/  MOV R0, R151 ;  /* 0x0000009700007202 */ /* 0x002fca0000000f00 */
[----:B------:R2:W-:Y:S04]  /*4a2d0*/  STL [R1+0x1e2c], R0 ;  /* 0x001e2c0001007387 */ /* 0x0005e80000100800 */
[----:B------:R-:W-:Y:S04]  /*4a2e0*/  STL [R1+0x1e34], R225 ;  /* 0x001e34e101007387 */ /* 0x000fe80000100800 */
        /* <DEDUP_REMOVED lines=15> */
[----:B-1----:R-:W-:-:S05]  /*4a3e0*/  IMAD.MOV.U32 R0, RZ, RZ, R139 ;  /* 0x000000ffff007224 */ /* 0x002fca00078e008b */
[----:B------:R1:W-:Y:S04]  /*4a3f0*/  STL [R1+0x1e5c], R0 ;  /* 0x001e5c0001007387 */ /* 0x0003e80000100800 */
[----:B------:R-:W-:Y:S01]  /*4a400*/  STL [R1+0x1e70], R144 ;  /* 0x001e709001007387 */ /* 0x000fe20000100800 */
[----:B-1----:R-:W-:-:S05]  /*4a410*/  MOV R0, R143 ;  /* 0x0000008f00007202 */ /* 0x002fca0000000f00 */
[----:B------:R1:W-:Y:S04]  /*4a420*/  STL [R1+0x1e64], R0 ;  /* 0x001e640001007387 */ /* 0x0003e80000100800 */
[----:B------:R-:W-:Y:S01]  /*4a430*/  STL [R1+0x1e78], R232 ;  /* 0x001e78e801007387 */ /* 0x000fe20000100800 */
[----:B-1----:R-:W-:-:S05]  /*4a440*/  IMAD.MOV.U32 R0, RZ, RZ, R145 ;  /* 0x000000ffff007224 */ /* 0x002fca00078e0091 */
        /* <DEDUP_REMOVED lines=11> */
[----:B------:R-:W3:Y:S04]  /*4a500*/  LDL.LU.64 R144, [R1+0x11f0] ;  /* 0x0011f00001907983 */ /* 0x000ee80000300a00 */
[----:B------:R-:W-:Y:S01]  /*4a510*/  STL [R1+0x1e8c], R21 ;  /* 0x001e8c1501007387 */ /* 0x000fe20000100800 */
[----:B----4-:R-:W-:-:S03]  /*4a520*/  IMAD.MOV.U32 R0, RZ, RZ, R141 ;  /* 0x000000ffff007224 */ /* 0x010fc600078e008d */
[----:B------:R-:W-:Y:S04]  /*4a530*/  STL [R1+0x1e98], R140 ;  /* 0x001e988c01007387 */ /* 0x000fe80000100800 */
        /* <DEDUP_REMOVED lines=11> */
[----:B------:R-:W-:Y:S04]  /*4a5f0*/  STL [R1+0x1eb4], R247 ;  /* 0x001eb4f701007387 */ /* 0x000fe80000100800 */
        /* <DEDUP_REMOVED lines=10> */
[----:B------:R-:W-:Y:S01]  /*4a6a0*/  STL [R1+0x1ecc], R153 ;  /* 0x001ecc9901007387 */ /* 0x000fe20000100800 */
[----:B--2---:R-:W-:-:S03]  /*4a6b0*/  MOV R0, R133 ;  /* 0x0000008500007202 */ /* 0x004fc60000000f00 */
[----:B------:R-:W-:Y:S04]  /*4a6c0*/  STL [R1+0x1ed8], R132 ;  /* 0x001ed88401007387 */ /* 0x000fe80000100800 */
[----:B---3--:R-:W-:Y:S04]  /*4a6d0*/  STL [R1+0x1ee0], R134 ;  /* 0x001ee08601007387 */ /* 0x008fe80000100800 */
        /* <DEDUP_REMOVED lines=44> */
[----:B------:R-:W4:Y:S04]  /*4a9a0*/  LDL.LU.64 R140, [R1+0x1430] ;  /* 0x00143000018c7983 */ /* 0x000f280000300a00 */
[----:B------:R-:W-:Y:S04]  /*4a9b0*/  STL [R1+0x1f50], R162 ;  /* 0x001f50a201007387 */ /* 0x000fe80000100800 */
[----:B------:R-:W4:Y:S04]  /*4a9c0*/  LDL.LU.64 R148, [R1+0x1338] ;  /* 0x0013380001947983 */ /* 0x000f280000300a00 */
[----:B------:R-:W-:Y:S04]  /*4a9d0*/  STL [R1+0x1f4c], R163 ;  /* 0x001f4ca301007387 */ /* 0x000fe80000100800 */
[----:B------:R-:W4:Y:S01]  /*4a9e0*/  LDL.LU.64 R150, [R1+0x1268] ;  /* 0x0012680001967983 */ /* 0x000f220000300a00 */
        /* <DEDUP_REMOVED lines=18> */
[----:B------:R-:W-:Y:S04]  /*4ab10*/  STL [R1+0x1f88], R196 ;  /* 0x001f88c401007387 */ /* 0x000fe80000100800 */
[----:B------:R-:W3:Y:S04]  /*4ab20*/  LDL.LU.64 R130, [R1+0x1fe0] ;  /* 0x001fe00001827983 */ /* 0x000ee80000300a00 */
[----:B------:R-:W-:Y:S04]  /*4ab30*/  STL [R1+0x1f84], R197 ;  /* 0x001f84c501007387 */ /* 0x000fe80000100800 */
[----:B------:R-:W-:Y:S04]  /*4ab40*/  STL [R1+0x1f90], R166 ;  /* 0x001f90a601007387 */ /* 0x000fe80000100800 */
[----:B------:R-:W3:Y:S04]  /*4ab50*/  LDL.LU.64 R132, [R1+0x1fe8] ;  /* 0x001fe80001847983 */ /* 0x000ee80000300a00 */
[----:B------:R-:W-:Y:S04]  /*4ab60*/  STL [R1+0x1f8c], R167 ;  /* 0x001f8ca701007387 */ /* 0x000fe80000100800 */
[----:B------:R-:W3:Y:S04]  /*4ab70*/  LDL.LU.64 R136, [R1+0x1370] ;  /* 0x0013700001887983 */ /* 0x000ee80000300a00 */
[----:B----4-:R4:W-:Y:S01]  /*4ab80*/  STL [R1+0x1f98], R146 ;  /* 0x001f989201007387 */ /* 0x0109e20000100800 */
[----:B-1----:R-:W-:-:S03]  /*4ab90*/  MOV R0, R147 ;  /* 0x0000009300007202 */ /* 0x002fc60000000f00 */
[----:B------:R-:W3:Y:S04]  /*4aba0*/  LDL.LU.64 R144, [R1+0x1298] ;  /* 0x0012980001907983 */ /* 0x000ee80000300a00 */
[----:B------:R-:W-:Y:S04]  /*4abb0*/  STL [R1+0x1fa0], R138 ;  /* 0x001fa08a01007387 */ /* 0x000fe80000100800 */
[----:B------:R1:W-:Y:S04]  /*4abc0*/  STL [R1+0x1f94], R0 ;  /* 0x001f940001007387 */ /* 0x0003e80000100800 */
[----:B----4-:R-:W4:Y:S01]  /*4abd0*/  LDL.LU.64 R146, [R1+0x11e8] ;  /* 0x0011e80001927983 */ /* 0x010f220000300a00 */
[----:B-1----:R-:W-:-:S03]  /*4abe0*/  IMAD.MOV.U32 R0, RZ, RZ, R139 ;  /* 0x000000ffff007224 */ /* 0x002fc600078e008b */
[----:B------:R-:W-:Y:S04]  /*4abf0*/  STL [R1+0x1fa8], R140 ;  /* 0x001fa88c01007387 */ /* 0x000fe80000100800 */
        /* <DEDUP_REMOVED lines=12> */
[----:B------:R-:W-:Y:S04]  /*4acc0*/  STL [R1+0x1fc8], R204 ;  /* 0x001fc8cc01007387 */ /* 0x000fe80000100800 */
[----:B------:R-:W-:Y:S04]  /*4acd0*/  STL [R1+0x1fc4], R205 ;  /* 0x001fc4cd01007387 */ /* 0x000fe80000100800 */
[----:B------:R-:W4:Y:S04]  /*4ace0*/  LDL.LU.64 R134, [R1+0x2020] ;  /* 0x0020200001867983 */ /* 0x000f280000300a00 */
[----:B------:R-:W-:Y:S04]  /*4acf0*/  STL [R1+0x1fd0], R176 ;  /* 0x001fd0b001007387 */ /* 0x000fe80000100800 */
[----:B------:R-:W4:Y:S04]  /*4ad00*/  LDL.LU.64 R138, [R1+0x2028] ;  /* 0x00202800018a7983 */ /* 0x000f280000300a00 */
[----:B------:R-:W-:Y:S04]  /*4ad10*/  STL [R1+0x1fcc], R177 ;  /* 0x001fccb101007387 */ /* 0x000fe80000100800 */
[----:B------:R-:W4:Y:S04]  /*4ad20*/  LDL.LU.64 R140, [R1+0x13a8] ;  /* 0x0013a800018c7983 */ /* 0x000f280000300a00 */
[----:B--2---:R2:W-:Y:S01]  /*4ad30*/  STL [R1+0x1fd8], R142 ;  /* 0x001fd88e01007387 */ /* 0x0045e20000100800 */
[----:B-1----:R-:W-:-:S03]  /*4ad40*/  IMAD.MOV.U32 R0, RZ, RZ, R143 ;  /* 0x000000ffff007224 */ /* 0x002fc600078e008f */
[----:B------:R-:W4:Y:S04]  /*4ad50*/  LDL.LU.64 R150, [R1+0x12c8] ;  /* 0x0012c80001967983 */ /* 0x000f280000300a00 */
[----:B---3--:R-:W-:Y:S04]  /*4ad60*/  STL [R1+0x1fe0], R130 ;  /* 0x001fe08201007387 */ /* 0x008fe80000100800 */
[----:B------:R1:W-:Y:S04]  /*4ad70*/  STL [R1+0x1fd4], R0 ;  /* 0x001fd40001007387 */ /* 0x0003e80000100800 */
[----:B--2---:R-:W2:Y:S01]  /*4ad80*/  LDL.LU.64 R142, [R1+0x1208] ;  /* 0x00120800018e7983 */ /* 0x004ea20000300a00 */
[----:B-1----:R-:W-:-:S03]  /*4ad90*/  MOV R0, R131 ;  /* 0x0000008300007202 */ /* 0x002fc60000000f00 */
[----:B------:R-:W-:Y:S04]  /*4ada0*/  STL [R1+0x1fe8], R132 ;  /* 0x001fe88401007387 */ /* 0x000fe80000100800 */
[----:B------:R1:W-:Y:S04]  /*4adb0*/  STL [R1+0x1fdc], R0 ;  /* 0x001fdc0001007387 */ /* 0x0003e80000100800 */
[----:B------:R-:W-:Y:S01]  /*4adc0*/  STL [R1+0x1ff0], R136 ;  /* 0x001ff08801007387 */ /* 0x000fe20000100800 */
[----:B-1----:R-:W-:-:S05]  /*4add0*/  IMAD.MOV.U32 R0, RZ, RZ, R133 ;  /* 0x000000ffff007224 */ /* 0x002fca00078e0085 */
[----:B------:R1:W-:Y:S02]  /*4ade0*/  STL [R1+0x1fe4], R0 ;  /* 0x001fe40001007387 */ /* 0x0003e40000100800 */
[----:B-1----:R-:W-:Y:S02]  /*4adf0*/  IMAD.MOV.U32 R0, RZ, RZ, R137 ;  /* 0x000000ffff007224 */ /* 0x002fe400078e0089 */
[----:B------:R-:W-:Y:S04]  /*4ae00*/  STL [R1+0x1ff8], R144 ;  /* 0x001ff89001007387 */ /* 0x000fe80000100800 */
[----:B------:R1:W-:Y:S02]  /*4ae10*/  STL [R1+0x1fec], R0 ;  /* 0x001fec0001007387 */ /* 0x0003e40000100800 */
[----:B-1----:R-:W-:-:S02]  /*4ae20*/  MOV R0, R145 ;  /* 0x0000009100007202 */ /* 0x002fc40000000f00 */
[----:B------:R-:W3:Y:S04]  /*4ae30*/  LDL.LU.64 R144, [R1+0x2058] ;  /* 0x0020580001907983 */ /* 0x000ee80000300a00 */
[----:B------:R1:W-:Y:S04]  /*4ae40*/  STL [R1+0x1ff4], R0 ;  /* 0x001ff40001007387 */ /* 0x0003e80000100800 */
[----:B----4-:R4:W-:Y:S01]  /*4ae50*/  STL [R1+0x2000], R146 ;  /* 0x0020009201007387 */ /* 0x0109e20000100800 */
[----:B-1----:R-:W-:-:S03]  /*4ae60*/  IMAD.MOV.U32 R0, RZ, RZ, R147 ;  /* 0x000000ffff007224 */ /* 0x002fc600078e0093 */
[----:B------:R-:W-:Y:S04]  /*4ae70*/  STL [R1+0x2008], R212 ;  /* 0x002008d401007387 */ /* 0x000fe80000100800 */
[----:B------:R1:W-:Y:S04]  /*4ae80*/  STL [R1+0x1ffc], R0 ;  /* 0x001ffc0001007387 */ /* 0x0003e80000100800 */
[----:B------:R-:W3:Y:S04]  /*4ae90*/  LDL.LU.64 R130, [R1+0x2060] ;  /* 0x0020600001827983 */ /* 0x000ee80000300a00 */
[----:B------:R-:W-:Y:S04]  /*4aea0*/  STL [R1+0x2004], R213 ;  /* 0x002004d501007387 */ /* 0x000fe80000100800 */
[----:B------:R-:W-:Y:S04]  /*4aeb0*/  STL [R1+0x2010], R182 ;  /* 0x002010b601007387 */ /* 0x000fe80000100800 */
[----:B------:R-:W3:Y:S04]  /*4aec0*/  LDL.LU.64 R132, [R1+0x2068] ;  /* 0x0020680001847983 */ /* 0x000ee80000300a00 */
[----:B------:R-:W-:Y:S04]  /*4aed0*/  STL [R1+0x200c], R183 ;  /* 0x00200cb701007387 */ /* 0x000fe80000100800 */
[----:B------:R-:W3:Y:S04]  /*4aee0*/  LDL.LU.64 R136, [R1+0x13e0] ;  /* 0x0013e00001887983 */ /* 0x000ee80000300a00 */
[----:B------:R1:W-:Y:S04]  /*4aef0*/  STL [R1+0x2018], R148 ;  /* 0x0020189401007387 */ /* 0x0003e80000100800 */
[----:B----4-:R-:W4:Y:S01]  /*4af00*/  LDL.LU.64 R146, [R1+0x12f8] ;  /* 0x0012f80001927983 */ /* 0x010f220000300a00 */
[----:B-1----:R-:W-:-:S03]  /*4af10*/  IMAD.MOV.U32 R0, RZ, RZ, R149 ;  /* 0x000000ffff007224 */ /* 0x002fc600078e0095 */
[----:B------:R-:W4:Y:S04]  /*4af20*/  LDL.LU.64 R148, [R1+0x1230] ;  /* 0x0012300001947983 */ /* 0x000f280000300a00 */
[----:B------:R1:W-:Y:S04]  /*4af30*/  STL [R1+0x2014], R0 ;  /* 0x0020140001007387 */ /* 0x0003e80000100800 */
[----:B------:R-:W-:Y:S01]  /*4af40*/  STL [R1+0x2020], R134 ;  /* 0x0020208601007387 */ /* 0x000fe20000100800 */
        /* <DEDUP_REMOVED lines=10> */
[----:B------:R-:W4:Y:S04]  /*4aff0*/  LDL.LU.64 R150, [R1+0x2098] ;  /* 0x0020980001967983 */ /* 0x000f280000300a00 */
[----:B------:R1:W-:Y:S04]  /*4b000*/  STL [R1+0x2034], R0 ;  /* 0x0020340001007387 */ /* 0x0003e80000100800 */
[----:B--2---:R-:W-:Y:S04]  /*4b010*/  STL [R1+0x2040], R142 ;  /* 0x0020408e01007387 */ /* 0x004fe80000100800 */
[----:B------:R-:W2:Y:S01]  /*4b020*/  LDL.LU.64 R138, [R1+0x20a0] ;  /* 0x0020a000018a7983 */ /* 0x000ea20000300a00 */
[----:B-1----:R-:W-:-:S05]  /*4b030*/  IMAD.MOV.U32 R0, RZ, RZ, R143 ;  /* 0x000000ffff007224 */ /* 0x002fca00078e008f */
[----:B------:R1:W-:Y:S04]  /*4b040*/  STL [R1+0x203c], R0 ;  /* 0x00203c0001007387 */ /* 0x0003e80000100800 */
[----:B------:R-:W-:Y:S04]  /*4b050*/  STL [R1+0x2048], R220 ;  /* 0x002048dc01007387 */ /* 0x000fe80000100800 */
[----:B------:R-:W-:Y:S04]  /*4b060*/  STL [R1+0x2044], R221 ;  /* 0x002044dd01007387 */ /* 0x000fe80000100800 */
[----:B------:R-:W-:Y:S04]  /*4b070*/  STL [R1+0x2050], R188 ;  /* 0x002050bc01007387 */ /* 0x000fe80000100800 */
[----:B------:R-:W2:Y:S04]  /*4b080*/  LDL.LU.64 R140, [R1+0x20a8] ;  /* 0x0020a800018c7983 */ /* 0x000ea80000300a00 */
[----:B------:R-:W-:Y:S04]  /*4b090*/  STL [R1+0x204c], R189 ;  /* 0x00204cbd01007387 */ /* 0x000fe80000100800 */
[----:B---3--:R3:W-:Y:S01]  /*4b0a0*/  STL [R1+0x2058], R144 ;  /* 0x0020589001007387 */ /* 0x0087e20000100800 */
[----:B-1----:R-:W-:-:S03]  /*4b0b0*/  IMAD.MOV.U32 R0, RZ, RZ, R145 ;  /* 0x000000ffff007224 */ /* 0x002fc600078e0091 */
[----:B------:R-:W2:Y:S04]  /*4b0c0*/  LDL.LU.64 R134, [R1+0x1420] ;  /* 0x0014200001867983 */ /* 0x000ea80000300a00 */
[----:B------:R-:W2:Y:S04]  /*4b0d0*/  LDL.LU.64 R142, [R1+0x1328] ;  /* 0x00132800018e7983 */ /* 0x000ea80000300a00 */
[----:B------:R1:W-:Y:S04]  /*4b0e0*/  STL [R1+0x2054], R0 ;  /* 0x0020540001007387 */ /* 0x0003e80000100800 */
[----:B------:R-:W-:Y:S04]  /*4b0f0*/  STL [R1+0x2060], R130 ;  /* 0x0020608201007387 */ /* 0x000fe80000100800 */
[----:B---3--:R-:W3:Y:S01]  /*4b100*/  LDL.LU.64 R144, [R1+0x1260] ;  /* 0x0012600001907983 */ /* 0x008ee20000300a00 */
[----:B-1----:R-:W-:-:S03]  /*4b110*/  MOV R0, R131 ;  /* 0x0000008300007202 */ /* 0x002fc60000000f00 */
[----:B------:R-:W-:Y:S04]  /*4b120*/  STL [R1+0x2068], R132 ;  /* 0x0020688401007387 */ /* 0x000fe80000100800 */
[----:B------:R1:W-:Y:S04]  /*4b130*/  STL [R1+0x205c], R0 ;  /* 0x00205c0001007387 */ /* 0x0003e80000100800 */
[----:B------:R-:W-:Y:S01]  /*4b140*/  STL [R1+0x2070], R136 ;  /* 0x0020708801007387 */ /* 0x000fe20000100800 */
[----:B-1----:R-:W-:-:S05]  /*4b150*/  IMAD.MOV.U32 R0, RZ, RZ, R133 ;  /* 0x000000ffff007224 */ /* 0x002fca00078e0085 */
[----:B------:R1:W-:Y:S02]  /*4b160*/  STL [R1+0x2064], R0 ;  /* 0x0020640001007387 */ /* 0x0003e40000100800 */
[----:B-1----:R-:W-:Y:S02]  /*4b170*/  IMAD.MOV.U32 R0, RZ, RZ, R137 ;  /* 0x000000ffff007224 */ /* 0x002fe400078e0089 */
[----:B----4-:R-:W-:Y:S04]  /*4b180*/  STL [R1+0x2078], R146 ;  /* 0x0020789201007387 */ /* 0x010fe80000100800 */
[----:B------:R1:W-:Y:S04]  /*4b190*/  STL [R1+0x206c], R0 ;  /* 0x00206c0001007387 */ /* 0x0003e80000100800 */
[----:B------:R-:W-:Y:S01]  /*4b1a0*/  STL [R1+0x2080], R148 ;  /* 0x0020809401007387 */ /* 0x000fe20000100800 */
[----:B-1----:R-:W-:-:S05]  /*4b1b0*/  MOV R0, R147 ;  /* 0x0000009300007202 */ /* 0x002fca0000000f00 */
[----:B------:R1:W-:Y:S04]  /*4b1c0*/  STL [R1+0x2074], R0 ;  /* 0x0020740001007387 */ /* 0x0003e80000100800 */
[----:B------:R-:W4:Y:S01]  /*4b1d0*/  LDL.LU.64 R136, [R1+0x20d8] ;  /* 0x0020d80001887983 */ /* 0x000f220000300a00 */
[----:B-1----:R-:W-:-:S03]  /*4b1e0*/  IMAD.MOV.U32 R0, RZ, RZ, R149 ;  /* 0x000000ffff007224 */ /* 0x002fc600078e0095 */
[----:B------:R-:W-:Y:S04]  /*4b1f0*/  STL [R1+0x2088], R228 ;  /* 0x002088e401007387 */ /* 0x000fe80000100800 */
[----:B------:R1:W-:Y:S04]  /*4b200*/  STL [R1+0x207c], R0 ;  /* 0x00207c0001007387 */ /* 0x0003e80000100800 */
[----:B------:R-:W4:Y:S04]  /*4b210*/  LDL.LU.64 R146, [R1+0x20e0] ;  /* 0x0020e00001927983 */ /* 0x000f280000300a00 */
[----:B------:R-:W-:Y:S04]  /*4b220*/  STL [R1+0x2084], R229 ;  /* 0x002084e501007387 */ /* 0x000fe80000100800 */
[----:B------:R-:W-:Y:S04]  /*4b230*/  STL [R1+0x2090], R194 ;  /* 0x002090c201007387 */ /* 0x000fe80000100800 */
[----:B------:R-:W-:Y:S04]  /*4b240*/  STL [R1+0x208c], R195 ;  /* 0x00208cc301007387 */ /* 0x000fe80000100800 */
[----:B------:R-:W4:Y:S01]  /*4b250*/  LDL.LU.64 R148, [R1+0x20e8] ;  /* 0x0020e80001947983 */ /* 0x000f220000300a00 */
[----:B-1----:R-:W-:-:S03]  /*4b260*/  IMAD.MOV.U32 R0, RZ, RZ, R151 ;  /* 0x000000ffff007224 */ /* 0x002fc600078e0097 */
[----:B------:R1:W-:Y:S04]  /*4b270*/  STL [R1+0x2098], R150 ;  /* 0x0020989601007387 */ /* 0x0003e80000100800 */
[----:B------:R-:W4:Y:S04]  /*4b280*/  LDL.LU.64 R130, [R1+0x20f0] ;  /* 0x0020f00001827983 */ /* 0x000f280000300a00 */
[----:B------:R1:W-:Y:S04]  /*4b290*/  STL [R1+0x2094], R0 ;  /* 0x0020940001007387 */ /* 0x0003e80000100800 */
[----:B--2---:R2:W-:Y:S04]  /*4b2a0*/  STL [R1+0x20a0], R138 ;  /* 0x0020a08a01007387 */ /* 0x0045e80000100800 */
[----:B-1----:R-:W4:Y:S01]  /*4b2b0*/  LDL.LU.64 R150, [R1+0x1360] ;  /* 0x0013600001967983 */ /* 0x002f220000300a00 */
[----:B------:R-:W-:-:S03]  /*4b2c0*/  MOV R0, R139 ;  /* 0x0000008b00007202 */ /* 0x000fc60000000f00 */
[----:B--2---:R-:W2:Y:S04]  /*4b2d0*/  LDL.LU.64 R138, [R1+0x1290] ;  /* 0x00129000018a7983 */ /* 0x004ea80000300a00 */
[----:B------:R1:W-:Y:S04]  /*4b2e0*/  STL [R1+0x209c], R0 ;  /* 0x00209c0001007387 */ /* 0x0003e80000100800 */
[----:B------:R1:W-:Y:S02]  /*4b2f0*/  STL [R1+0x20a8], R140 ;  /* 0x0020a88c01007387 */ /* 0x0003e40000100800 */
[----:B-1----:R-:W-:-:S02]  /*4b300*/  IMAD.MOV.U32 R0, RZ, RZ, R141 ;  /* 0x000000ffff007224 */ /* 0x002fc400078e008d */
[----:B------:R-:W2:Y:S04]  /*4b310*/  LDL.LU.64 R140, [R1+0x11e0] ;  /* 0x0011e000018c7983 */ /* 0x000ea80000300a00 */
[----:B------:R1:W-:Y:S02]  /*4b320*/  STL [R1+0x20a4], R0 ;  /* 0x0020a40001007387 */ /* 0x0003e40000100800 */
[----:B-1----:R-:W-:Y:S02]  /*4b330*/  IMAD.MOV.U32 R0, RZ, RZ, R135 ;  /* 0x000000ffff007224 */ /* 0x002fe400078e0087 */
[----:B------:R-:W-:Y:S04]  /*4b340*/  STL [R1+0x20b0], R134 ;  /* 0x0020b08601007387 */ /* 0x000fe80000100800 */
[----:B------:R-:W-:Y:S04]  /*4b350*/  STL [R1+0x20b8], R142 ;  /* 0x0020b88e01007387 */ /* 0x000fe80000100800 */
[----:B------:R1:W-:Y:S02]  /*4b360*/  STL [R1+0x20ac], R0 ;  /* 0x0020ac0001007387 */ /* 0x0003e40000100800 */
[----:B-1----:R-:W-:-:S02]  /*4b370*/  MOV R0, R143 ;  /* 0x0000008f00007202 */ /* 0x002fc40000000f00 */
[----:B---3--:R-:W-:Y:S04]  /*4b380*/  STL [R1+0x20c0], R144 ;  /* 0x0020c09001007387 */ /* 0x008fe80000100800 */
[----:B------:R1:W-:Y:S04]  /*4b390*/  STL [R1+0x20b4], R0 ;  /* 0x0020b40001007387 */ /* 0x0003e80000100800 */
[----:B------:R-:W3:Y:S01]  /*4b3a0*/  LDL.LU.64 R132, [R1+0x2118] ;  /* 0x0021180001847983 */ /* 0x000ee20000300a00 */
[----:B-1----:R-:W-:-:S03]  /*4b3b0*/  IMAD.MOV.U32 R0, RZ, RZ, R145 ;  /* 0x000000ffff007224 */ /* 0x002fc600078e0091 */
[----:B------:R-:W-:Y:S04]  /*4b3c0*/  STL [R1+0x20c8], R238 ;  /* 0x0020c8ee01007387 */ /* 0x000fe80000100800 */
[----:B------:R4:W-:Y:S04]  /*4b3d0*/  STL [R1+0x20bc], R0 ;  /* 0x0020bc0001007387 */ /* 0x0009e80000100800 */
[----:B------:R-:W3:Y:S04]  /*4b3e0*/  LDL.LU.64 R142, [R1+0x2120] ;  /* 0x00212000018e7983 */ /* 0x000ee80000300a00 */
[----:B------:R-:W-:Y:S04]  /*4b3f0*/  STL [R1+0x20c4], R239 ;  /* 0x0020c4ef01007387 */ /* 0x000fe80000100800 */
[----:B------:R-:W-:Y:S04]  /*4b400*/  STL [R1+0x20d0], R202 ;  /* 0x0020d0ca01007387 */ /* 0x000fe80000100800 */
[----:B------:R-:W-:Y:S04]  /*4b410*/  STL [R1+0x20cc], R203 ;  /* 0x0020cccb01007387 */ /* 0x000fe80000100800 */
[----:B------:R-:W3:Y:S01]  /*4b420*/  LDL.LU.64 R144, [R1+0x2128] ;  /* 0x0021280001907983 */ /* 0x000ee20000300a00 */
[----:B----4-:R-:W-:-:S03]  /*4b430*/  IMAD.MOV.U32 R0, RZ, RZ, R137 ;  /* 0x000000ffff007224 */ /* 0x010fc600078e0089 */
[----:B------:R1:W-:Y:S04]  /*4b440*/  STL [R1+0x20d8], R136 ;  /* 0x0020d88801007387 */ /* 0x0003e80000100800 */
[----:B------:R-:W4:Y:S04]  /*4b450*/  LDL.LU.64 R134, [R1+0x2130] ;  /* 0x0021300001867983 */ /* 0x000f280000300a00 */
[----:B------:R1:W-:Y:S04]  /*4b460*/  STL [R1+0x20d4], R0 ;  /* 0x0020d40001007387 */ /* 0x0003e80000100800 */
[----:B------:R1:W-:Y:S04]  /*4b470*/  STL [R1+0x20e0], R146 ;  /* 0x0020e09201007387 */ /* 0x0003e80000100800 */
[----:B-1----:R-:W4:Y:S01]  /*4b480*/  LDL.LU.64 R136, [R1+0x13a0] ;  /* 0x0013a00001887983 */ /* 0x002f220000300a00 */
[----:B------:R-:W-:-:S03]  /*4b490*/  MOV R0, R147 ;  /* 0x0000009300007202 */ /* 0x000fc60000000f00 */
[----:B------:R-:W4:Y:S04]  /*4b4a0*/  LDL.LU.64 R146, [R1+0x12c0] ;  /* 0x0012c00001927983 */ /* 0x000f280000300a00 */
[----:B------:R1:W-:Y:S04]  /*4b4b0*/  STL [R1+0x20dc], R0 ;  /* 0x0020dc0001007387 */ /* 0x0003e80000100800 */
[----:B------:R1:W-:Y:S02]  /*4b4c0*/  STL [R1+0x20e8], R148 ;  /* 0x0020e89401007387 */ /* 0x0003e40000100800 */
[----:B-1----:R-:W-:-:S02]  /*4b4d0*/  IMAD.MOV.U32 R0, RZ, RZ, R149 ;  /* 0x000000ffff007224 */ /* 0x002fc400078e0095 */
[----:B------:R-:W4:Y:S04]  /*4b4e0*/  LDL.LU.64 R148, [R1+0x1200] ;  /* 0x0012000001947983 */ /* 0x000f280000300a00 */
[----:B------:R1:W-:Y:S02]  /*4b4f0*/  STL [R1+0x20e4], R0 ;  /* 0x0020e40001007387 */ /* 0x0003e40000100800 */
[----:B-1----:R-:W-:Y:S02]  /*4b500*/  IMAD.MOV.U32 R0, RZ, RZ, R131 ;  /* 0x000000ffff007224 */ /* 0x002fe400078e0083 */
[----:B------:R-:W-:Y:S04]  /*4b510*/  STL [R1+0x20f0], R130 ;  /* 0x0020f08201007387 */ /* 0x000fe80000100800 */
[----:B------:R-:W-:Y:S04]  /*4b520*/  STL [R1+0x20f8], R150 ;  /* 0x0020f89601007387 */ /* 0x000fe80000100800 */
[----:B------:R1:W-:Y:S04]  /*4b530*/  STL [R1+0x20ec], R0 ;  /* 0x0020ec0001007387 */ /* 0x0003e80000100800 */
[----:B--2---:R-:W-:Y:S01]  /*4b540*/  STL [R1+0x2100], R138 ;  /* 0x0021008a01007387 */ /* 0x004fe20000100800 */
[----:B-1----:R-:W-:-:S05]  /*4b550*/  MOV R0, R151 ;  /* 0x0000009700007202 */ /* 0x002fca0000000f00 */
        /* <DEDUP_REMOVED lines=9> */
[----:B------:R-:W-:Y:S04]  /*4b5f0*/  STL [R1+0x210c], R211 ;  /* 0x00210cd301007387 */ /* 0x000fe80000100800 */
[----:B------:R-:W2:Y:S01]  /*4b600*/  LDL.LU.64 R140, [R1+0x2168] ;  /* 0x00216800018c7983 */ /* 0x000ea20000300a00 */
[----:B---3--:R-:W-:-:S03]  /*4b610*/  MOV R0, R133 ;  /* 0x0000008500007202 */ /* 0x008fc60000000f00 */
[----:B------:R1:W-:Y:S04]  /*4b620*/  STL [R1+0x2118], R132 ;  /* 0x0021188401007387 */ /* 0x0003e80000100800 */
[----:B------:R-:W3:Y:S04]  /*4b630*/  LDL.LU.64 R130, [R1+0x2170] ;  /* 0x0021700001827983 */ /* 0x000ee80000300a00 */
[----:B------:R1:W-:Y:S04]  /*4b640*/  STL [R1+0x2114], R0 ;  /* 0x0021140001007387 */ /* 0x0003e80000100800 */
[----:B------:R1:W-:Y:S04]  /*4b650*/  STL [R1+0x2120], R142 ;  /* 0x0021208e01007387 */ /* 0x0003e80000100800 */
[----:B-1----:R-:W3:Y:S01]  /*4b660*/  LDL.LU.64 R132, [R1+0x13d0] ;  /* 0x0013d00001847983 */ /* 0x002ee20000300a00 */
[----:B------:R-:W-:-:S03]  /*4b670*/  IMAD.MOV.U32 R0, RZ, RZ, R143 ;  /* 0x000000ffff007224 */ /* 0x000fc600078e008f */
[----:B------:R-:W3:Y:S04]  /*4b680*/  LDL.LU.64 R142, [R1+0x12f0] ;  /* 0x0012f000018e7983 */ /* 0x000ee80000300a00 */
[----:B------:R1:W-:Y:S04]  /*4b690*/  STL [R1+0x211c], R0 ;  /* 0x00211c0001007387 */ /* 0x0003e80000100800 */
[----:B------:R1:W-:Y:S02]  /*4b6a0*/  STL [R1+0x2128], R144 ;  /* 0x0021289001007387 */ /* 0x0003e40000100800 */
[----:B-1----:R-:W-:-:S02]  /*4b6b0*/  IMAD.MOV.U32 R0, RZ, RZ, R145 ;  /* 0x000000ffff007224 */ /* 0x002fc400078e0091 */
[----:B------:R-:W3:Y:S04]  /*4b6c0*/  LDL.LU.64 R144, [R1+0x1228] ;  /* 0x0012280001907983 */ /* 0x000ee80000300a00 */
[----:B------:R4:W-:Y:S02]  /*4b6d0*/  STL [R1+0x2124], R0 ;  /* 0x0021240001007387 */ /* 0x0009e40000100800 */
[----:B----4-:R-:W-:Y:S02]  /*4b6e0*/  MOV R0, R135 ;  /* 0x0000008700007202 */ /* 0x010fe40000000f00 */
[----:B------:R-:W-:Y:S04]  /*4b6f0*/  STL [R1+0x2130], R134 ;  /* 0x0021308601007387 */ /* 0x000fe80000100800 */
[----:B------:R-:W-:Y:S04]  /*4b700*/  STL [R1+0x2138], R136 ;  /* 0x0021388801007387 */ /* 0x000fe80000100800 */
[----:B------:R1:W-:Y:S04]  /*4b710*/  STL [R1+0x212c], R0 ;  /* 0x00212c0001007387 */ /* 0x0003e80000100800 */
[----:B------:R-:W-:Y:S01]  /*4b720*/  STL [R1+0x2140], R146 ;  /* 0x0021409201007387 */ /* 0x000fe20000100800 */
[----:B-1----:R-:W-:-:S05]  /*4b730*/  IMAD.MOV.U32 R0, RZ, RZ, R137 ;  /* 0x000000ffff007224 */ /* 0x002fca00078e0089 */
        /* <DEDUP_REMOVED lines=9> */
[----:B------:R-:W-:Y:S04]  /*4b7d0*/  STL [R1+0x214c], R219 ;  /* 0x00214cdb01007387 */ /* 0x000fe80000100800 */
[----:B------:R-:W4:Y:S01]  /*4b7e0*/  LDL.LU.64 R148, [R1+0x21a8] ;  /* 0x0021a80001947983 */ /* 0x000f220000300a00 */
[----:B--2---:R-:W-:-:S03]  /*4b7f0*/  IMAD.MOV.U32 R0, RZ, RZ, R151 ;  /* 0x000000ffff007224 */ /* 0x004fc600078e0097 */
[----:B------:R1:W-:Y:S04]  /*4b800*/  STL [R1+0x2158], R150 ;  /* 0x0021589601007387 */ /* 0x0003e80000100800 */
[----:B------:R-:W2:Y:S04]  /*4b810*/  LDL.LU.64 R136, [R1+0x21b0] ;  /* 0x0021b00001887983 */ /* 0x000ea80000300a00 */
[----:B------:R1:W-:Y:S04]  /*4b820*/  STL [R1+0x2154], R0 ;  /* 0x0021540001007387 */ /* 0x0003e80000100800 */
[----:B------:R1:W-:Y:S04]  /*4b830*/  STL [R1+0x2160], R138 ;  /* 0x0021608a01007387 */ /* 0x0003e80000100800 */
[----:B-1----:R-:W2:Y:S01]  /*4b840*/  LDL.LU.64 R150, [R1+0x1410] ;  /* 0x0014100001967983 */ /* 0x002ea20000300a00 */
[----:B------:R-:W-:-:S03]  /*4b850*/  IMAD.MOV.U32 R0, RZ, RZ, R139 ;  /* 0x000000ffff007224 */ /* 0x000fc600078e008b */
[----:B------:R-:W2:Y:S04]  /*4b860*/  LDL.LU.64 R138, [R1+0x1320] ;  /* 0x00132000018a7983 */ /* 0x000ea80000300a00 */
[----:B------:R1:W-:Y:S04]  /*4b870*/  STL [R1+0x215c], R0 ;  /* 0x00215c0001007387 */ /* 0x0003e80000100800 */
[----:B------:R1:W-:Y:S02]  /*4b880*/  STL [R1+0x2168], R140 ;  /* 0x0021688c01007387 */ /* 0x0003e40000100800 */
[----:B-1----:R-:W-:-:S02]  /*4b890*/  MOV R0, R141 ;  /* 0x0000008d00007202 */ /* 0x002fc40000000f00 */
[----:B------:R-:W2:Y:S04]  /*4b8a0*/  LDL.LU.64 R140, [R1+0x1258] ;  /* 0x00125800018c7983 */ /* 0x000ea80000300a00 */
[----:B------:R3:W-:Y:S02]  /*4b8b0*/  STL [R1+0x2164], R0 ;  /* 0x0021640001007387 */ /* 0x0007e40000100800 */
[----:B---3--:R-:W-:Y:S02]  /*4b8c0*/  IMAD.MOV.U32 R0, RZ, RZ, R131 ;  /* 0x000000ffff007224 */ /* 0x008fe400078e0083 */
[----:B------:R-:W-:Y:S04]  /*4b8d0*/  STL [R1+0x2170], R130 ;  /* 0x0021708201007387 */ /* 0x000fe80000100800 */
[----:B------:R-:W-:Y:S04]  /*4b8e0*/  STL [R1+0x2178], R132 ;  /* 0x0021788401007387 */ /* 0x000fe80000100800 */
[----:B------:R1:W-:Y:S04]  /*4b8f0*/  STL [R1+0x216c], R0 ;  /* 0x00216c0001007387 */ /* 0x0003e80000100800 */
[----:B------:R-:W-:Y:S01]  /*4b900*/  STL [R1+0x2180], R142 ;  /* 0x0021808e01007387 */ /* 0x000fe20000100800 */
[----:B-1----:R-:W-:-:S05]  /*4b910*/  IMAD.MOV.U32 R0, RZ, RZ, R133 ;  /* 0x000000ffff007224 */ /* 0x002fca00078e0085 */
[----:B------:R1:W-:Y:S04]  /*4b920*/  STL [R1+0x2174], R0 ;  /* 0x0021740001007387 */ /* 0x0003e80000100800 */
[----:B------:R-:W3:Y:S01]  /*4b930*/  LDL.LU.64 R132, [R1+0x21d8] ;  /* 0x0021d80001847983 */ /* 0x000ee20000300a00 */
[----:B-1----:R-:W-:-:S03]  /*4b940*/  MOV R0, R143 ;  /* 0x0000008f00007202 */ /* 0x002fc60000000f00 */
[----:B------:R-:W-:Y:S04]  /*4b950*/  STL [R1+0x2188], R144 ;  /* 0x0021889001007387 */ /* 0x000fe80000100800 */
[----:B------:R1:W-:Y:S04]  /*4b960*/  STL [R1+0x217c], R0 ;  /* 0x00217c0001007387 */ /* 0x0003e80000100800 */
[----:B------:R-:W3:Y:S01]  /*4b970*/  LDL.LU.64 R142, [R1+0x21e0] ;  /* 0x0021e000018e7983 */ /* 0x000ee20000300a00 */
[----:B-1----:R-:W-:-:S03]  /*4b980*/  IMAD.MOV.U32 R0, RZ, RZ, R145 ;  /* 0x000000ffff007224 */ /* 0x002fc600078e0091 */
[----:B------:R-:W-:Y:S04]  /*4b990*/  STL [R1+0x2190], R226 ;  /* 0x002190e201007387 */ /* 0x000fe80000100800 */
[----:B------:R1:W-:Y:S04]  /*4b9a0*/  STL [R1+0x2184], R0 ;  /* 0x0021840001007387 */ /* 0x0003e80000100800 */
[----:B------:R-:W3:Y:S04]  /*4b9b0*/  LDL.LU.64 R144, [R1+0x21e8] ;  /* 0x0021e80001907983 */ /* 0x000ee80000300a00 */
[----:B------:R-:W-:Y:S04]  /*4b9c0*/  STL [R1+0x218c], R227 ;  /* 0x00218ce301007387 */ /* 0x000fe80000100800 */
[----:B----4-:R4:W-:Y:S01]  /*4b9d0*/  STL [R1+0x2198], R134 ;  /* 0x0021988601007387 */ /* 0x0109e20000100800 */
[----:B-1----:R-:W-:-:S03]  /*4b9e0*/  IMAD.MOV.U32 R0, RZ, RZ, R135 ;  /* 0x000000ffff007224 */ /* 0x002fc600078e0087 */
[----:B------:R-:W3:Y:S04]  /*4b9f0*/  LDL.LU.64 R130, [R1+0x21f0] ;  /* 0x0021f00001827983 */ /* 0x000ee80000300a00 */
[----:B------:R-:W-:Y:S04]  /*4ba00*/  STL [R1+0x21a0], R146 ;  /* 0x0021a09201007387 */ /* 0x000fe80000100800 */
[----:B------:R1:W-:Y:S04]  /*4ba10*/  STL [R1+0x2194], R0 ;  /* 0x0021940001007387 */ /* 0x0003e80000100800 */
[----:B----4-:R-:W4:Y:S01]  /*4ba20*/  LDL.LU.64 R134, [R1+0x1460] ;  /* 0x0014600001867983 */ /* 0x010f220000300a00 */
[----:B-1----:R-:W-:-:S03]  /*4ba30*/  MOV R0, R147 ;  /* 0x0000009300007202 */ /* 0x002fc60000000f00 */
[----:B------:R-:W4:Y:S04]  /*4ba40*/  LDL.LU.64 R146, [R1+0x1358] ;  /* 0x0013580001927983 */ /* 0x000f280000300a00 */
[----:B------:R1:W-:Y:S04]  /*4ba50*/  STL [R1+0x219c], R0 ;  /* 0x00219c0001007387 */ /* 0x0003e80000100800 */
[----:B------:R1:W-:Y:S02]  /*4ba60*/  STL [R1+0x21a8], R148 ;  /* 0x0021a89401007387 */ /* 0x0003e40000100800 */
[----:B-1----:R-:W-:-:S02]  /*4ba70*/  IMAD.MOV.U32 R0, RZ, RZ, R149 ;  /* 0x000000ffff007224 */ /* 0x002fc400078e0095 */
        /* <DEDUP_REMOVED lines=17> */
[----:B------:R-:W2:Y:S04]  /*4bb90*/  LDL.LU.64 R138, [R1+0x2228] ;  /* 0x00222800018a7983 */ /* 0x000ea80000300a00 */
[----:B------:R-:W-:Y:S04]  /*4bba0*/  STL [R1+0x21cc], R237 ;  /* 0x0021cced01007387 */ /* 0x000fe80000100800 */
[----:B---3--:R3:W-:Y:S01]  /*4bbb0*/  STL [R1+0x21d8], R132 ;  /* 0x0021d88401007387 */ /* 0x0087e20000100800 */
[----:B-1----:R-:W-:-:S03]  /*4bbc0*/  MOV R0, R133 ;  /* 0x0000008500007202 */ /* 0x002fc60000000f00 */
[----:B------:R-:W2:Y:S04]  /*4bbd0*/  LDL.LU.64 R140, [R1+0x2230] ;  /* 0x00223000018c7983 */ /* 0x000ea80000300a00 */
[----:B------:R-:W-:Y:S04]  /*4bbe0*/  STL [R1+0x21e0], R142 ;  /* 0x0021e08e01007387 */ /* 0x000fe80000100800 */
[----:B------:R1:W-:Y:S04]  /*4bbf0*/  STL [R1+0x21d4], R0 ;  /* 0x0021d40001007387 */ /* 0x0003e80000100800 */
[----:B---3--:R-:W3:Y:S01]  /*4bc00*/  LDL.LU.64 R132, [R1+0x2238] ;  /* 0x0022380001847983 */ /* 0x008ee20000300a00 */
[----:B-1----:R-:W-:-:S03]  /*4bc10*/  IMAD.MOV.U32 R0, RZ, RZ, R143 ;  /* 0x000000ffff007224 */ /* 0x002fc600078e008f */
[----:B------:R-:W-:Y:S04]  /*4bc20*/  STL [R1+0x21e8], R144 ;  /* 0x0021e89001007387 */ /* 0x000fe80000100800 */
[----:B------:R1:W-:Y:S04]  /*4bc30*/  STL [R1+0x21dc], R0 ;  /* 0x0021dc0001007387 */ /* 0x0003e80000100800 */
[----:B------:R-:W3:Y:S01]  /*4bc40*/  LDL.LU.64 R142, [R1+0x1390] ;  /* 0x00139000018e7983 */ /* 0x000ee20000300a00 */
[----:B-1----:R-:W-:-:S03]  /*4bc50*/  IMAD.MOV.U32 R0, RZ, RZ, R145 ;  /* 0x000000ffff007224 */ /* 0x002fc600078e0091 */
[----:B------:R-:W-:Y:S04]  /*4bc60*/  STL [R1+0x21f0], R130 ;  /* 0x0021f08201007387 */ /* 0x000fe80000100800 */
[----:B------:R1:W-:Y:S04]  /*4bc70*/  STL [R1+0x21e4], R0 ;  /* 0x0021e40001007387 */ /* 0x0003e80000100800 */
[----:B------:R-:W3:Y:S01]  /*4bc80*/  LDL.LU.64 R144, [R1+0x12b8] ;  /* 0x0012b80001907983 */ /* 0x000ee20000300a00 */
[----:B-1----:R-:W-:-:S03]  /*4bc90*/  MOV R0, R131 ;  /* 0x0000008300007202 */ /* 0x002fc60000000f00 */
[----:B----4-:R-:W-:Y:S04]  /*4bca0*/  STL [R1+0x21f8], R134 ;  /* 0x0021f88601007387 */ /* 0x010fe80000100800 */
[----:B------:R1:W-:Y:S04]  /*4bcb0*/  STL [R1+0x21ec], R0 ;  /* 0x0021ec0001007387 */ /* 0x0003e80000100800 */
[----:B------:R-:W-:Y:S01]  /*4bcc0*/  STL [R1+0x2200], R146 ;  /* 0x0022009201007387 */ /* 0x000fe20000100800 */
[----:B-1----:R-:W-:-:S05]  /*4bcd0*/  IMAD.MOV.U32 R0, RZ, RZ, R135 ;  /* 0x000000ffff007224 */ /* 0x002fca00078e0087 */
        /* <DEDUP_REMOVED lines=8> */
[----:B------:R-:W-:Y:S04]  /*4bd60*/  STL [R1+0x2210], R248 ;  /* 0x002210f801007387 */ /* 0x000fe80000100800 */
[----:B------:R-:W-:Y:S04]  /*4bd70*/  STL [R1+0x220c], R249 ;  /* 0x00220cf901007387 */ /* 0x000fe80000100800 */
[----:B------:R-:W4:Y:S04]  /*4bd80*/  LDL.LU.64 R134, [R1+0x2268] ;  /* 0x0022680001867983 */ /* 0x000f280000300a00 */
        /* <DEDUP_REMOVED lines=16> */
[----:B---3--:R3:W-:Y:S04]  /*4be90*/  STL [R1+0x2238], R132 ;  /* 0x0022388401007387 */ /* 0x0087e80000100800 */
[----:B------:R-:W2:Y:S01]  /*4bea0*/  LDL.LU.64 R130, [R1+0x1220] ;  /* 0x0012200001827983 */ /* 0x000ea20000300a00 */
[----:B-1----:R-:W-:-:S05]  /*4beb0*/  IMAD.MOV.U32 R0, RZ, RZ, R133 ;  /* 0x000000ffff007224 */ /* 0x002fca00078e0085 */
[----:B------:R1:W-:Y:S04]  /*4bec0*/  STL [R1+0x2234], R0 ;  /* 0x0022340001007387 */ /* 0x0003e80000100800 */
[----:B------:R-:W-:Y:S04]  /*4bed0*/  STL [R1+0x2240], R142 ;  /* 0x0022408e01007387 */ /* 0x000fe80000100800 */
[----:B---3--:R-:W3:Y:S01]  /*4bee0*/  LDL.LU.64 R132, [R1+0x2298] ;  /* 0x0022980001847983 */ /* 0x008ee20000300a00 */
[----:B-1----:R-:W-:-:S05]  /*4bef0*/  MOV R0, R143 ;  /* 0x0000008f00007202 */ /* 0x002fca0000000f00 */
[----:B------:R1:W-:Y:S04]  /*4bf00*/  STL [R1+0x223c], R0 ;  /* 0x00223c0001007387 */ /* 0x0003e80000100800 */
[----:B------:R1:W-:Y:S02]  /*4bf10*/  STL [R1+0x2248], R144 ;  /* 0x0022489001007387 */ /* 0x0003e40000100800 */
[----:B-1----:R-:W-:Y:S02]  /*4bf20*/  IMAD.MOV.U32 R0, RZ, RZ, R145 ;  /* 0x000000ffff007224 */ /* 0x002fe400078e0091 */
[----:B------:R-:W3:Y:S04]  /*4bf30*/  LDL.LU.64 R142, [R1+0x22a0] ;  /* 0x0022a000018e7983 */ /* 0x000ee80000300a00 */
[----:B------:R1:W-:Y:S04]  /*4bf40*/  STL [R1+0x2244], R0 ;  /* 0x0022440001007387 */ /* 0x0003e80000100800 */
[----:B------:R-:W-:Y:S04]  /*4bf50*/  STL [R1+0x2250], R250 ;  /* 0x002250fa01007387 */ /* 0x000fe80000100800 */
[----:B------:R-:W-:Y:S04]  /*4bf60*/  STL [R1+0x224c], R251 ;  /* 0x00224cfb01007387 */ /* 0x000fe80000100800 */
[----:B------:R-:W3:Y:S04]  /*4bf70*/  LDL.LU.64 R144, [R1+0x22a8] ;  /* 0x0022a80001907983 */ /* 0x000ee80000300a00 */
        /* <DEDUP_REMOVED lines=36> */
[----:B------:R1:W-:Y:S02]  /*4c1c0*/  STL [R1+0x22a0], R142 ;  /* 0x0022a08e01007387 */ /* 0x0003e40000100800 */
[----:B-1----:R-:W-:-:S02]  /*4c1d0*/  IMAD.MOV.U32 R0, RZ, RZ, R143 ;  /* 0x000000ffff007224 */ /* 0x002fc400078e008f */
[----:B------:R-:W3:Y:S04]  /*4c1e0*/  LDL.LU.64 R142, [R1+0x22f8] ;  /* 0x0022f800018e7983 */ /* 0x000ee80000300a00 */
[----:B------:R1:W-:Y:S04]  /*4c1f0*/  STL [R1+0x229c], R0 ;  /* 0x00229c0001007387 */ /* 0x0003e80000100800 */
[----:B------:R1:W-:Y:S02]  /*4c200*/  STL [R1+0x22a8], R144 ;  /* 0x0022a89001007387 */ /* 0x0003e40000100800 */
[----:B-1----:R-:W-:-:S02]  /*4c210*/  MOV R0, R145 ;  /* 0x0000009100007202 */ /* 0x002fc40000000f00 */
[----:B------:R-:W3:Y:S04]  /*4c220*/  LDL.LU.64 R144, [R1+0x1450] ;  /* 0x0014500001907983 */ /* 0x000ee80000300a00 */
        /* <DEDUP_REMOVED lines=37> */
[----:B------:R1:W-:Y:S02]  /*4c480*/  STL [R1+0x22f8], R142 ;  /* 0x0022f88e01007387 */ /* 0x0003e40000100800 */
[----:B-1----:R-:W-:-:S02]  /*4c490*/  IMAD.MOV.U32 R0, RZ, RZ, R143 ;  /* 0x000000ffff007224 */ /* 0x002fc400078e008f */
[----:B------:R-:W3:Y:S04]  /*4c4a0*/  LDL.LU.64 R142, [R1+0x12a8] ;  /* 0x0012a800018e7983 */ /* 0x000ee80000300a00 */
[----:B------:R1:W-:Y:S04]  /*4c4b0*/  STL [R1+0x22f4], R0 ;  /* 0x0022f40001007387 */ /* 0x0003e80000100800 */
[----:B------:R1:W-:Y:S02]  /*4c4c0*/  STL [R1+0x2300], R144 ;  /* 0x0023009001007387 */ /* 0x0003e40000100800 */
[----:B-1----:R-:W-:-:S02]  /*4c4d0*/  IMAD.MOV.U32 R0, RZ, RZ, R145 ;  /* 0x000000ffff007224 */ /* 0x002fc400078e0091 */
[----:B------:R-:W3:Y:S04]  /*4c4e0*/  LDL.LU.64 R144, [R1+0x2358] ;  /* 0x0023580001907983 */ /* 0x000ee80000300a00 */
        /* <DEDUP_REMOVED lines=33> */
[----:B---3--:R-:W-:Y:S04]  /*4c700*/  STL [R1+0x2348], R132 ;  /* 0x0023488401007387 */ /* 0x008fe80000100800 */
[----:B------:R-:W3:Y:S01]  /*4c710*/  LDL.LU.64 R128, [R1+0x23a0] ;  /* 0x0023a00001807983 */ /* 0x000ee20000300a00 */
[----:B-1----:R-:W-:-:S05]  /*4c720*/  IMAD.MOV.U32 R0, RZ, RZ, R133 ;  /* 0x000000ffff007224 */ /* 0x002fca00078e0085 */
[----:B------:R1:W-:Y:S04]  /*4c730*/  STL [R1+0x2344], R0 ;  /* 0x0023440001007387 */ /* 0x0003e80000100800 */
[----:B------:R1:W-:Y:S02]  /*4c740*/  STL [R1+0x2350], R142 ;  /* 0x0023508e01007387 */ /* 0x0003e40000100800 */
[----:B-1----:R-:W-:Y:S02]  /*4c750*/  MOV R0, R143 ;  /* 0x0000008f00007202 */ /* 0x002fe40000000f00 */
[----:B------:R-:W3:Y:S04]  /*4c760*/  LDL.LU.64 R142, [R1+0x23a8] ;  /* 0x0023a800018e7983 */ /* 0x000ee80000300a00 */
[----:B------:R1:W-:Y:S04]  /*4c770*/  STL [R1+0x234c], R0 ;  /* 0x00234c0001007387 */ /* 0x0003e80000100800 */
[----:B------:R1:W-:Y:S02]  /*4c780*/  STL [R1+0x2358], R144 ;  /* 0x0023589001007387 */ /* 0x0003e40000100800 */
[----:B-1----:R-:W-:-:S02]  /*4c790*/  IMAD.MOV.U32 R0, RZ, RZ, R145 ;  /* 0x000000ffff007224 */ /* 0x002fc400078e0091 */
        /* <DEDUP_REMOVED lines=13> */
[----:B------:R2:W-:Y:S02]  /*4c870*/  STL [R1+0x236c], R0 ;  /* 0x00236c0001007387 */ /* 0x0005e40000100800 */
[----:B--2---:R-:W-:Y:S02]  /*4c880*/  IMAD.MOV.U32 R0, RZ, RZ, R151 ;  /* 0x000000ffff007224 */ /* 0x004fe400078e0097 */
[----:B------:R1:W-:Y:S04]  /*4c890*/  STL [R1+0x2378], R150 ;  /* 0x0023789601007387 */ /* 0x0003e80000100800 */
[----:B-1----:R-:W2:Y:S04]  /*4c8a0*/  LDL.LU.64 R150, [R1+0x23d0] ;  /* 0x0023d00001967983 */ /* 0x002ea80000300a00 */
[----:B------:R1:W-:Y:S04]  /*4c8b0*/  STL [R1+0x2374], R0 ;  /* 0x0023740001007387 */ /* 0x0003e80000100800 */
[----:B------:R1:W-:Y:S04]  /*4c8c0*/  STL [R1+0x2380], R136 ;  /* 0x0023808801007387 */ /* 0x0003e80000100800 */
[----:B------:R-:W2:Y:S01]  /*4c8d0*/  LDL.LU.64 R134, [R1+0x23d8] ;  /* 0x0023d80001867983 */ /* 0x000ea20000300a00 */
[----:B-1----:R-:W-:-:S03]  /*4c8e0*/  MOV R0, R137 ;  /* 0x0000008900007202 */ /* 0x002fc60000000f00 */
[----:B------:R-:W-:Y:S04]  /*4c8f0*/  STL [R1+0x2388], R138 ;  /* 0x0023888a01007387 */ /* 0x000fe80000100800 */
        /* <DEDUP_REMOVED lines=15> */
[----:B------:R-:W-:Y:S04]  /*4c9f0*/  STL [R1+0x23a8], R142 ;  /* 0x0023a88e01007387 */ /* 0x000fe80000100800 */
[----:B------:R1:W-:Y:S02]  /*4ca00*/  STL [R1+0x239c], R0 ;  /* 0x00239c0001007387 */ /* 0x0003e40000100800 */
[----:B-1----:R-:W-:Y:S02]  /*4ca10*/  IMAD.MOV.U32 R0, RZ, RZ, R143 ;  /* 0x000000ffff007224 */ /* 0x002fe400078e008f */
        /* <DEDUP_REMOVED lines=17> */
[----:B------:R2:W-:Y:S02]  /*4cb30*/  STL [R1+0x23c4], R0 ;  /* 0x0023c40001007387 */ /* 0x0005e40000100800 */
[----:B--2---:R-:W-:Y:S02]  /*4cb40*/  IMAD.MOV.U32 R0, RZ, RZ, R151 ;  /* 0x000000ffff007224 */ /* 0x004fe400078e0097 */
[----:B------:R1:W-:Y:S04]  /*4cb50*/  STL [R1+0x23d0], R150 ;  /* 0x0023d09601007387 */ /* 0x0003e80000100800 */
[----:B------:R-:W-:Y:S04]  /*4cb60*/  STL [R1+0x23d8], R134 ;  /* 0x0023d88601007387 */ /* 0x000fe80000100800 */
[----:B------:R2:W-:Y:S04]  /*4cb70*/  STL [R1+0x23cc], R0 ;  /* 0x0023cc0001007387 */ /* 0x0005e80000100800 */
[----:B-1----:R-:W4:Y:S01]  /*4cb80*/  LDL.LU.64 R150, [R1+0x2428] ;  /* 0x0024280001967983 */ /* 0x002f220000300a00 */
[----:B--2---:R-:W-:-:S03]  /*4cb90*/  IMAD.MOV.U32 R0, RZ, RZ, R135 ;  /* 0x000000ffff007224 */ /* 0x004fc600078e0087 */
[----:B------:R-:W-:Y:S04]  /*4cba0*/  STL [R1+0x23e0], R136 ;  /* 0x0023e08801007387 */ /* 0x000fe80000100800 */
        /* <DEDUP_REMOVED lines=11> */
[----:B---3--:R-:W-:Y:S04]  /*4cc60*/  STL [R1+0x23f8], R130 ;  /* 0x0023f88201007387 */ /* 0x008fe80000100800 */
[----:B------:R1:W-:Y:S04]  /*4cc70*/  STL [R1+0x23ec], R0 ;  /* 0x0023ec0001007387 */ /* 0x0003e80000100800 */
[----:B------:R-:W3:Y:S04]  /*4cc80*/  LDL.LU.64 R140, [R1+0x2448] ;  /* 0x00244800018c7983 */ /* 0x000ee80000300a00 */
[----:B------:R-:W3:Y:S01]  /*4cc90*/  LDL.LU.64 R128, [R1+0x2450] ;  /* 0x0024500001807983 */ /* 0x000ee20000300a00 */
[----:B-1----:R-:W-:-:S05]  /*4cca0*/  MOV R0, R131 ;  /* 0x0000008300007202 */ /* 0x002fca0000000f00 */
[----:B------:R1:W-:Y:S04]  /*4ccb0*/  STL [R1+0x23f4], R0 ;  /* 0x0023f40001007387 */ /* 0x0003e80000100800 */
[----:B------:R1:W-:Y:S02]  /*4ccc0*/  STL [R1+0x2400], R142 ;  /* 0x0024008e01007387 */ /* 0x0003e40000100800 */
[----:B-1----:R-:W-:Y:S02]  /*4ccd0*/  IMAD.MOV.U32 R0, RZ, RZ, R143 ;  /* 0x000000ffff007224 */ /* 0x002fe400078e008f */
[----:B------:R-:W3:Y:S04]  /*4cce0*/  LDL.LU.64 R142, [R1+0x2458] ;  /* 0x00245800018e7983 */ /* 0x000ee80000300a00 */
[----:B------:R1:W-:Y:S04]  /*4ccf0*/  STL [R1+0x23fc], R0 ;  /* 0x0023fc0001007387 */ /* 0x0003e80000100800 */
[----:B------:R1:W-:Y:S02]  /*4cd00*/  STL [R1+0x2408], R144 ;  /* 0x0024089001007387 */ /* 0x0003e40000100800 */
[----:B-1----:R-:W-:-:S02]  /*4cd10*/  IMAD.MOV.U32 R0, RZ, RZ, R145 ;  /* 0x000000ffff007224 */ /* 0x002fc400078e0091 */
[----:B------:R-:W3:Y:S04]  /*4cd20*/  LDL.LU.64 R144, [R1+0x2460] ;  /* 0x0024600001907983 */ /* 0x000ee80000300a00 */
[----:B------:R1:W-:Y:S04]  /*4cd30*/  STL [R1+0x2404], R0 ;  /* 0x0024040001007387 */ /* 0x0003e80000100800 */
[----:B----4-:R4:W-:Y:S04]  /*4cd40*/  STL [R1+0x2410], R146 ;  /* 0x0024109201007387 */ /* 0x0109e80000100800 */
[----:B------:R-:W3:Y:S01]  /*4cd50*/  LDL.LU.64 R130, [R1+0x2468] ;  /* 0x0024680001827983 */ /* 0x000ee20000300a00 */
        /* <DEDUP_REMOVED lines=29> */
[----:B------:R-:W-:Y:S04]  /*4cf30*/  STL [R1+0x2450], R128 ;  /* 0x0024508001007387 */ /* 0x000fe80000100800 */
[----:B------:R1:W-:Y:S04]  /*4cf40*/  STL [R1+0x2444], R0 ;  /* 0x0024440001007387 */ /* 0x0003e80000100800 */
[----:B---3--:R-:W3:Y:S01]  /*4cf50*/  LDL.LU.64 R140, [R1+0x24a8] ;  /* 0x0024a800018c7983 */ /* 0x008ee20000300a00 */
[----:B-1----:R-:W-:-:S03]  /*4cf60*/  IMAD.MOV.U32 R0, RZ, RZ, R129 ;  /* 0x000000ffff007224 */ /* 0x002fc600078e0081 */
[----:B------:R-:W-:Y:S04]  /*4cf70*/  STL [R1+0x2458], R142 ;  /* 0x0024588e01007387 */ /* 0x000fe80000100800 */
[----:B------:R1:W-:Y:S02]  /*4cf80*/  STL [R1+0x244c], R0 ;  /* 0x00244c0001007387 */ /* 0x0003e40000100800 */
[----:B-1----:R-:W-:Y:S02]  /*4cf90*/  MOV R0, R143 ;  /* 0x0000008f00007202 */ /* 0x002fe40000000f00 */
[----:B------:R-:W3:Y:S04]  /*4cfa0*/  LDL.LU.64 R142, [R1+0x24b0] ;  /* 0x0024b000018e7983 */ /* 0x000ee80000300a00 */
[----:B------:R1:W-:Y:S04]  /*4cfb0*/  STL [R1+0x2454], R0 ;  /* 0x0024540001007387 */ /* 0x0003e80000100800 */
[----:B------:R1:W-:Y:S02]  /*4cfc0*/  STL [R1+0x2460], R144 ;  /* 0x0024609001007387 */ /* 0x0003e40000100800 */
[----:B-1----:R-:W-:-:S02]  /*4cfd0*/  IMAD.MOV.U32 R0, RZ, RZ, R145 ;  /* 0x000000ffff007224 */ /* 0x002fc400078e0091 */
[----:B------:R-:W-:Y:S04]  /*4cfe0*/  STL [R1+0x2468], R130 ;  /* 0x0024688201007387 */ /* 0x000fe80000100800 */
[----:B------:R1:W-:Y:S04]  /*4cff0*/  STL [R1+0x245c], R0 ;  /* 0x00245c0001007387 */ /* 0x0003e80000100800 */
[----:B------:R-:W3:Y:S01]  /*4d000*/  LDL.LU.64 R144, [R1+0x24b8] ;  /* 0x0024b80001907983 */ /* 0x000ee20000300a00 */
[----:B-1----:R-:W-:-:S03]  /*4d010*/  IMAD.MOV.U32 R0, RZ, RZ, R131 ;  /* 0x000000ffff007224 */ /* 0x002fc600078e0083 */
[----:B----4-:R-:W-:Y:S04]  /*4d020*/  STL [R1+0x2470], R146 ;  /* 0x0024709201007387 */ /* 0x010fe80000100800 */
[----:B------:R1:W-:Y:S02]  /*4d030*/  STL [R1+0x2464], R0 ;  /* 0x0024640001007387 */ /* 0x0003e40000100800 */
[----:B-1----:R-:W-:Y:S02]  /*4d040*/  MOV R0, R147 ;  /* 0x0000009300007202 */ /* 0x002fe40000000f00 */
[----:B------:R-:W4:Y:S04]  /*4d050*/  LDL.LU.64 R146, [R1+0x13d8] ;  /* 0x0013d80001927983 */ /* 0x000f280000300a00 */
[----:B------:R1:W-:Y:S04]  /*4d060*/  STL [R1+0x246c], R0 ;  /* 0x00246c0001007387 */ /* 0x0003e80000100800 */
[----:B------:R1:W-:Y:S02]  /*4d070*/  STL [R1+0x2478], R148 ;  /* 0x0024789401007387 */ /* 0x0003e40000100800 */
[----:B-1----:R-:W-:-:S02]  /*4d080*/  IMAD.MOV.U32 R0, RZ, RZ, R149 ;  /* 0x000000ffff007224 */ /* 0x002fc400078e0095 */
[----:B------:R-:W-:Y:S04]  /*4d090*/  STL [R1+0x2480], R132 ;  /* 0x0024808401007387 */ /* 0x000fe80000100800 */
[----:B------:R1:W-:Y:S04]  /*4d0a0*/  STL [R1+0x2474], R0 ;  /* 0x0024740001007387 */ /* 0x0003e80000100800 */
[----:B------:R-:W4:Y:S01]  /*4d0b0*/  LDL.LU.64 R148, [R1+0x24c8] ;  /* 0x0024c80001947983 */ /* 0x000f220000300a00 */
[----:B-1----:R-:W-:-:S03]  /*4d0c0*/  IMAD.MOV.U32 R0, RZ, RZ, R133 ;  /* 0x000000ffff007224 */ /* 0x002fc600078e0085 */
[----:B------:R-:W-:Y:S04]  /*4d0d0*/  STL [R1+0x2488], R150 ;  /* 0x0024889601007387 */ /* 0x000fe80000100800 */
[----:B------:R1:W-:Y:S02]  /*4d0e0*/  STL [R1+0x247c], R0 ;  /* 0x00247c0001007387 */ /* 0x0003e40000100800 */
[----:B-1----:R-:W-:Y:S02]  /*4d0f0*/  MOV R0, R151 ;  /* 0x0000009700007202 */ /* 0x002fe40000000f00 */
[----:B------:R-:W4:Y:S04]  /*4d100*/  LDL.LU.64 R150, [R1+0x24d0] ;  /* 0x0024d00001967983 */ /* 0x000f280000300a00 */
[----:B------:R1:W-:Y:S04]  /*4d110*/  STL [R1+0x2484], R0 ;  /* 0x0024840001007387 */ /* 0x0003e80000100800 */
[----:B--2---:R-:W-:Y:S04]  /*4d120*/  STL [R1+0x2490], R134 ;  /* 0x0024908601007387 */ /* 0x004fe80000100800 */
[----:B------:R-:W2:Y:S01]  /*4d130*/  LDL.LU.64 R120, [R1+0x24d8] ;  /* 0x0024d80001787983 */ /* 0x000ea20000300a00 */
[----:B-1----:R-:W-:-:S05]  /*4d140*/  IMAD.MOV.U32 R0, RZ, RZ, R135 ;  /* 0x000000ffff007224 */ /* 0x002fca00078e0087 */
[----:B------:R1:W-:Y:S04]  /*4d150*/  STL [R1+0x248c], R0 ;  /* 0x00248c0001007387 */ /* 0x0003e80000100800 */
[----:B------:R-:W-:Y:S01]  /*4d160*/  STL [R1+0x2498], R136 ;  /* 0x0024988801007387 */ /* 0x000fe20000100800 */
[----:B-1----:R-:W-:-:S03]  /*4d170*/  IMAD.MOV.U32 R0, RZ, RZ, R137 ;  /* 0x000000ffff007224 */ /* 0x002fc600078e0089 */
[----:B------:R-:W2:Y:S04]  /*4d180*/  LDL.LU.64 R122, [R1+0x24e0] ;  /* 0x0024e000017a7983 */ /* 0x000ea80000300a00 */
[----:B------:R1:W-:Y:S04]  /*4d190*/  STL [R1+0x2494], R0 ;  /* 0x0024940001007387 */ /* 0x0003e80000100800 */
[----:B------:R-:W-:Y:S04]  /*4d1a0*/  STL [R1+0x24a0], R138 ;  /* 0x0024a08a01007387 */ /* 0x000fe80000100800 */
[----:B------:R-:W2:Y:S01]  /*4d1b0*/  LDL.LU.64 R124, [R1+0x24e8] ;  /* 0x0024e800017c7983 */ /* 0x000ea20000300a00 */
[----:B-1----:R-:W-:-:S03]  /*4d1c0*/  MOV R0, R139 ;  /* 0x0000008b00007202 */ /* 0x002fc60000000f00 */
[----:B------:R-:W2:Y:S04]  /*4d1d0*/  LDL.LU.64 R126, [R1+0x1408] ;  /* 0x00140800017e7983 */ /* 0x000ea80000300a00 */
[----:B------:R1:W-:Y:S04]  /*4d1e0*/  STL [R1+0x249c], R0 ;  /* 0x00249c0001007387 */ /* 0x0003e80000100800 */
[----:B---3--:R-:W-:Y:S04]  /*4d1f0*/  STL [R1+0x24a8], R140 ;  /* 0x0024a88c01007387 */ /* 0x008fe80000100800 */
[----:B------:R-:W3:Y:S01]  /*4d200*/  LDL.LU.64 R128, [R1+0x24f8] ;  /* 0x0024f80001807983 */ /* 0x000ee20000300a00 */
[----:B-1----:R-:W-:-:S03]  /*4d210*/  IMAD.MOV.U32 R0, RZ, RZ, R141 ;  /* 0x000000ffff007224 */ /* 0x002fc600078e008d */
[----:B------:R-:W3:Y:S04]  /*4d220*/  LDL.LU.64 R130, [R1+0x2500] ;  /* 0x0025000001827983 */ /* 0x000ee80000300a00 */
[----:B------:R1:W-:Y:S04]  /*4d230*/  STL [R1+0x24a4], R0 ;  /* 0x0024a40001007387 */ /* 0x0003e80000100800 */
[----:B------:R-:W-:Y:S04]  /*4d240*/  STL [R1+0x24b0], R142 ;  /* 0x0024b08e01007387 */ /* 0x000fe80000100800 */
[----:B------:R-:W3:Y:S01]  /*4d250*/  LDL.LU.64 R132, [R1+0x2508] ;  /* 0x0025080001847983 */ /* 0x000ee20000300a00 */
[----:B-1----:R-:W-:-:S03]  /*4d260*/  IMAD.MOV.U32 R0, RZ, RZ, R143 ;  /* 0x000000ffff007224 */ /* 0x002fc600078e008f */
[----:B------:R-:W3:Y:S04]  /*4d270*/  LDL.LU.64 R134, [R1+0x2510] ;  /* 0x0025100001867983 */ /* 0x000ee80000300a00 */
[----:B------:R1:W-:Y:S04]  /*4d280*/  STL [R1+0x24ac], R0 ;  /* 0x0024ac0001007387 */ /* 0x0003e80000100800 */
[----:B------:R-:W-:Y:S04]  /*4d290*/  STL [R1+0x24b8], R144 ;  /* 0x0024b89001007387 */ /* 0x000fe80000100800 */
[----:B------:R-:W3:Y:S01]  /*4d2a0*/  LDL.LU.64 R136, [R1+0x2518] ;  /* 0x0025180001887983 */ /* 0x000ee20000300a00 */
[----:B-1----:R-:W-:-:S03]  /*4d2b0*/  MOV R0, R145 ;  /* 0x0000009100007202 */ /* 0x002fc60000000f00 */
[----:B------:R-:W3:Y:S04]  /*4d2c0*/  LDL.LU.64 R138, [R1+0x1440] ;  /* 0x00144000018a7983 */ /* 0x000ee80000300a00 */
[----:B------:R1:W-:Y:S04]  /*4d2d0*/  STL [R1+0x24b4], R0 ;  /* 0x0024b40001007387 */ /* 0x0003e80000100800 */
[----:B----4-:R-:W-:Y:S04]  /*4d2e0*/  STL [R1+0x24c0], R146 ;  /* 0x0024c09201007387 */ /* 0x010fe80000100800 */
[----:B------:R-:W4:Y:S01]  /*4d2f0*/  LDL.LU.64 R140, [R1+0x2528] ;  /* 0x00252800018c7983 */ /* 0x000f220000300a00 */
[----:B-1----:R-:W-:-:S03]  /*4d300*/  IMAD.MOV.U32 R0, RZ, RZ, R147 ;  /* 0x000000ffff007224 */ /* 0x002fc600078e0093 */
[----:B------:R-:W4:Y:S04]  /*4d310*/  LDL.LU.64 R142, [R1+0x2530] ;  /* 0x00253000018e7983 */ /* 0x000f280000300a00 */
[----:B------:R1:W-:Y:S04]  /*4d320*/  STL [R1+0x24bc], R0 ;  /* 0x0024bc0001007387 */ /* 0x0003e80000100800 */
[----:B------:R-:W-:Y:S04]  /*4d330*/  STL [R1+0x24c8], R148 ;  /* 0x0024c89401007387 */ /* 0x000fe80000100800 */
[----:B------:R-:W4:Y:S01]  /*4d340*/  LDL.LU.64 R144, [R1+0x2538] ;  /* 0x0025380001907983 */ /* 0x000f220000300a00 */
[----:B-1----:R-:W-:-:S03]  /*4d350*/  IMAD.MOV.U32 R0, RZ, RZ, R149 ;  /* 0x000000ffff007224 */ /* 0x002fc600078e0095 */
[----:B------:R-:W4:Y:S04]  /*4d360*/  LDL.LU.64 R146, [R1+0x2540] ;  /* 0x0025400001927983 */ /* 0x000f280000300a00 */
[----:B------:R1:W-:Y:S04]  /*4d370*/  STL [R1+0x24c4], R0 ;  /* 0x0024c40001007387 */ /* 0x0003e80000100800 */
[----:B------:R2:W-:Y:S01]  /*4d380*/  STL [R1+0x24d0], R150 ;  /* 0x0024d09601007387 */ /* 0x0005e20000100800 */
[----:B-1----:R-:W-:-:S03]  /*4d390*/  MOV R0, R151 ;  /* 0x0000009700007202 */ /* 0x002fc60000000f00 */
[----:B------:R-:W4:Y:S04]  /*4d3a0*/  LDL.LU.64 R148, [R1+0x2548] ;  /* 0x0025480001947983 */ /* 0x000f280000300a00 */
[----:B--2---:R-:W-:Y:S04]  /*4d3b0*/  STL [R1+0x24d8], R120 ;  /* 0x0024d87801007387 */ /* 0x004fe80000100800 */
[----:B------:R1:W-:Y:S04]  /*4d3c0*/  STL [R1+0x24cc], R0 ;  /* 0x0024cc0001007387 */ /* 0x0003e80000100800 */
[----:B------:R-:W2:Y:S01]  /*4d3d0*/  LDL.64 R150, [R1+0x2550] ;  /* 0x0025500001967983 */ /* 0x000ea20000100a00 */
[----:B-1----:R-:W-:-:S03]  /*4d3e0*/  IMAD.MOV.U32 R0, RZ, RZ, R121 ;  /* 0x000000ffff007224 */ /* 0x002fc600078e0079 */
[----:B------:R-:W-:Y:S04]  /*4d3f0*/  STL [R1+0x24e0], R122 ;  /* 0x0024e07a01007387 */ /* 0x000fe80000100800 */
[----:B------:R1:W-:Y:S02]  /*4d400*/  STL [R1+0x24d4], R0 ;  /* 0x0024d40001007387 */ /* 0x0003e40000100800 */
[----:B-1----:R-:W-:Y:S02]  /*4d410*/  IMAD.MOV.U32 R0, RZ, RZ, R123 ;  /* 0x000000ffff007224 */ /* 0x002fe400078e007b */
[----:B------:R-:W-:Y:S04]  /*4d420*/  STL [R1+0x24e8], R124 ;  /* 0x0024e87c01007387 */ /* 0x000fe80000100800 */
[----:B------:R1:W-:Y:S04]  /*4d430*/  STL [R1+0x24dc], R0 ;  /* 0x0024dc0001007387 */ /* 0x0003e80000100800 */
[----:B------:R-:W-:Y:S01]  /*4d440*/  STL [R1+0x24f0], R126 ;  /* 0x0024f07e01007387 */ /* 0x000fe20000100800 */
[----:B-1----:R-:W-:-:S05]  /*4d450*/  MOV R0, R125 ;  /* 0x0000007d00007202 */ /* 0x002fca0000000f00 */
[----:B------:R1:W-:Y:S04]  /*4d460*/  STL [R1+0x24e4], R0 ;  /* 0x0024e40001007387 */ /* 0x0003e80000100800 */
[----:B---3--:R-:W-:Y:S01]  /*4d470*/  STL [R1+0x24f8], R128 ;  /* 0x0024f88001007387 */ /* 0x008fe20000100800 */
[----:B-1----:R-:W-:-:S05]  /*4d480*/  IMAD.MOV.U32 R0, RZ, RZ, R127 ;  /* 0x000000ffff007224 */ /* 0x002fca00078e007f */
[----:B------:R1:W-:Y:S04]  /*4d490*/  STL [R1+0x24ec], R0 ;  /* 0x0024ec0001007387 */ /* 0x0003e80000100800 */
[----:B------:R-:W-:Y:S01]  /*4d4a0*/  STL [R1+0x2500], R130 ;  /* 0x0025008201007387 */ /* 0x000fe20000100800 */
[----:B-1----:R-:W-:-:S05]  /*4d4b0*/  IMAD.MOV.U32 R0, RZ, RZ, R129 ;  /* 0x000000ffff007224 */ /* 0x002fca00078e0081 */
        /* <DEDUP_REMOVED lines=12> */
[----:B------:R1:W-:Y:S02]  /*4d580*/  STL [R1+0x2514], R0 ;  /* 0x0025140001007387 */ /* 0x0003e40000100800 */
[----:B-1----:R-:W-:Y:S02]  /*4d590*/  IMAD.MOV.U32 R0, RZ, RZ, R139 ;  /* 0x000000ffff007224 */ /* 0x002fe400078e008b */
[----:B----4-:R-:W-:Y:S04]  /*4d5a0*/  STL [R1+0x2528], R140 ;  /* 0x0025288c01007387 */ /* 0x010fe80000100800 */
        /* <DEDUP_REMOVED lines=14> */
[----:B--2---:R-:W-:Y:S04]  /*4d690*/  STL [R1+0x2550], R150 ;  /* 0x0025509601007387 */ /* 0x004fe80000100800 */
[----:B------:R1:W-:Y:S04]  /*4d6a0*/  STL [R1+0x2544], R0 ;  /* 0x0025440001007387 */ /* 0x0003e80000100800 */
[----:B------:R-:W2:Y:S01]  /*4d6b0*/  LDL.LU.64 R14, [R1+0x2d38] ;  /* 0x002d3800010e7983 */ /* 0x000ea20000300a00 */
[----:B-1----:R-:W-:-:S05]  /*4d6c0*/  IMAD.MOV.U32 R0, RZ, RZ, R151 ;  /* 0x000000ffff007224 */ /* 0x002fca00078e0097 */
[----:B------:R-:W-:Y:S04]  /*4d6d0*/  STL [R1+0x254c], R0 ;  /* 0x00254c0001007387 */ /* 0x000fe80000100800 */
[----:B------:R-:W3:Y:S04]  /*4d6e0*/  LDL.LU.64 R16, [R1+0x2d30] ;  /* 0x002d300001107983 */ /* 0x000ee80000300a00 */
[----:B--2---:R1:W-:Y:S04]  /*4d6f0*/  STL.64 [R1+0x1440], R14 ;  /* 0x0014400e01007387 */ /* 0x0043e80000100a00 */
[----:B-1----:R-:W2:Y:S04]  /*4d700*/  LDL.LU.64 R14, [R1+0x2d28] ;  /* 0x002d2800010e7983 */ /* 0x002ea80000300a00 */
[----:B---3--:R1:W-:Y:S04]  /*4d710*/  STL.64 [R1+0x1438], R16 ;  /* 0x0014381001007387 */ /* 0x0083e80000100a00 */
[----:B-1----:R-:W3:Y:S04]  /*4d720*/  LDL.LU.64 R16, [R1+0x2d20] ;  /* 0x002d200001107983 */ /* 0x002ee80000300a00 */
        /* <DEDUP_REMOVED lines=193> */
[----:B-1----:R-:W2:Y:S04]  /*4e340*/  LDL.64 R14, [R1+0x2558] ;  /* 0x00255800010e7983 */ /* 0x002ea80000100a00 */
        /* <DEDUP_REMOVED lines=108> */
[----:B---3--:R-:W-:Y:S04]  /*4ea10*/  STL.64 [R1+0xf78], R16 ;  /* 0x000f781001007387 */ /* 0x008fe80000100a00 */
[----:B------:R-:W-:Y:S04]  /*4ea20*/  STL.64 [R1+0xf68], R172 ;  /* 0x000f68ac01007387 */ /* 0x000fe80000100a00 */
[----:B--2---:R1:W-:Y:S04]  /*4ea30*/  STL.64 [R1+0xf70], R14 ;  /* 0x000f700e01007387 */ /* 0x0043e80000100a00 */
[----:B-1----:R-:W2:Y:S04]  /*4ea40*/  LDL.LU.64 R14, [R1+0x2880] ;  /* 0x00288000010e7983 */ /* 0x002ea80000300a00 */
        /* <DEDUP_REMOVED lines=88> */
[----:B------:R3:W5:Y:S01]  /*4efd0*/  LDL.LU.64 R250, [R1+0x25e0] ;  /* 0x0025e00001fa7983 */ /* 0x0007620000300a00 */
[----:B------:R-:W-:Y:S01]  /*4efe0*/  IMAD.MOV.U32 R182, RZ, RZ, R170 ;  /* 0x000000ffffb67224 */ /* 0x000fe200078e00aa */
[----:B------:R-:W-:Y:S01]  /*4eff0*/  MOV R183, R171 ;  /* 0x000000ab00b77202 */ /* 0x000fe20000000f00 */
[----:B------:R-:W-:Y:S01]  /*4f000*/  IMAD.MOV.U32 R178, RZ, RZ, R154 ;  /* 0x000000ffffb27224 */ /* 0x000fe200078e009a */
[----:B------:R-:W-:Y:S01]  /*4f010*/  SHF.R.S32.HI R0, RZ, 0x1f, R3 ;  /* 0x0000001fff007819 */ /* 0x000fe20000011403 */
[----:B------:R-:W-:-:S02]  /*4f020*/  IMAD.MOV.U32 R179, RZ, RZ, R155 ;  /* 0x000000ffffb37224 */ /* 0x000fc400078e009b */
[----:B------:R-:W-:Y:S01]  /*4f030*/  IMAD.MOV.U32 R24, RZ, RZ, 0x1 ;  /* 0x00000001ff187424 */ /* 0x000fe200078e00ff */
[C---:B------:R-:W-:Y:S01]  /*4f040*/  SHF.L.U64.HI R0, R3.reuse, 0x2, R0 ;  /* 0x0000000203007819 */ /* 0x040fe20000010200 */
[----:B------:R-:W-:Y:S01]  /*4f050*/  IMAD.SHL.U32 R4, R3, 0x4, RZ ;  /* 0x0000000403047824 */ /* 0x000fe200078e00ff */
[----:B------:R-:W-:Y:S01]  /*4f060*/  MOV R3, 0xffffffff ;  /* 0xffffffff00037802 */ /* 0x000fe20000000f00 */
[----:B--2---:R2:W-:Y:S04]  /*4f070*/  STL.64 [R1+0xe00], R14 ;  /* 0x000e000e01007387 */ /* 0x0045e80000100a00 */
[----:B------:R3:W5:Y:S04]  /*4f080*/  LDL.LU.64 R248, [R1+0x27e0] ;  /* 0x0027e00001f87983 */ /* 0x0007680000300a00 */
        /* <DEDUP_REMOVED lines=49> */
[----:B-1----:R3:W5:Y:S04]  /*4f3a0*/  LDL.LU.64 R16, [R1+0x2658] ;  /* 0x0026580001107983 */ /* 0x0027680000300a00 */
[----:B--2---:R3:W5:Y:S04]  /*4f3b0*/  LDL.LU.64 R14, [R1+0x26c0] ;  /* 0x0026c000010e7983 */ /* 0x0047680000300a00 */
[----:B------:R-:W-:Y:S04]  /*4f3c0*/  STL [R1+0x153c], R24 ;  /* 0x00153c1801007387 */ /* 0x000fe80000100800 */
[----:B------:R-:W-:Y:S04]  /*4f3d0*/  STL [R1+0x1538], RZ ;  /* 0x001538ff01007387 */ /* 0x000fe80000100800 */
[----:B------:R1:W-:Y:S04]  /*4f3e0*/  STL [R1+0x1540], R3 ;  /* 0x0015400301007387 */ /* 0x0003e80000100800 */
        /* <DEDUP_REMOVED lines=895> */
[----:B------:R3:W-:Y:S01]  /*52be0*/  STL [R1+0x1fc], RZ ;  /* 0x0001fcff01007387 */ /* 0x0007e20000100800 */
[----:B------:R-:W-:-:S04]  /*52bf0*/  SHF.R.S32.HI R5, RZ, 0x1f, R2 ;  /* 0x0000001fff057819 */ /* 0x000fc80000011402 */
[----:B------:R-:W-:Y:S02]  /*52c00*/  LEA.HI R5, R5, R2, RZ, 0x7 ;  /* 0x0000000205057211 */ /* 0x000fe400078f38ff */
[----:B------:R-:W-:Y:S02]  /*52c10*/  SHF.R.S32.HI R2, RZ, 0x1f, R8 ;  /* 0x0000001fff027819 */ /* 0x000fe40000011408 */
[----:B-1----:R-:W-:Y:S02]  /*52c20*/  SHF.R.S32.HI R3, RZ, 0x7, R5 ;  /* 0x00000007ff037819 */ /* 0x002fe40000011405 */
[----:B------:R-:W-:Y:S02]  /*52c30*/  CS2R R24, SRZ ;  /* 0x0000000000187805 */ /* 0x000fe4000001ff00 */
[----:B------:R-:W-:Y:S02]  /*52c40*/  SHF.L.U64.HI R2, R8, 0x2, R2 ;  /* 0x0000000208027819 */ /* 0x000fe40000010202 */
[----:B------:R-:W-:-:S02]  /*52c50*/  CS2R R26, SRZ ;  /* 0x00000000001a7805 */ /* 0x000fc4000001ff00 */
[----:B------:R-:W-:Y:S02]  /*52c60*/  SHF.L.U32 R8, R8, 0x2, RZ ;  /* 0x0000000208087819 */ /* 0x000fe400000006ff */
        /* <DEDUP_REMOVED lines=62> */
[----:B---3--:R-:W-:-:S07]  /*53050*/  VIADD R3, R3, 0xfffffffe ;  /* 0xfffffffe03037836 */ /* 0x008fce0000000000 */
.L_x_1:
[----:B------:R-:W2:Y:S01]  /*53060*/  LDL.LU R3, [R1+0x1540] ;  /* 0x0015400001037983 */ /* 0x000ea20000300800 */
[----:B------:R-:W-:-:S04]  /*53070*/  DEPBAR.LE SB0, 0x2 ;  /* 0x000080800000791a */ /* 0x000fc80000000000 */
[----:B------:R-:W-:Y:S04]  /*53080*/  STL [R1+0x39a0], R2 ;  /* 0x0039a00201007387 */ /* 0x000fe80000100800 */
[----:B-----5:R-:W-:Y:S04]  /*53090*/  STL [R1+0x399c], R12 ;  /* 0x00399c0c01007387 */ /* 0x020fe80000100800 */
[----:B------:R-:W-:Y:S04]  /*530a0*/  STL [R1+0x3998], R250 ;  /* 0x003998fa01007387 */ /* 0x000fe80000100800 */
        /* <DEDUP_REMOVED lines=206> */
[----:B------:R1:W-:Y:S01]  /*53d90*/  STL [R1+0x3120], R225 ;  /* 0x003120e101007387 */ /* 0x0003e20000100800 */
[----:B--2---:R-:W-:Y:S01]  /*53da0*/  VIADD R3, R3, 0x1 ;  /* 0x0000000103037836 */ /* 0x004fe20000000000 */
[----:B------:R-:W-:Y:S06]  /*53db0*/  BAR.SYNC.DEFER_BLOCKING 0x0 ;  /* 0x0000000000007b1d */ /* 0x000fec0000010000 */
[----:B-1----:R-:W2:Y:S01]  /*53dc0*/  LDL R225, [R1+0x1548] ;  /* 0x0015480001e17983 */ /* 0x002ea20000100800 */
[C---:B------:R-:W-:Y:S01]  /*53dd0*/  ISETP.GT.AND P1, PT, R3.reuse, 0x2, PT ;  /* 0x000000020300780c */ /* 0x040fe20003f24270 */
[----:B------:R-:W-:Y:S01]  /*53de0*/  UMOV UR11, 0x40000040 ;  /* 0x40000040000b7882 */ /* 0x000fe20000000000 */
[----:B------:R-:W-:Y:S01]  /*53df0*/  UMOV UR9, 0x40000040 ;  /* 0x4000004000097882 */ /* 0x000fe20000000000 */
[----:B------:R-:W-:Y:S01]  /*53e00*/  IMAD.U32 R229, RZ, RZ, UR11 ;  /* 0x0000000bffe57e24 */ /* 0x000fe2000f8e00ff */
[----:B------:R-:W-:Y:S01]  /*53e10*/  SEL R0, R3, RZ, !P1 ;  /* 0x000000ff03007207 */ /* 0x000fe20004800000 */
[----:B------:R-:W-:Y:S01]  /*53e20*/  UMOV UR21, UR9 ;  /* 0x0000000900157c82 */ /* 0x000fe20008000000 */
[----:B------:R-:W-:Y:S01]  /*53e30*/  UMOV UR17, UR11 ;  /* 0x0000000b00117c82 */ /* 0x000fe20008000000 */
[----:B------:R1:W-:Y:S01]  /*53e40*/  STL [R1+0x2f98], R14 ;  /* 0x002f980e01007387 */ /* 0x0003e20000100800 */
[----:B------:R-:W-:-:S03]  /*53e50*/  MOV R8, UR61 ;  /* 0x0000003d00087c02 */ /* 0x000fc60008000f00 */
[----:B------:R-:W-:Y:S04]  /*53e60*/  STL [R1+0x2e98], R15 ;  /* 0x002e980f01007387 */ /* 0x000fe80000100800 */
[----:B------:R-:W-:Y:S01]  /*53e70*/  STL [R1+0x2d80], R6 ;  /* 0x002d800601007387 */ /* 0x000fe20000100800 */
[----:B-1----:R-:W-:-:S03]  /*53e80*/  MOV R14, UR60 ;  /* 0x0000003c000e7c02 */ /* 0x002fc60008000f00 */
[----:B------:R-:W-:Y:S04]  /*53e90*/  STL [R1+0x39a4], R8 ;  /* 0x0039a40801007387 */ /* 0x000fe80000100800 */
[----:B------:R-:W-:Y:S04]  /*53ea0*/  STL [R1+0x39a8], R14 ;  /* 0x0039a80e01007387 */ /* 0x000fe80000100800 */
[----:B------:R-:W-:Y:S01]  /*53eb0*/  STL [R1+0x1540], R0 ;  /* 0x0015400001007387 */ /* 0x000fe20000100800 */
[----:B---3--:R-:W-:Y:S01]  /*53ec0*/  WARPGROUP.ARRIVE ;  /* 0x00000000000079c5 */ /* 0x008fe20000000000 */
[----:B--2---:R-:W-:-:S02]  /*53ed0*/  LEA R3, R0, R225, 0x11 ;  /* 0x000000e100037211 */ /* 0x004fc400078e88ff */
[----:B------:R-:W-:Y:S03]  /*53ee0*/  STL [R1+0x39ac], R225 ;  /* 0x0039ace101007387 */ /* 0x000fe60000100800 */
[----:B------:R-:W-:Y:S02]  /*53ef0*/  VIADD R5, R3, 0xc0000 ;  /* 0x000c000003057836 */ /* 0x000fe40000000000 */
[----:B------:R-:W-:-:S03]  /*53f00*/  IMAD R3, R0, 0x40000, R225 ;  /* 0x0004000000037824 */ /* 0x000fc600078e02e1 */
[----:B------:R-:W-:Y:S02]  /*53f10*/  SHF.R.U32.HI R5, RZ, 0x4, R5 ;  /* 0x00000004ff057819 */ /* 0x000fe40000011605 */
[----:B------:R-:W-:Y:S02]  /*53f20*/  SHF.R.U32.HI R3, RZ, 0x4, R3 ;  /* 0x00000004ff037819 */ /* 0x000fe40000011603 */
[----:B------:R-:W-:Y:S02]  /*53f30*/  SGXT.U32 R5, R5, 0xe ;  /* 0x0000000e0505781a */ /* 0x000fe40000000000 */
[----:B------:R-:W-:Y:S02]  /*53f40*/  SGXT.U32 R3, R3, 0xe ;  /* 0x0000000e0303781a */ /* 0x000fe40000000000 */
[----:B------:R-:W-:Y:S02]  /*53f50*/  R2UR UR4, R5 ;  /* 0x00000000050472ca */ /* 0x000fe400000e0000 */
[----:B------:R-:W-:-:S02]  /*53f60*/  R2UR UR5, R3 ;  /* 0x00000000030572ca */ /* 0x000fc400000e0000 */
[----:B------:R-:W-:Y:S02]  /*53f70*/  IADD3 R3, P2, R3, 0x2, RZ ;  /* 0x0000000203037810 */ /* 0x000fe40007f5e0ff */
[----:B------:R-:W-:Y:S02]  /*53f80*/  IADD3 R5, P1, R5, 0x2, RZ ;  /* 0x0000000205057810 */ /* 0x000fe40007f3e0ff */
[----:B------:R-:W-:Y:S01]  /*53f90*/  R2UR UR6, R3 ;  /* 0x00000000030672ca */ /* 0x000fe200000e0000 */
[----:B------:R-:W-:-:S04]  /*53fa0*/  IMAD.MOV.U32 R3, RZ, RZ, RZ ;  /* 0x000000ffff037224 */ /* 0x000fc800078e00ff */
[----:B------:R-:W-:Y:S01]  /*53fb0*/  UMOV UR8, UR4 ;  /* 0x0000000400087c82 */ /* 0x000fe20008000000 */
[----:B------:R-:W-:Y:S01]  /*53fc0*/  R2UR UR4, R5 ;  /* 0x00000000050472ca */ /* 0x000fe200000e0000 */
[----:B------:R-:W-:Y:S01]  /*53fd0*/  UMOV UR10, UR5 ;  /* 0x00000005000a7c82 */ /* 0x000fe20008000000 */
[----:B------:R-:W-:Y:S01]  /*53fe0*/  MOV R5, RZ ;  /* 0x000000ff00057202 */ /* 0x000fe20000000f00 */
[----:B------:R-:W-:Y:S01]  /*53ff0*/  HGMMA.64x256x8.F32.TF32 R24, gdesc[UR8], R24, gsb0 ;  /* 0x07e00000081879f0 */ /* 0x000fe20008002818 */
[----:B------:R-:W-:Y:S01]  /*54000*/  IADD3.X R3, R3, 0x40000040, RZ, P2, !PT ;  /* 0x4000004003037810 */ /* 0x000fe200017fe4ff */
[----:B------:R-:W-:Y:S01]  /*54010*/  UMOV UR20, UR8 ;  /* 0x0000000800147c82 */ /* 0x000fe20008000000 */
[----:B------:R-:W-:Y:S01]  /*54020*/  IADD3.X R5, R5, 0x40000040, RZ, P1, !PT ;  /* 0x4000004005057810 */ /* 0x000fe20000ffe4ff */
[----:B------:R-:W-:Y:S01]  /*54030*/  UMOV UR16, UR10 ;  /* 0x0000000a00107c82 */ /* 0x000fe20008000000 */
[----:B------:R-:W-:Y:S02]  /*54040*/  R2UR UR7, R3 ;  /* 0x00000000030772ca */ /* 0x000fe400000e0000 */
[----:B------:R-:W-:-:S02]  /*54050*/  R2UR UR5, R5 ;  /* 0x00000000050572ca */ /* 0x000fc400000e0000 */
[----:B------:R-:W-:-:S05]  /*54060*/  MOV R228, UR10 ;  /* 0x0000000a00e47c02 */ /* 0x000fca0008000f00 */
[----:B------:R-:W-:Y:S04]  /*54070*/  STL [R1+0x3efc], R228 ;  /* 0x003efce401007387 */ /* 0x000fe80000100800 */
[----:B------:R-:W-:Y:S01]  /*54080*/  UIADD3.64 UR10, UR6, 0x2, URZ ;  /* 0x00000002060a7897 */ /* 0x000fe2000fffe03f */
[----:B------:R-:W-:Y:S01]  /*54090*/  STL [R1+0x3ef8], R229 ;  /* 0x003ef8e501007387 */ /* 0x000fe20000100800 */
[----:B------:R-:W-:Y:S02]  /*540a0*/  UIADD3.64 UR8, UR4, 0x2, URZ ;  /* 0x0000000204087897 */ /* 0x000fe4000fffe03f */
[----:B------:R-:W-:Y:S02]  /*540b0*/  UIADD3.64 UR14, UR6, 0x4, URZ ;  /* 0x00000004060e7897 */ /* 0x000fe4000fffe03f */
[----:B------:R-:W-:Y:S01]  /*540c0*/  UIADD3.64 UR12, UR4, 0x4, URZ ;  /* 0x00000004040c7897 */ /* 0x000fe2000fffe03f */
[----:B------:R-:W-:-:S02]  /*540d0*/  IMAD.U32 R226, RZ, RZ, UR10 ;  /* 0x0000000affe27e24 */ /* 0x000fc4000f8e00ff */
[----:B------:R-:W-:Y:S01]  /*540e0*/  IMAD.U32 R227, RZ, RZ, UR11 ;  /* 0x0000000bffe37e24 */ /* 0x000fe2000f8e00ff */
[----:B------:R-:W-:Y:S01]  /*540f0*/  MOV R222, UR14 ;  /* 0x0000000e00de7c02 */ /* 0x000fe20008000f00 */
[----:B------:R-:W-:Y:S01]  /*54100*/  IMAD.U32 R223, RZ, RZ, UR15 ;  /* 0x0000000fffdf7e24 */ /* 0x000fe2000f8e00ff */
[----:B------:R-:W-:Y:S01]  /*54110*/  STL [R1+0x39b4], R226 ;  /* 0x0039b4e201007387 */ /* 0x000fe20000100800 */
[----:B------:R-:W-:Y:S01]  /*54120*/  UMOV UR60, UR8 ;  /* 0x00000008003c7c82 */ /* 0x000fe20008000000 */
[----:B------:R-:W-:Y:S01]  /*54130*/  UMOV UR61, UR9 ;  /* 0x00000009003d7c82 */ /* 0x000fe20008000000 */
[----:B------:R-:W-:Y:S01]  /*54140*/  UMOV UR58, UR12 ;  /* 0x0000000c003a7c82 */ /* 0x000fe20008000000 */
[----:B------:R-:W-:Y:S01]  /*54150*/  STL [R1+0x39b0], R227 ;  /* 0x0039b0e301007387 */ /* 0x000fe20000100800 */
[----:B------:R-:W-:-:S03]  /*54160*/  UMOV UR59, UR13 ;  /* 0x0000000d003b7c82 */ /* 0x000fc60008000000 */
[----:B------:R-:W-:Y:S04]  /*54170*/  STL [R1+0x39bc], R222 ;  /* 0x0039bcde01007387 */ /* 0x000fe80000100800 */
[----:B------:R-:W-:Y:S01]  /*54180*/  STL [R1+0x39b8], R223 ;  /* 0x0039b8df01007387 */ /* 0x000fe20000100800 */
[----:B------:R-:W-:Y:S02]  /*54190*/  WARPGROUP.DEPBAR.LE gsb0, 0x0 ;  /* 0x00008000000079c5 */ /* 0x000fe40000010000 */
[----:B------:R-:W-:-:S06]  /*541a0*/  WARPGROUP.ARRIVE ;  /* 0x00000000000079c5 */ /* 0x000fcc0000000000 */
[----:B------:R-:W-:Y:S03]  /*541b0*/  HGMMA.64x256x8.F32.TF32 R24, gdesc[UR4], R24, gsb0 ;  /* 0x07e00000041879f0 */ /* 0x000fe60008002818 */
[----:B------:R-:W-:Y:S02]  /*541c0*/  WARPGROUP.DEPBAR.LE gsb0, 0x0 ;  /* 0x00008000000079c5 */ /* 0x000fe40000010000 */
[----:B------:R-:W-:-:S15]  /*541d0*/  WARPGROUP.ARRIVE ;  /* 0x00000000000079c5 */ /* 0x000fde0000000000 */
[----:B------:R-:W-:-:S08]  /*541e0*/  NOP ;  /* 0x0000000000007918 */ /* 0x000fd00000000000 */
[----:B------:R-:W-:Y:S01]  /*541f0*/  HGMMA.64x256x8.F32.TF32 R24, gdesc[UR8], R24, gsb0 ;  /* 0x07e00000081879f0 */ /* 0x000fe20008002818 */
[----:B------:R-:W-:Y:S01]  /*54200*/  UMOV UR8, UR10 ;  /* 0x0000000a00087c82 */ /* 0x000fe20008000000 */
[----:B------:R-:W-:Y:S01]  /*54210*/  UMOV UR9, UR11 ;  /* 0x0000000b00097c82 */ /* 0x000fe20008000000 */
[----:B------:R-:W-:Y:S01]  /*54220*/  UMOV UR10, UR14 ;  /* 0x0000000e000a7c82 */ /* 0x000fe20008000000 */
[----:B------:R-:W-:Y:S01]  /*54230*/  UMOV UR11, UR15 ;  /* 0x0000000f000b7c82 */ /* 0x000fe20008000000 */
[----:B------:R-:W-:Y:S02]  /*54240*/  WARPGROUP.DEPBAR.LE gsb0, 0x0 ;  /* 0x00008000000079c5 */ /* 0x000fe40000010000 */
[----:B------:R-:W-:-:S15]  /*54250*/  WARPGROUP.ARRIVE ;  /* 0x00000000000079c5 */ /* 0x000fde0000000000 */
[----:B------:R-:W-:-:S06]  /*54260*/  NOP ;  /* 0x0000000000007918 */ /* 0x000fcc0000000000 */
[----:B------:R-:W-:Y:S03]  /*54270*/  HGMMA.64x256x8.F32.TF32 R24, gdesc[UR12], R24, gsb0 ;  /* 0x07e000000c1879f0 */ /* 0x000fe60008002818 */
[----:B------:R-:W-:Y:S02]  /*54280*/  WARPGROUP.DEPBAR.LE gsb0, 0x0 ;  /* 0x00008000000079c5 */ /* 0x000fe40000010000 */
[----:B------:R1:W-:Y:S01]  /*54290*/  STL.64 [R1+0xc00], R24 ;  /* 0x000c001801007387 */ /* 0x0003e20000100a00 */
[----:B------:R-:W-:Y:S01]  /*542a0*/  IMAD.MOV.U32 R252, RZ, RZ, R28 ;  /* 0x000000fffffc7224 */ /* 0x000fe200078e001c */
[----:B------:R-:W-:Y:S01]  /*542b0*/  MOV R251, R29 ;  /* 0x0000001d00fb7202 */ /* 0x000fe20000000f00 */
[----:B------:R-:W-:Y:S01]  /*542c0*/  IMAD.MOV.U32 R250, RZ, RZ, R30 ;  /* 0x000000fffffa7224 */ /* 0x000fe200078e001e */
[----:B------:R2:W-:Y:S01]  /*542d0*/  STL.64 [R1+0xc08], R26 ;  /* 0x000c081a01007387 */ /* 0x0005e20000100a00 */
[----:B------:R-:W-:Y:S01]  /*542e0*/  IMAD.MOV.U32 R249, RZ, RZ, R31 ;  /* 0x000000fffff97224 */ /* 0x000fe200078e001f */
[----:B------:R-:W-:Y:S01]  /*542f0*/  MOV R248, R32 ;  /* 0x0000002000f87202 */ /* 0x000fe20000000f00 */
[----:B------:R-:W-:Y:S01]  /*54300*/  IMAD.MOV.U32 R247, RZ, RZ, R33 ;  /* 0x000000fffff77224 */ /* 0x000fe200078e0021 */
[----:B------:R-:W-:Y:S01]  /*54310*/  MOV R245, R35 ;  /* 0x0000002300f57202 */ /* 0x000fe20000000f00 */
[----:B------:R-:W-:Y:S01]  /*54320*/  IMAD.MOV.U32 R246, RZ, RZ, R34 ;  /* 0x000000fffff67224 */ /* 0x000fe200078e0022 */
[----:B------:R-:W-:Y:S01]  /*54330*/  MOV R242, R38 ;  /* 0x0000002600f27202 */ /* 0x000fe20000000f00 */
[----:B------:R-:W-:Y:S01]  /*54340*/  IMAD.MOV.U32 R244, RZ, RZ, R36 ;  /* 0x000000fffff47224 */ /* 0x000fe200078e0024 */
[----:B-1----:R-:W-:Y:S01]  /*54350*/  MOV R25, UR9 ;  /* 0x0000000900197c02 */ /* 0x002fe20008000f00 */
[----:B------:R-:W-:Y:S01]  /*54360*/  IMAD.MOV.U32 R243, RZ, RZ, R37 ;  /* 0x000000fffff37224 */ /* 0x000fe200078e0025 */
[----:B------:R-:W-:Y:S01]  /*54370*/  MOV R24, UR8 ;  /* 0x0000000800187c02 */ /* 0x000fe20008000f00 */
[----:B------:R-:W-:Y:S01]  /*54380*/  IMAD.MOV.U32 R241, RZ, RZ, R39 ;  /* 0x000000fffff17224 */ /* 0x000fe200078e0027 */
[----:B--2---:R-:W-:Y:S01]  /*54390*/  MOV R27, UR11 ;  /* 0x0000000b001b7c02 */ /* 0x004fe20008000f00 */
[----:B------:R-:W-:Y:S01]  /*543a0*/  IMAD.MOV.U32 R240, RZ, RZ, R40 ;  /* 0x000000fffff07224 */ /* 0x000fe200078e0028 */
[----:B------:R-:W-:Y:S01]  /*543b0*/  MOV R26, UR10 ;  /* 0x0000000a001a7c02 */ /* 0x000fe20008000f00 */
[----:B------:R-:W-:Y:S01]  /*543c0*/  IMAD.MOV.U32 R238, RZ, RZ, R42 ;  /* 0x000000ffffee7224 */ /* 0x000fe200078e002a */
[----:B------:R-:W-:Y:S01]  /*543d0*/  MOV R239, R41 ;  /* 0x0000002900ef7202 */ /* 0x000fe20000000f00 */
[----:B------:R-:W-:Y:S01]  /*543e0*/  IMAD.MOV.U32 R237, RZ, RZ, R43 ;  /* 0x000000ffffed7224 */ /* 0x000fe200078e002b */
[----:B------:R-:W-:Y:S01]  /*543f0*/  MOV R236, R44 ;  /* 0x0000002c00ec7202 */ /* 0x000fe20000000f00 */
[----:B------:R-:W-:Y:S01]  /*54400*/  STL.64 [R1+0x4318], R26 ;  /* 0x0043181a01007387 */ /* 0x000fe20000100a00 */
        /* <DEDUP_REMOVED lines=15> */
[----:B-1----:R-:W2:Y:S01]  /*54500*/  LDL.LU.64 R24, [R1+0xa00] ;  /* 0x000a000001187983 */ /* 0x002ea20000300a00 */
[----:B------:R-:W-:Y:S01]  /*54510*/  IMAD.MOV.U32 R223, RZ, RZ, R57 ;  /* 0x000000ffffdf7224 */ /* 0x000fe200078e0039 */
[----:B------:R-:W-:Y:S01]  /*54520*/  MOV R215, R65 ;  /* 0x0000004100d77202 */ /* 0x000fe20000000f00 */
[----:B------:R-:W-:Y:S01]  /*54530*/  IMAD.MOV.U32 R222, RZ, RZ, R58 ;  /* 0x000000ffffde7224 */ /* 0x000fe200078e003a */
[----:B------:R-:W3:Y:S01]  /*54540*/  LDL.LU.64 R26, [R1+0xa08] ;  /* 0x000a0800011a7983 */ /* 0x000ee20000300a00 */
[----:B------:R-:W-:Y:S01]  /*54550*/  IMAD.MOV.U32 R220, RZ, RZ, R60 ;  /* 0x000000ffffdc7224 */ /* 0x000fe200078e003c */
[----:B------:R-:W-:Y:S01]  /*54560*/  MOV R212, R68 ;  /* 0x0000004400d47202 */ /* 0x000fe20000000f00 */
[----:B------:R-:W-:Y:S01]  /*54570*/  IMAD.MOV.U32 R219, RZ, RZ, R61 ;  /* 0x000000ffffdb7224 */ /* 0x000fe200078e003d */
[----:B------:R-:W4:Y:S01]  /*54580*/  LDL.LU.64 R28, [R1+0xa10] ;  /* 0x000a1000011c7983 */ /* 0x000f220000300a00 */
[----:B------:R-:W-:Y:S01]  /*54590*/  IMAD.MOV.U32 R217, RZ, RZ, R63 ;  /* 0x000000ffffd97224 */ /* 0x000fe200078e003f */
[----:B------:R-:W-:Y:S01]  /*545a0*/  MOV R209, R71 ;  /* 0x0000004700d17202 */ /* 0x000fe20000000f00 */
[----:B------:R-:W-:Y:S01]  /*545b0*/  IMAD.MOV.U32 R216, RZ, RZ, R64 ;  /* 0x000000ffffd87224 */ /* 0x000fe200078e0040 */
[----:B------:R-:W2:Y:S01]  /*545c0*/  LDL.LU.64 R30, [R1+0xa18] ;  /* 0x000a1800011e7983 */ /* 0x000ea20000300a00 */
        /* <DEDUP_REMOVED lines=104> */
[----:B------:R-:W-:-:S02]  /*54c50*/  IMAD.MOV.U32 R8, RZ, RZ, R144 ;  /* 0x000000ffff087224 */ /* 0x000fc400078e0090 */
[----:B------:R-:W-:Y:S01]  /*54c60*/  IMAD.MOV.U32 R7, RZ, RZ, R145 ;  /* 0x000000ffff077224 */ /* 0x000fe200078e0091 */
[----:B------:R-:W2:Y:S01]  /*54c70*/  LDL.LU.64 R84, [R1+0xaf0] ;  /* 0x000af00001547983 */ /* 0x000ea20000300a00 */
[----:B------:R-:W-:Y:S02]  /*54c80*/  IMAD.MOV.U32 R5, RZ, RZ, R147 ;  /* 0x000000ffff057224 */ /* 0x000fe400078e0093 */
[----:B------:R-:W-:Y:S01]  /*54c90*/  IMAD.MOV.U32 R4, RZ, RZ, R148 ;  /* 0x000000ffff047224 */ /* 0x000fe200078e0094 */
[----:B------:R-:W3:Y:S01]  /*54ca0*/  LDL.LU.64 R86, [R1+0xaf8] ;  /* 0x000af80001567983 */ /* 0x000ee20000300a00 */
[----:B------:R-:W-:Y:S02]  /*54cb0*/  IMAD.MOV.U32 R2, RZ, RZ, R150 ;  /* 0x000000ffff027224 */ /* 0x000fe400078e0096 */
[----:B------:R-:W-:Y:S01]  /*54cc0*/  IMAD.MOV.U32 R0, RZ, RZ, R151 ;  /* 0x000000ffff007224 */ /* 0x000fe200078e0097 */
[----:B------:R-:W4:Y:S04]  /*54cd0*/  LDL.LU.64 R88, [R1+0xb00] ;  /* 0x000b000001587983 */ /* 0x000f280000300a00 */
[----:B------:R-:W2:Y:S04]  /*54ce0*/  LDL.LU.64 R90, [R1+0xb08] ;  /* 0x000b0800015a7983 */ /* 0x000ea80000300a00 */
[----:B------:R-:W3:Y:S04]  /*54cf0*/  LDL.LU.64 R92, [R1+0xb10] ;  /* 0x000b1000015c7983 */ /* 0x000ee80000300a00 */
        /* <DEDUP_REMOVED lines=29> */
[----:B--2---:R-:W-:Y:S04]  /*54ed0*/  STL.64 [R1+0x4518], R150 ;  /* 0x0045189601007387 */ /* 0x004fe80000100a00 */
[----:B----4-:R-:W-:Y:S04]  /*54ee0*/  STL.64 [R1+0x4510], R148 ;  /* 0x0045109401007387 */ /* 0x010fe80000100a00 */
[----:B---3--:R-:W-:Y:S04]  /*54ef0*/  STL.64 [R1+0x4508], R146 ;  /* 0x0045089201007387 */ /* 0x008fe80000100a00 */
        /* <DEDUP_REMOVED lines=37> */
[----:B-1----:R-:W2:Y:S04]  /*55150*/  LDL.LU R72, [R1+0xc00] ;  /* 0x000c000001487983 */ /* 0x002ea80000300800 */
[----:B------:R-:W2:Y:S04]  /*55160*/  LDL.LU R73, [R1+0xc04] ;  /* 0x000c040001497983 */ /* 0x000ea80000300800 */
[----:B------:R-:W2:Y:S04]  /*55170*/  LDL.LU R74, [R1+0xc08] ;  /* 0x000c0800014a7983 */ /* 0x000ea80000300800 */
        /* <DEDUP_REMOVED lines=70> */
[----:B------:R-:W-:Y:S02]  /*555e0*/  IMAD.MOV.U32 R108, RZ, RZ, R220 ;  /* 0x000000ffff6c7224 */ /* 0x000fe400078e00dc */
[----:B------:R-:W-:Y:S02]  /*555f0*/  IMAD.MOV.U32 R110, RZ, RZ, R218 ;  /* 0x000000ffff6e7224 */ /* 0x000fe400078e00da */
[----:B------:R-:W-:Y:S02]  /*55600*/  IMAD.MOV.U32 R111, RZ, RZ, R217 ;  /* 0x000000ffff6f7224 */ /* 0x000fe400078e00d9 */
        /* <DEDUP_REMOVED lines=26> */
[----:B------:R-:W-:Y:S01]  /*557b0*/  IMAD.MOV.U32 R199, RZ, RZ, R0 ;  /* 0x000000ffffc77224 */ /* 0x000fe200078e0000 */
[----:B------:R-:W-:Y:S02]  /*557c0*/  UIADD3.64 UR14, UR6, 0x7fe, URZ ;  /* 0x000007fe060e7897 */ /* 0x000fe4000fffe03f */
[----:B------:R-:W-:-:S03]  /*557d0*/  UIADD3.64 UR12, UR4, 0x7fe, URZ ;  /* 0x000007fe040c7897 */ /* 0x000fc6000fffe03f */
[----:B--2---:R-:W-:-:S06]  /*557e0*/  WARPGROUP.ARRIVE ;  /* 0x00000000000079c5 */ /* 0x004fcc0000000000 */
[----:B------:R-:W-:Y:S01]  /*557f0*/  HGMMA.64x256x8.F32.TF32 R72, gdesc[UR12], R72, gsb0 ;  /* 0x07e000000c4879f0 */ /* 0x000fe20008002848 */
[----:B------:R-:W-:Y:S02]  /*55800*/  UIADD3.64 UR26, UR6, 0x800, URZ ;  /* 0x00000800061a7897 */ /* 0x000fe4000fffe03f */
[----:B------:R-:W-:Y:S01]  /*55810*/  UIADD3.64 UR24, UR4, 0x800, URZ ;  /* 0x0000080004187897 */ /* 0x000fe2000fffe03f */
[----:B------:R-:W-:Y:S01]  /*55820*/  MOV R220, UR14 ;  /* 0x0000000e00dc7c02 */ /* 0x000fe20008000f00 */
[----:B------:R-:W-:Y:S01]  /*55830*/  UMOV UR10, UR12 ;  /* 0x0000000c000a7c82 */ /* 0x000fe20008000000 */
[----:B------:R-:W-:Y:S01]  /*55840*/  UMOV UR11, UR13 ;  /* 0x0000000d000b7c82 */ /* 0x000fe20008000000 */
[----:B------:R-:W-:Y:S01]  /*55850*/  IMAD.U32 R221, RZ, RZ, UR15 ;  /* 0x0000000fffdd7e24 */ /* 0x000fe2000f8e00ff */
[----:B------:R-:W-:Y:S01]  /*55860*/  UMOV UR12, UR14 ;  /* 0x0000000e000c7c82 */ /* 0x000fe20008000000 */
[----:B------:R-:W-:Y:S01]  /*55870*/  UMOV UR13, UR15 ;  /* 0x0000000f000d7c82 */ /* 0x000fe20008000000 */
[----:B------:R-:W-:Y:S01]  /*55880*/  IMAD.U32 R218, RZ, RZ, UR26 ;  /* 0x0000001affda7e24 */ /* 0x000fe2000f8e00ff */
[----:B------:R-:W-:Y:S01]  /*55890*/  MOV R219, UR27 ;  /* 0x0000001b00db7c02 */ /* 0x000fe20008000f00 */
[----:B------:R-:W-:Y:S01]  /*558a0*/  UMOV UR8, UR24 ;  /* 0x0000001800087c82 */ /* 0x000fe20008000000 */
[----:B------:R-:W-:Y:S01]  /*558b0*/  UMOV UR9, UR25 ;  /* 0x0000001900097c82 */ /* 0x000fe20008000000 */
[----:B------:R-:W-:Y:S01]  /*558c0*/  UMOV UR14, UR26 ;  /* 0x0000001a000e7c82 */ /* 0x000fe20008000000 */
[----:B------:R-:W-:Y:S01]  /*558d0*/  UMOV UR15, UR27 ;  /* 0x0000001b000f7c82 */ /* 0x000fe20008000000 */
[----:B------:R-:W-:-:S02]  /*558e0*/  WARPGROUP.DEPBAR.LE gsb0, 0x0 ;  /* 0x00008000000079c5 */ /* 0x000fc40000010000 */
[----:B------:R-:W-:-:S10]  /*558f0*/  WARPGROUP.ARRIVE ;  /* 0x00000000000079c5 */ /* 0x000fd40000000000 */
[----:B------:R-:W-:Y:S01]  /*55900*/  HGMMA.64x256x8.F32.TF32 R72, gdesc[UR24], R72, gsb0 ;  /* 0x07e00000184879f0 */ /* 0x000fe20008002848 */
[----:B------:R-:W-:Y:S02]  /*55910*/  UIADD3.64 UR26, UR6, 0x802, URZ ;  /* 0x00000802061a7897 */ /* 0x000fe4000fffe03f */
[----:B------:R-:W-:Y:S01]  /*55920*/  UIADD3.64 UR24, UR4, 0x802, URZ ;  /* 0x0000080204187897 */ /* 0x000fe2000fffe03f */
[----:B------:R-:W-:Y:S02]  /*55930*/  MOV R2, UR9 ;  /* 0x0000000900027c02 */ /* 0x000fe40008000f00 */
[----:B------:R-:W-:Y:S01]  /*55940*/  MOV R0, UR8 ;  /* 0x0000000800007c02 */ /* 0x000fe20008000f00 */
[----:B------:R-:W-:Y:S01]  /*55950*/  UIADD3.64 UR8, UR4, 0x804, URZ ;  /* 0x0000080404087897 */ /* 0x000fe2000fffe03f */
[----:B------:R-:W-:Y:S02]  /*55960*/  MOV R5, UR11 ;  /* 0x0000000b00057c02 */ /* 0x000fe40008000f00 */
[----:B------:R-:W-:Y:S01]  /*55970*/  MOV R3, UR10 ;  /* 0x0000000a00037c02 */ /* 0x000fe20008000f00 */
[----:B------:R-:W-:Y:S01]  /*55980*/  UIADD3.64 UR10, UR6, 0x804, URZ ;  /* 0x00000804060a7897 */ /* 0x000fe2000fffe03f */
[----:B------:R-:W-:-:S02]  /*55990*/  WARPGROUP.DEPBAR.LE gsb0, 0x0 ;  /* 0x00008000000079c5 */ /* 0x000fc40000010000 */
[----:B------:R-:W-:-:S14]  /*559a0*/  WARPGROUP.ARRIVE ;  /* 0x00000000000079c5 */ /* 0x000fdc0000000000 */
[----:B------:R-:W-:Y:S01]  /*559b0*/  HGMMA.64x256x8.F32.TF32 R72, gdesc[UR24], R72, gsb0 ;  /* 0x07e00000184879f0 */ /* 0x000fe20008002848 */
[----:B------:R-:W-:Y:S01]  /*559c0*/  MOV R214, UR10 ;  /* 0x0000000a00d67c02 */ /* 0x000fe20008000f00 */
[----:B------:R-:W-:Y:S01]  /*559d0*/  IMAD.U32 R215, RZ, RZ, UR11 ;  /* 0x0000000bffd77e24 */ /* 0x000fe2000f8e00ff */
[----:B------:R-:W-:Y:S01]  /*559e0*/  UMOV UR52, UR8 ;  /* 0x0000000800347c82 */ /* 0x000fe20008000000 */
[----:B------:R-:W-:Y:S01]  /*559f0*/  UMOV UR53, UR9 ;  /* 0x0000000900357c82 */ /* 0x000fe20008000000 */
[----:B------:R-:W-:Y:S01]  /*55a00*/  UMOV UR22, UR10 ;  /* 0x0000000a00167c82 */ /* 0x000fe20008000000 */
[----:B------:R-:W-:Y:S01]  /*55a10*/  UMOV UR23, UR11 ;  /* 0x0000000b00177c82 */ /* 0x000fe20008000000 */
[----:B------:R-:W-:Y:S02]  /*55a20*/  WARPGROUP.DEPBAR.LE gsb0, 0x0 ;  /* 0x00008000000079c5 */ /* 0x000fe40000010000 */
[----:B------:R-:W-:-:S15]  /*55a30*/  WARPGROUP.ARRIVE ;  /* 0x00000000000079c5 */ /* 0x000fde0000000000 */
[----:B------:R-:W-:-:S04]  /*55a40*/  NOP ;  /* 0x0000000000007918 */ /* 0x000fc80000000000 */
[----:B------:R-:W-:Y:S01]  /*55a50*/  HGMMA.64x256x8.F32.TF32 R72, gdesc[UR8], R72, gsb0 ;  /* 0x07e00000084879f0 */ /* 0x000fe20008002848 */
[----:B------:R-:W-:Y:S02]  /*55a60*/  UIADD3.64 UR10, UR6, 0xffe, URZ ;  /* 0x00000ffe060a7897 */ /* 0x000fe4000fffe03f */
[----:B------:R-:W-:Y:S01]  /*55a70*/  UIADD3.64 UR8, UR4, 0xffe, URZ ;  /* 0x00000ffe04087897 */ /* 0x000fe2000fffe03f */
[----:B------:R-:W-:Y:S01]  /*55a80*/  IMAD.U32 R216, RZ, RZ, UR26 ;  /* 0x0000001affd87e24 */ /* 0x000fe2000f8e00ff */
[----:B------:R-:W-:Y:S01]  /*55a90*/  UMOV UR18, UR26 ;  /* 0x0000001a00127c82 */ /* 0x000fe20008000000 */
[----:B------:R-:W-:Y:S01]  /*55aa0*/  IMAD.U32 R217, RZ, RZ, UR27 ;  /* 0x0000001bffd97e24 */ /* 0x000fe2000f8e00ff */
        /* <DEDUP_REMOVED lines=8> */
[----:B------:R-:W-:-:S12]  /*55b30*/  WARPGROUP.ARRIVE ;  /* 0x00000000000079c5 */ /* 0x000fd80000000000 */
[----:B------:R-:W-:Y:S01]  /*55b40*/  HGMMA.64x256x8.F32.TF32 R72, gdesc[UR8], R72, gsb0 ;  /* 0x07e00000084879f0 */ /* 0x000fe20008002848 */
[----:B------:R-:W-:Y:S02]  /*55b50*/  UIADD3.64 UR10, UR6, 0x1000, URZ ;  /* 0x00001000060a7897 */ /* 0x000fe4000fffe03f */
[----:B------:R-:W-:-:S04]  /*55b60*/  UIADD3.64 UR8, UR4, 0x1000, URZ ;  /* 0x0000100004087897 */ /* 0x000fc8000fffe03f */
[----:B------:R-:W-:Y:S01]  /*55b70*/  IMAD.U32 R210, RZ, RZ, UR10 ;  /* 0x0000000affd27e24 */ /* 0x000fe2000f8e00ff */
[----:B------:R-:W-:Y:S01]  /*55b80*/  UMOV UR30, UR10 ;  /* 0x0000000a001e7c82 */ /* 0x000fe20008000000 */
[----:B------:R-:W-:Y:S01]  /*55b90*/  IMAD.U32 R211, RZ, RZ, UR11 ;  /* 0x0000000bffd37e24 */ /* 0x000fe2000f8e00ff */
[----:B------:R-:W-:Y:S01]  /*55ba0*/  UMOV UR44, UR8 ;  /* 0x00000008002c7c82 */ /* 0x000fe20008000000 */
[----:B------:R-:W-:Y:S01]  /*55bb0*/  UMOV UR45, UR9 ;  /* 0x00000009002d7c82 */ /* 0x000fe20008000000 */
[----:B------:R-:W-:Y:S01]  /*55bc0*/  UMOV UR31, UR11 ;  /* 0x0000000b001f7c82 */ /* 0x000fe20008000000 */
[----:B------:R-:W-:Y:S02]  /*55bd0*/  WARPGROUP.DEPBAR.LE gsb0, 0x0 ;  /* 0x00008000000079c5 */ /* 0x000fe40000010000 */
[----:B------:R-:W-:-:S13]  /*55be0*/  WARPGROUP.ARRIVE ;  /* 0x00000000000079c5 */ /* 0x000fda0000000000 */
[----:B------:R-:W-:Y:S01]  /*55bf0*/  HGMMA.64x256x8.F32.TF32 R72, gdesc[UR8], R72, gsb0 ;  /* 0x07e00000084879f0 */ /* 0x000fe20008002848 */
[----:B------:R-:W-:Y:S02]  /*55c00*/  UIADD3.64 UR10, UR6, 0x1002, URZ ;  /* 0x00001002060a7897 */ /* 0x000fe4000fffe03f */
[----:B------:R-:W-:-:S04]  /*55c10*/  UIADD3.64 UR8, UR4, 0x1002, URZ ;  /* 0x0000100204087897 */ /* 0x000fc8000fffe03f */
[----:B------:R-:W-:Y:S01]  /*55c20*/  MOV R208, UR10 ;  /* 0x0000000a00d07c02 */ /* 0x000fe20008000f00 */
[----:B------:R-:W-:Y:S01]  /*55c30*/  IMAD.U32 R209, RZ, RZ, UR11 ;  /* 0x0000000bffd17e24 */ /* 0x000fe2000f8e00ff */
[----:B------:R-:W-:Y:S01]  /*55c40*/  UMOV UR34, UR10 ;  /* 0x0000000a00227c82 */ /* 0x000fe20008000000 */
        /* <DEDUP_REMOVED lines=8> */
[----:B------:R-:W-:Y:S01]  /*55cd0*/  IMAD.U32 R206, RZ, RZ, UR10 ;  /* 0x0000000affce7e24 */ /* 0x000fe2000f8e00ff */
[----:B------:R-:W-:Y:S01]  /*55ce0*/  MOV R207, UR11 ;  /* 0x0000000b00cf7c02 */ /* 0x000fe20008000f00 */
        /* <DEDUP_REMOVED lines=30> */
[----:B------:R-:W-:Y:S01]  /*55ed0*/  UIADD3.64 UR8, UR4, 0x1802, URZ ;  /* 0x0000180204087897 */ /* 0x000fe2000fffe03f */
[----:B------:R-:W-:Y:S01]  /*55ee0*/  UMOV UR56, UR24 ;  /* 0x0000001800387c82 */ /* 0x000fe20008000000 */
[----:B------:R-:W-:Y:S02]  /*55ef0*/  UMOV UR57, UR25 ;  /* 0x0000001900397c82 */ /* 0x000fe40008000000 */
[----:B------:R-:W-:Y:S01]  /*55f00*/  IMAD.U32 R246, RZ, RZ, UR10 ;  /* 0x0000000afff67e24 */ /* 0x000fe2000f8e00ff */
[----:B------:R-:W-:Y:S01]  /*55f10*/  MOV R247, UR11 ;  /* 0x0000000b00f77c02 */ /* 0x000fe20008000f00 */
[----:B------:R-:W-:Y:S01]  /*55f20*/  UMOV UR50, UR10 ;  /* 0x0000000a00327c82 */ /* 0x000fe20008000000 */
[----:B------:R-:W-:Y:S01]  /*55f30*/  UMOV UR24, UR8 ;  /* 0x0000000800187c82 */ /* 0x000fe20008000000 */
[----:B------:R-:W-:Y:S01]  /*55f40*/  UMOV UR25, UR9 ;  /* 0x0000000900197c82 */ /* 0x000fe20008000000 */
[----:B------:R-:W-:Y:S01]  /*55f50*/  UMOV UR51, UR11 ;  /* 0x0000000b00337c82 */ /* 0x000fe20008000000 */
[----:B------:R-:W-:-:S02]  /*55f60*/  WARPGROUP.DEPBAR.LE gsb0, 0x0 ;  /* 0x00008000000079c5 */ /* 0x000fc40000010000 */
[----:B------:R-:W-:-:S13]  /*55f70*/  WARPGROUP.ARRIVE ;  /* 0x00000000000079c5 */ /* 0x000fda0000000000 */
[----:B------:R-:W-:Y:S01]  /*55f80*/  HGMMA.64x256x8.F32.TF32 R72, gdesc[UR8], R72, gsb0 ;  /* 0x07e00000084879f0 */ /* 0x000fe20008002848 */
[----:B------:R-:W-:Y:S02]  /*55f90*/  UIADD3.64 UR10, UR6, 0x1804, URZ ;  /* 0x00001804060a7897 */ /* 0x000fe4000fffe03f */
[----:B------:R-:W-:Y:S01]  /*55fa0*/  UIADD3.64 UR8, UR4, 0x1804, URZ ;  /* 0x0000180404087897 */ /* 0x000fe2000fffe03f */
        /* <DEDUP_REMOVED lines=24> */
[----:B------:R-:W-:Y:S04]  /*56130*/  STL [R1+0x39c4], R220 ;  /* 0x0039c4dc01007387 */ /* 0x000fe80000100800 */
[----:B------:R-:W-:Y:S01]  /*56140*/  STL [R1+0x39c0], R221 ;  /* 0x0039c0dd01007387 */ /* 0x000fe20000100800 */
[----:B------:R-:W-:-:S02]  /*56150*/  WARPGROUP.DEPBAR.LE gsb0, 0x0 ;  /* 0x00008000000079c5 */ /* 0x000fc40000010000 */
[----:B------:R-:W-:-:S06]  /*56160*/  WARPGROUP.ARRIVE ;  /* 0x00000000000079c5 */ /* 0x000fcc0000000000 */
[----:B------:R-:W-:Y:S01]  /*56170*/  HGMMA.64x256x8.F32.TF32 R72, gdesc[UR8], R72, gsb0 ;  /* 0x07e00000084879f0 */ /* 0x000fe20008002848 */
        /* <DEDUP_REMOVED lines=11> */
[----:B------:R-:W-:Y:S01]  /*56230*/  STL [R1+0x39f0], R209 ;  /* 0x0039f0d101007387 */ /* 0x000fe20000100800 */
[----:B------:R-:W-:-:S03]  /*56240*/  IMAD.U32 R240, RZ, RZ, UR10 ;  /* 0x0000000afff07e24 */ /* 0x000fc6000f8e00ff */
[----:B------:R-:W-:Y:S01]  /*56250*/  STL [R1+0x39fc], R206 ;  /* 0x0039fcce01007387 */ /* 0x000fe20000100800 */
[----:B------:R-:W-:-:S03]  /*56260*/  IMAD.U32 R241, RZ, RZ, UR11 ;  /* 0x0000000bfff17e24 */ /* 0x000fc6000f8e00ff */
        /* <DEDUP_REMOVED lines=9> */
[----:B------:R-:W-:-:S03]  /*56300*/  WARPGROUP.DEPBAR.LE gsb0, 0x0 ;  /* 0x00008000000079c5 */ /* 0x000fc60000010000 */
        /* <DEDUP_REMOVED lines=127> */
[----:B------:R-:W3:Y:S01]  /*56b00*/  LDL.LU.64 R24, [R1+0x4320] ;  /* 0x0043200001187983 */ /* 0x000ee20000300a00 */
[----:B------:R-:W-:Y:S01]  /*56b10*/  MOV R7, UR15 ;  /* 0x0000000f00077c02 */ /* 0x000fe20008000f00 */
[----:B------:R-:W-:Y:S01]  /*56b20*/  UMOV UR15, UR21 ;  /* 0x00000015000f7c82 */ /* 0x000fe20008000000 */
[----:B------:R-:W-:Y:S01]  /*56b30*/  MOV R6, UR14 ;  /* 0x0000000e00067c02 */ /* 0x000fe20008000f00 */
[----:B------:R-:W-:Y:S01]  /*56b40*/  UMOV UR14, UR20 ;  /* 0x00000014000e7c82 */ /* 0x000fe20008000000 */
[----:B------:R-:W-:Y:S01]  /*56b50*/  MOV R4, UR13 ;  /* 0x0000000d00047c02 */ /* 0x000fe20008000f00 */
[----:B------:R-:W-:Y:S01]  /*56b60*/  UMOV UR13, UR15 ;  /* 0x0000000f000d7c82 */ /* 0x000fe20008000000 */
[----:B------:R-:W-:Y:S01]  /*56b70*/  MOV R252, UR12 ;  /* 0x0000000c00fc7c02 */ /* 0x000fe20008000f00 */
[----:B------:R-:W-:Y:S01]  /*56b80*/  UMOV UR12, UR14 ;  /* 0x0000000e000c7c82 */ /* 0x000fe20008000000 */
[----:B------:R-:W-:-:S06]  /*56b90*/  UIADD3.64 UR14, UR6, 0x1ffe, URZ ;  /* 0x00001ffe060e7897 */ /* 0x000fcc000fffe03f */
[----:B------:R-:W-:Y:S01]  /*56ba0*/  MOV R234, UR14 ;  /* 0x0000000e00ea7c02 */ /* 0x000fe20008000f00 */
[----:B------:R-:W-:Y:S01]  /*56bb0*/  IMAD.U32 R235, RZ, RZ, UR15 ;  /* 0x0000000fffeb7e24 */ /* 0x000fe2000f8e00ff */
[----:B---3--:R-:W-:-:S06]  /*56bc0*/  WARPGROUP.ARRIVE ;  /* 0x00000000000079c5 */ /* 0x008fcc0000000000 */
[----:B------:R-:W-:Y:S01]  /*56bd0*/  HGMMA.64x256x8.F32.TF32 R24, gdesc[UR12], R24, gsb0 ;  /* 0x07e000000c1879f0 */ /* 0x000fe20008002818 */
[----:B------:R-:W-:Y:S01]  /*56be0*/  UIADD3.64 UR14, UR6, 0x2000, URZ ;  /* 0x00002000060e7897 */ /* 0x000fe2000fffe03f */
[----:B------:R-:W-:Y:S01]  /*56bf0*/  UMOV UR12, UR4 ;  /* 0x00000004000c7c82 */ /* 0x000fe20008000000 */
[----:B------:R-:W-:-:S04]  /*56c00*/  UMOV UR13, UR5 ;  /* 0x00000005000d7c82 */ /* 0x000fc80008000000 */
[----:B------:R-:W-:Y:S01]  /*56c10*/  IMAD.U32 R200, RZ, RZ, UR14 ;  /* 0x0000000effc87e24 */ /* 0x000fe2000f8e00ff */
[----:B------:R-:W-:Y:S01]  /*56c20*/  MOV R201, UR15 ;  /* 0x0000000f00c97c02 */ /* 0x000fe20008000f00 */
[----:B------:R-:W-:Y:S02]  /*56c30*/  WARPGROUP.DEPBAR.LE gsb0, 0x0 ;  /* 0x00008000000079c5 */ /* 0x000fe40000010000 */
[----:B------:R-:W-:-:S15]  /*56c40*/  WARPGROUP.ARRIVE ;  /* 0x00000000000079c5 */ /* 0x000fde0000000000 */
[----:B------:R-:W-:-:S02]  /*56c50*/  NOP ;  /* 0x0000000000007918 */ /* 0x000fc40000000000 */
[----:B------:R-:W-:Y:S01]  /*56c60*/  HGMMA.64x256x8.F32.TF32 R24, gdesc[UR12], R24, gsb0 ;  /* 0x07e000000c1879f0 */ /* 0x000fe20008002818 */
[----:B------:R-:W-:Y:S01]  /*56c70*/  UIADD3.64 UR14, UR6, 0x2002, URZ ;  /* 0x00002002060e7897 */ /* 0x000fe2000fffe03f */
[----:B------:R-:W-:Y:S01]  /*56c80*/  UMOV UR12, UR60 ;  /* 0x0000003c000c7c82 */ /* 0x000fe20008000000 */
[----:B------:R-:W-:-:S04]  /*56c90*/  UMOV UR13, UR61 ;  /* 0x0000003d000d7c82 */ /* 0x000fc80008000000 */
[----:B--2---:R-:W-:Y:S02]  /*56ca0*/  IMAD.U32 R196, RZ, RZ, UR14 ;  /* 0x0000000effc47e24 */ /* 0x004fe4000f8e00ff */
[----:B------:R-:W-:Y:S01]  /*56cb0*/  IMAD.U32 R197, RZ, RZ, UR15 ;  /* 0x0000000fffc57e24 */ /* 0x000fe2000f8e00ff */
[----:B------:R-:W-:Y:S02]  /*56cc0*/  WARPGROUP.DEPBAR.LE gsb0, 0x0 ;  /* 0x00008000000079c5 */ /* 0x000fe40000010000 */
[----:B------:R-:W-:-:S15]  /*56cd0*/  WARPGROUP.ARRIVE ;  /* 0x00000000000079c5 */ /* 0x000fde0000000000 */
[----:B------:R-:W-:-:S01]  /*56ce0*/  NOP ;  /* 0x0000000000007918 */ /* 0x000fc20000000000 */
[----:B------:R-:W-:Y:S01]  /*56cf0*/  HGMMA.64x256x8.F32.TF32 R24, gdesc[UR12], R24, gsb0 ;  /* 0x07e000000c1879f0 */ /* 0x000fe20008002818 */
[----:B------:R-:W-:Y:S01]  /*56d00*/  UIADD3.64 UR14, UR6, 0x2004, URZ ;  /* 0x00002004060e7897 */ /* 0x000fe2000fffe03f */
[----:B------:R-:W-:Y:S01]  /*56d10*/  UMOV UR12, UR58 ;  /* 0x0000003a000c7c82 */ /* 0x000fe20008000000 */
[----:B------:R-:W-:Y:S01]  /*56d20*/  UMOV UR13, UR59 ;  /* 0x0000003b000d7c82 */ /* 0x000fe20008000000 */
[----:B------:R-:W-:Y:S01]  /*56d30*/  UMOV UR54, UR10 ;  /* 0x0000000a00367c82 */ /* 0x000fe20008000000 */
[----:B------:R-:W-:Y:S01]  /*56d40*/  UMOV UR55, UR11 ;  /* 0x0000000b00377c82 */ /* 0x000fe20008000000 */
[----:B------:R-:W-:Y:S02]  /*56d50*/  R2UR UR11, R5 ;  /* 0x00000000050b72ca */ /* 0x000fe400000e0000 */
[----:B------:R-:W-:Y:S01]  /*56d60*/  R2UR UR10, R3 ;  /* 0x00000000030a72ca */ /* 0x000fe200000e0000 */
[----:B------:R-:W-:Y:S01]  /*56d70*/  UMOV UR20, UR8 ;  /* 0x0000000800147c82 */ /* 0x000fe20008000000 */
[----:B------:R-:W-:-:S09]  /*56d80*/  UMOV UR21, UR9 ;  /* 0x0000000900157c82 */ /* 0x000fd20008000000 */
[----:B------:R-:W-:Y:S02]  /*56d90*/  UMOV UR9, UR11 ;  /* 0x0000000b00097c82 */ /* 0x000fe40008000000 */
[----:B------:R-:W-:Y:S01]  /*56da0*/  UMOV UR8, UR10 ;  /* 0x0000000a00087c82 */ /* 0x000fe20008000000 */
[----:B------:R-:W-:Y:S01]  /*56db0*/  UIADD3.64 UR10, UR6, 0x27fe, URZ ;  /* 0x000027fe060a7897 */ /* 0x000fe2000fffe03f */
[----:B------:R-:W-:Y:S02]  /*56dc0*/  WARPGROUP.DEPBAR.LE gsb0, 0x0 ;  /* 0x00008000000079c5 */ /* 0x000fe40000010000 */
[----:B------:R-:W-:-:S06]  /*56dd0*/  WARPGROUP.ARRIVE ;  /* 0x00000000000079c5 */ /* 0x000fcc0000000000 */
[----:B------:R-:W-:Y:S01]  /*56de0*/  HGMMA.64x256x8.F32.TF32 R24, gdesc[UR12], R24, gsb0 ;  /* 0x07e000000c1879f0 */ /* 0x000fe20008002818 */
[----:B------:R-:W-:Y:S01]  /*56df0*/  IMAD.U32 R188, RZ, RZ, UR10 ;  /* 0x0000000affbc7e24 */ /* 0x000fe2000f8e00ff */
[----:B------:R-:W-:Y:S01]  /*56e00*/  MOV R189, UR11 ;  /* 0x0000000b00bd7c02 */ /* 0x000fe20008000f00 */
[----:B------:R-:W-:Y:S02]  /*56e10*/  WARPGROUP.DEPBAR.LE gsb0, 0x0 ;  /* 0x00008000000079c5 */ /* 0x000fe40000010000 */
[----:B------:R-:W-:-:S15]  /*56e20*/  WARPGROUP.ARRIVE ;  /* 0x00000000000079c5 */ /* 0x000fde0000000000 */
[----:B------:R-:W-:-:S08]  /*56e30*/  NOP ;  /* 0x0000000000007918 */ /* 0x000fd00000000000 */
[----:B------:R-:W-:Y:S01]  /*56e40*/  HGMMA.64x256x8.F32.TF32 R24, gdesc[UR8], R24, gsb0 ;  /* 0x07e00000081879f0 */ /* 0x000fe20008002818 */
[----:B------:R-:W-:Y:S02]  /*56e50*/  R2UR UR9, R2 ;  /* 0x00000000020972ca */ /* 0x000fe400000e0000 */
[----:B------:R-:W-:Y:S01]  /*56e60*/  R2UR UR8, R0 ;  /* 0x00000000000872ca */ /* 0x000fe200000e0000 */
[----:B------:R-:W-:Y:S01]  /*56e70*/  UIADD3.64 UR10, UR6, 0x2800, URZ ;  /* 0x00002800060a7897 */ /* 0x000fe2000fffe03f */
[----:B------:R-:W-:Y:S01]  /*56e80*/  STL [R1+0x3a24], R234 ;  /* 0x003a24ea01007387 */ /* 0x000fe20000100800 */
[----:B------:R-:W-:Y:S01]  /*56e90*/  MOV R192, UR14 ;  /* 0x0000000e00c07c02 */ /* 0x000fe20008000f00 */
[----:B------:R-:W-:Y:S02]  /*56ea0*/  IMAD.U32 R193, RZ, RZ, UR15 ;  /* 0x0000000fffc17e24 */ /* 0x000fe4000f8e00ff */
        /* <DEDUP_REMOVED lines=13> */
[----:B------:R-:W-:-:S02]  /*56f80*/  WARPGROUP.DEPBAR.LE gsb0, 0x0 ;  /* 0x00008000000079c5 */ /* 0x000fc40000010000 */
[----:B------:R-:W-:-:S06]  /*56f90*/  WARPGROUP.ARRIVE ;  /* 0x00000000000079c5 */ /* 0x000fcc0000000000 */
[----:B------:R-:W-:Y:S03]  /*56fa0*/  HGMMA.64x256x8.F32.TF32 R24, gdesc[UR8], R24, gsb0 ;  /* 0x07e00000081879f0 */ /* 0x000fe60008002818 */
[----:B------:R-:W-:Y:S02]  /*56fb0*/  WARPGROUP.DEPBAR.LE gsb0, 0x0 ;  /* 0x00008000000079c5 */ /* 0x000fe40000010000 */
[----:B------:R-:W-:Y:S04]  /*56fc0*/  STL.64 [R1+0xa00], R24 ;  /* 0x000a001801007387 */ /* 0x000fe80000100a00 */
[----:B------:R1:W-:Y:S04]  /*56fd0*/  STL.64 [R1+0xa08], R26 ;  /* 0x000a081a01007387 */ /* 0x0003e80000100a00 */
[----:B-1----:R-:W2:Y:S04]  /*56fe0*/  LDL.LU.64 R26, [R1+0x4318] ;  /* 0x00431800011a7983 */ /* 0x002ea80000300a00 */
[----:B------:R-:W3:Y:S01]  /*56ff0*/  LDL.LU.64 R24, [R1+0x4310] ;  /* 0x0043100001187983 */ /* 0x000ee20000300a00 */
[----:B------:R-:W-:Y:S01]  /*57000*/  R2UR UR12, R252 ;  /* 0x00000000fc0c72ca */ /* 0x000fe200000e0000 */
        /* <DEDUP_REMOVED lines=112> */
[----:B------:R-:W-:Y:S01]  /*57710*/  R2UR UR15, R7 ;  /* 0x00000000070f72ca */ /* 0x000fe200000e0000 */
[----:B------:R-:W-:Y:S01]  /*57720*/  IMAD.MOV.U32 R12, RZ, RZ, R140 ;  /* 0x000000ffff0c7224 */ /* 0x000fe200078e008c */
[----:B------:R-:W-:Y:S01]  /*57730*/  MOV R10, R142 ;  /* 0x0000008e000a7202 */ /* 0x000fe20000000f00 */
        /* <DEDUP_REMOVED lines=9> */
[----:B------:R-:W-:Y:S01]  /*577d0*/  MOV R0, R151 ;  /* 0x0000009700007202 */ /* 0x000fe20000000f00 */
[----:B------:R-:W-:-:S02]  /*577e0*/  IMAD.MOV.U32 R3, RZ, RZ, R149 ;  /* 0x000000ffff037224 */ /* 0x000fc400078e0095 */
[----:B------:R-:W-:Y:S01]  /*577f0*/  IMAD.MOV.U32 R2, RZ, RZ, R150 ;  /* 0x000000ffff027224 */ /* 0x000fe200078e0096 */
[----:B--2---:R-:W-:Y:S02]  /*57800*/  R2UR UR11, R27 ;  /* 0x000000001b0b72ca */ /* 0x004fe400000e0000 */
[----:B------:R-:W-:Y:S02]  /*57810*/  R2UR UR10, R26 ;  /* 0x000000001a0a72ca */ /* 0x000fe400000e0000 */
[----:B---3--:R-:W-:Y:S02]  /*57820*/  R2UR UR9, R25 ;  /* 0x00000000190972ca */ /* 0x008fe400000e0000 */
[----:B------:R-:W-:Y:S02]  /*57830*/  R2UR UR8, R24 ;  /* 0x00000000180872ca */ /* 0x000fe400000e0000 */
        /* <DEDUP_REMOVED lines=251> */
[----:B------:R-:W-:Y:S01]  /*587f0*/  IMAD.MOV.U32 R159, RZ, RZ, R0 ;  /* 0x000000ffff9f7224 */ /* 0x000fe200078e0000 */
[----:B------:R-:W-:-:S05]  /*58800*/  UIADD3.64 UR58, UR6, 0x2802, URZ ;  /* 0x00002802063a7897 */ /* 0x000fca000fffe03f */
[----:B--2---:R-:W-:-:S06]  /*58810*/  WARPGROUP.ARRIVE ;  /* 0x00000000000079c5 */ /* 0x004fcc0000000000 */
[----:B------:R-:W-:Y:S01]  /*58820*/  HGMMA.64x256x8.F32.TF32 R32, gdesc[UR56], R32, gsb0 ;  /* 0x07e00000382079f0 */ /* 0x000fe20008002820 */
[----:B------:R-:W-:Y:S01]  /*58830*/  IMAD.U32 R180, RZ, RZ, UR58 ;  /* 0x0000003affb47e24 */ /* 0x000fe2000f8e00ff */
[----:B------:R-:W-:Y:S01]  /*58840*/  MOV R181, UR59 ;  /* 0x0000003b00b57c02 */ /* 0x000fe20008000f00 */
[----:B------:R-:W-:Y:S01]  /*58850*/  UIADD3.64 UR58, UR6, 0x2804, URZ ;  /* 0x00002804063a7897 */ /* 0x000fe2000fffe03f */
[----:B------:R-:W-:Y:S01]  /*58860*/  UMOV UR56, UR52 ;  /* 0x0000003400387c82 */ /* 0x000fe20008000000 */
[----:B------:R-:W-:-:S04]  /*58870*/  UMOV UR57, UR53 ;  /* 0x0000003500397c82 */ /* 0x000fc80008000000 */
[----:B------:R-:W-:Y:S02]  /*58880*/  IMAD.U32 R176, RZ, RZ, UR58 ;  /* 0x0000003affb07e24 */ /* 0x000fe4000f8e00ff */
[----:B------:R-:W-:Y:S01]  /*58890*/  IMAD.U32 R177, RZ, RZ, UR59 ;  /* 0x0000003bffb17e24 */ /* 0x000fe2000f8e00ff */
[----:B------:R-:W-:Y:S02]  /*588a0*/  WARPGROUP.DEPBAR.LE gsb0, 0x0 ;  /* 0x00008000000079c5 */ /* 0x000fe40000010000 */
[----:B------:R-:W-:-:S14]  /*588b0*/  WARPGROUP.ARRIVE ;  /* 0x00000000000079c5 */ /* 0x000fdc0000000000 */
[----:B------:R-:W-:Y:S01]  /*588c0*/  HGMMA.64x256x8.F32.TF32 R32, gdesc[UR56], R32, gsb0 ;  /* 0x07e00000382079f0 */ /* 0x000fe20008002820 */
[----:B------:R-:W-:Y:S01]  /*588d0*/  UIADD3.64 UR58, UR6, 0x2ffe, URZ ;  /* 0x00002ffe063a7897 */ /* 0x000fe2000fffe03f */
[----:B------:R-:W-:Y:S01]  /*588e0*/  UMOV UR56, UR48 ;  /* 0x0000003000387c82 */ /* 0x000fe20008000000 */
[----:B------:R-:W-:-:S04]  /*588f0*/  UMOV UR57, UR49 ;  /* 0x0000003100397c82 */ /* 0x000fc80008000000 */
[----:B------:R-:W-:Y:S01]  /*58900*/  MOV R172, UR58 ;  /* 0x0000003a00ac7c02 */ /* 0x000fe20008000f00 */
[----:B------:R-:W-:Y:S01]  /*58910*/  IMAD.U32 R173, RZ, RZ, UR59 ;  /* 0x0000003bffad7e24 */ /* 0x000fe2000f8e00ff */
[----:B------:R-:W-:Y:S02]  /*58920*/  WARPGROUP.DEPBAR.LE gsb0, 0x0 ;  /* 0x00008000000079c5 */ /* 0x000fe40000010000 */
[----:B------:R-:W-:-:S15]  /*58930*/  WARPGROUP.ARRIVE ;  /* 0x00000000000079c5 */ /* 0x000fde0000000000 */
[----:B------:R-:W-:-:S02]  /*58940*/  NOP ;  /* 0x0000000000007918 */ /* 0x000fc40000000000 */
        /* <DEDUP_REMOVED lines=13> */
[----:B------:R-:W-:Y:S02]  /*58a20*/  IMAD.U32 R168, RZ, RZ, UR58 ;  /* 0x0000003affa87e24 */ /* 0x000fe4000f8e00ff */
[----:B------:R-:W-:Y:S01]  /*58a30*/  IMAD.U32 R169, RZ, RZ, UR59 ;  /* 0x0000003bffa97e24 */ /* 0x000fe2000f8e00ff */
[----:B------:R-:W-:Y:S02]  /*58a40*/  WARPGROUP.DEPBAR.LE gsb0, 0x0 ;  /* 0x00008000000079c5 */ /* 0x000fe40000010000 */
[----:B------:R-:W-:-:S15]  /*58a50*/  WARPGROUP.ARRIVE ;  /* 0x00000000000079c5 */ /* 0x000fde0000000000 */
[----:B------:R-:W-:-:S01]  /*58a60*/  NOP ;  /* 0x0000000000007918 */ /* 0x000fc20000000000 */
        /* <DEDUP_REMOVED lines=30> */
[----:B------:R-:W-:-:S05]  /*58c50*/  UMOV UR57, UR25 ;  /* 0x0000001900397c82 */ /* 0x000fca0008000000 */
[----:B------:R-:W-:Y:S01]  /*58c60*/  UMOV UR60, UR58 ;  /* 0x0000003a003c7c82 */ /* 0x000fe20008000000 */
[----:B------:R-:W-:Y:S01]  /*58c70*/  UMOV UR61, UR59 ;  /* 0x0000003b003d7c82 */ /* 0x000fe20008000000 */
[----:B------:R-:W-:Y:S02]  /*58c80*/  WARPGROUP.DEPBAR.LE gsb0, 0x0 ;  /* 0x00008000000079c5 */ /* 0x000fe40000010000 */
[----:B------:R-:W-:-:S15]  /*58c90*/  WARPGROUP.ARRIVE ;  /* 0x00000000000079c5 */ /* 0x000fde0000000000 */
[----:B------:R-:W-:-:S01]  /*58ca0*/  NOP ;  /* 0x0000000000007918 */ /* 0x000fc20000000000 */
[----:B------:R-:W-:Y:S01]  /*58cb0*/  HGMMA.64x256x8.F32.TF32 R32, gdesc[UR56], R32, gsb0 ;  /* 0x07e00000382079f0 */ /* 0x000fe20008002820 */
[----:B------:R-:W-:Y:S01]  /*58cc0*/  UIADD3.64 UR58, UR6, 0x3804, URZ ;  /* 0x00003804063a7897 */ /* 0x000fe2000fffe03f */
[----:B------:R-:W-:Y:S01]  /*58cd0*/  UMOV UR56, UR20 ;  /* 0x0000001400387c82 */ /* 0x000fe20008000000 */
[----:B------:R-:W-:Y:S01]  /*58ce0*/  UMOV UR57, UR21 ;  /* 0x0000001500397c82 */ /* 0x000fe20008000000 */
[----:B------:R-:W-:Y:S04]  /*58cf0*/  STL.64 [R1+0x4128], R30 ;  /* 0x0041281e01007387 */ /* 0x000fe80000100a00 */
[----:B------:R-:W-:Y:S04]  /*58d00*/  STL.64 [R1+0x4120], R28 ;  /* 0x0041201c01007387 */ /* 0x000fe80000100a00 */
[----:B------:R-:W-:Y:S04]  /*58d10*/  STL.64 [R1+0x4118], R26 ;  /* 0x0041181a01007387 */ /* 0x000fe80000100a00 */
[----:B------:R-:W-:Y:S04]  /*58d20*/  STL.64 [R1+0x4110], R24 ;  /* 0x0041101801007387 */ /* 0x000fe80000100a00 */
        /* <DEDUP_REMOVED lines=8> */
[----:B------:R-:W-:-:S03]  /*58db0*/  MOV R160, UR58 ;  /* 0x0000003a00a07c02 */ /* 0x000fc60008000f00 */
        /* <DEDUP_REMOVED lines=12> */
[----:B------:R-:W-:Y:S01]  /*58e80*/  HGMMA.64x256x8.F32.TF32 R32, gdesc[UR56], R32, gsb0 ;  /* 0x07e00000382079f0 */ /* 0x000fe20008002820 */
[----:B------:R-:W-:Y:S02]  /*58e90*/  STL [R1+0x3a90], R161 ;  /* 0x003a90a101007387 */ /* 0x000fe40000100800 */
[----:B------:R-:W-:Y:S02]  /*58ea0*/  WARPGROUP.DEPBAR.LE gsb0, 0x0 ;  /* 0x00008000000079c5 */ /* 0x000fe40000010000 */
        /* <DEDUP_REMOVED lines=64> */
[----:B-1----:R-:W2:Y:S04]  /*592b0*/  LDL.LU.64 R150, [R1+0x4308] ;  /* 0x0043080001967983 */ /* 0x002ea80000300a00 */
        /* <DEDUP_REMOVED lines=62> */
[----:B------:R-:W2:Y:S01]  /*596a0*/  LDL.LU.64 R24, [R1+0x4110] ;  /* 0x0041100001187983 */ /* 0x000ea20000300a00 */
[----:B------:R-:W-:Y:S01]  /*596b0*/  UIADD3.64 UR56, UR4, 0x1fe, URZ ;  /* 0x000001fe04387897 */ /* 0x000fe2000fffe03f */
[----:B------:R-:W-:Y:S01]  /*596c0*/  UMOV UR58, UR16 ;  /* 0x00000010003a7c82 */ /* 0x000fe20008000000 */
[----:B------:R-:W-:Y:S01]  /*596d0*/  UMOV UR59, UR17 ;  /* 0x00000011003b7c82 */ /* 0x000fe20008000000 */
[----:B--2---:R-:W-:-:S06]  /*596e0*/  WARPGROUP.ARRIVE ;  /* 0x00000000000079c5 */ /* 0x004fcc0000000000 */
[----:B------:R-:W-:Y:S01]  /*596f0*/  HGMMA.64x256x8.F32.TF32 R24, gdesc[UR56], R24, gsb0 ;  /* 0x07e00000381879f0 */ /* 0x000fe20008002818 */
[----:B------:R-:W-:Y:S01]  /*59700*/  UIADD3.64 UR56, UR4, 0x200, URZ ;  /* 0x0000020004387897 */ /* 0x000fe2000fffe03f */
[----:B------:R-:W-:Y:S01]  /*59710*/  UMOV UR58, UR6 ;  /* 0x00000006003a7c82 */ /* 0x000fe20008000000 */
[----:B------:R-:W-:Y:S01]  /*59720*/  UMOV UR59, UR7 ;  /* 0x00000007003b7c82 */ /* 0x000fe20008000000 */
[----:B------:R-:W-:Y:S02]  /*59730*/  WARPGROUP.DEPBAR.LE gsb0, 0x0 ;  /* 0x00008000000079c5 */ /* 0x000fe40000010000 */
[----:B------:R-:W-:-:S15]  /*59740*/  WARPGROUP.ARRIVE ;  /* 0x00000000000079c5 */ /* 0x000fde0000000000 */
[----:B------:R-:W-:-:S07]  /*59750*/  NOP ;  /* 0x0000000000007918 */ /* 0x000fce0000000000 */
[----:B------:R-:W-:Y:S01]  /*59760*/  HGMMA.64x256x8.F32.TF32 R24, gdesc[UR56], R24, gsb0 ;  /* 0x07e00000381879f0 */ /* 0x000fe20008002818 */
[----:B------:R-:W-:Y:S01]  /*59770*/  UIADD3.64 UR56, UR4, 0x202, URZ ;  /* 0x0000020204387897 */ /* 0x000fe2000fffe03f */
[----:B------:R-:W-:Y:S01]  /*59780*/  UMOV UR58, UR8 ;  /* 0x00000008003a7c82 */ /* 0x000fe20008000000 */
[----:B------:R-:W-:Y:S01]  /*59790*/  UMOV UR59, UR9 ;  /* 0x00000009003b7c82 */ /* 0x000fe20008000000 */
[----:B------:R-:W-:Y:S01]  /*597a0*/  UIADD3.64 UR8, UR4, 0x204, URZ ;  /* 0x0000020404087897 */ /* 0x000fe2000fffe03f */
[----:B------:R-:W-:Y:S02]  /*597b0*/  WARPGROUP.DEPBAR.LE gsb0, 0x0 ;  /* 0x00008000000079c5 */ /* 0x000fe40000010000 */
[----:B------:R-:W-:-:S15]  /*597c0*/  WARPGROUP.ARRIVE ;  /* 0x00000000000079c5 */ /* 0x000fde0000000000 */
[----:B------:R-:W-:-:S06]  /*597d0*/  NOP ;  /* 0x0000000000007918 */ /* 0x000fcc0000000000 */
[----:B------:R-:W-:Y:S01]  /*597e0*/  HGMMA.64x256x8.F32.TF32 R24, gdesc[UR56], R24, gsb0 ;  /* 0x07e00000381879f0 */ /* 0x000fe20008002818 */
[----:B------:R-:W-:Y:S02]  /*597f0*/  MOV R5, UR9 ;  /* 0x0000000900057c02 */ /* 0x000fe40008000f00 */
[----:B------:R-:W-:Y:S01]  /*59800*/  MOV R3, UR8 ;  /* 0x0000000800037c02 */ /* 0x000fe20008000f00 */
        /* <DEDUP_REMOVED lines=12> */
[----:B------:R-:W-:Y:S04]  /*598d0*/  STL [R1+0x3f00], R5 ;  /* 0x003f000501007387 */ /* 0x000fe80000100800 */
[----:B------:R-:W-:Y:S01]  /*598e0*/  STL [R1+0x3f04], R3 ;  /* 0x003f040301007387 */ /* 0x000fe20000100800 */
[----:B------:R-:W-:Y:S02]  /*598f0*/  WARPGROUP.DEPBAR.LE gsb0, 0x0 ;  /* 0x00008000000079c5 */ /* 0x000fe40000010000 */
[----:B------:R-:W-:-:S15]  /*59900*/  WARPGROUP.ARRIVE ;  /* 0x00000000000079c5 */ /* 0x000fde0000000000 */
[----:B------:R-:W-:-:S05]  /*59910*/  NOP ;  /* 0x0000000000007918 */ /* 0x000fca0000000000 */
[----:B------:R-:W-:Y:S03]  /*59920*/  HGMMA.64x256x8.F32.TF32 R24, gdesc[UR12], R24, gsb0 ;  /* 0x07e000000c1879f0 */ /* 0x000fe60008002818 */
[----:B------:R-:W-:Y:S02]  /*59930*/  WARPGROUP.DEPBAR.LE gsb0, 0x0 ;  /* 0x00008000000079c5 */ /* 0x000fe40000010000 */
[----:B------:R1:W-:Y:S01]  /*59940*/  STL.64 [R1+0x800], R24 ;  /* 0x0008001801007387 */ /* 0x0003e20000100a00 */
[----:B------:R-:W-:-:S03]  /*59950*/  IMAD.MOV.U32 R252, RZ, RZ, R28 ;  /* 0x000000fffffc7224 */ /* 0x000fc600078e001c */
[----:B------:R-:W-:Y:S01]  /*59960*/  STL.64 [R1+0x808], R26 ;  /* 0x0008081a01007387 */ /* 0x000fe20000100a00 */
[----:B------:R-:W-:Y:S02]  /*59970*/  MOV R251, R29 ;  /* 0x0000001d00fb7202 */ /* 0x000fe40000000f00 */
[----:B-1----:R-:W-:Y:S01]  /*59980*/  MOV R24, UR13 ;  /* 0x0000000d00187c02 */ /* 0x002fe20008000f00 */
[----:B------:R-:W-:-:S04]  /*59990*/  IMAD.MOV.U32 R250, RZ, RZ, R30 ;  /* 0x000000fffffa7224 */ /* 0x000fc800078e001e */
[----:B------:R1:W-:Y:S01]  /*599a0*/  STL [R1+0x3f0c], R24 ;  /* 0x003f0c1801007387 */ /* 0x0003e20000100800 */
[----:B------:R-:W-:Y:S01]  /*599b0*/  IMAD.MOV.U32 R249, RZ, RZ, R31 ;  /* 0x000000fffff97224 */ /* 0x000fe200078e001f */
[----:B------:R-:W-:Y:S01]  /*599c0*/  MOV R248, R32 ;  /* 0x0000002000f87202 */ /* 0x000fe20000000f00 */
[----:B------:R-:W-:Y:S01]  /*599d0*/  IMAD.MOV.U32 R247, RZ, RZ, R33 ;  /* 0x000000fffff77224 */ /* 0x000fe200078e0021 */
[----:B------:R-:W-:Y:S01]  /*599e0*/  MOV R245, R35 ;  /* 0x0000002300f57202 */ /* 0x000fe20000000f00 */
[----:B------:R-:W-:Y:S01]  /*599f0*/  IMAD.MOV.U32 R246, RZ, RZ, R34 ;  /* 0x000000fffff67224 */ /* 0x000fe200078e0022 */
[----:B-1----:R-:W2:Y:S04]  /*59a00*/  LDL.LU.64 R24, [R1+0x600] ;  /* 0x0006000001187983 */ /* 0x002ea80000300a00 */
[----:B------:R-:W3:Y:S01]  /*59a10*/  LDL.LU.64 R26, [R1+0x608] ;  /* 0x00060800011a7983 */ /* 0x000ee20000300a00 */
[----:B------:R-:W-:-:S03]  /*59a20*/  IMAD.MOV.U32 R244, RZ, RZ, R36 ;  /* 0x000000fffff47224 */ /* 0x000fc600078e0024 */
[----:B------:R-:W4:Y:S01]  /*59a30*/  LDL.LU.64 R28, [R1+0x610] ;  /* 0x00061000011c7983 */ /* 0x000f220000300a00 */
[----:B------:R-:W-:-:S03]  /*59a40*/  IMAD.MOV.U32 R243, RZ, RZ, R37 ;  /* 0x000000fffff37224 */ /* 0x000fc600078e0025 */
[----:B------:R-:W2:Y:S01]  /*59a50*/  LDL.LU.64 R30, [R1+0x618] ;  /* 0x00061800011e7983 */ /* 0x000ea20000300a00 */
[----:B------:R-:W-:Y:S01]  /*59a60*/  MOV R242, R38 ;  /* 0x0000002600f27202 */ /* 0x000fe20000000f00 */
[----:B------:R-:W-:Y:S02]  /*59a70*/  IMAD.MOV.U32 R241, RZ, RZ, R39 ;  /* 0x000000fffff17224 */ /* 0x000fe400078e0027 */
[----:B------:R-:W3:Y:S01]  /*59a80*/  LDL.LU.64 R32, [R1+0x620] ;  /* 0x0006200001207983 */ /* 0x000ee20000300a00 */
[----:B------:R-:W-:Y:S01]  /*59a90*/  IMAD.MOV.U32 R240, RZ, RZ, R40 ;  /* 0x000000fffff07224 */ /* 0x000fe200078e0028 */
[----:B------:R-:W-:Y:S02]  /*59aa0*/  MOV R239, R41 ;  /* 0x0000002900ef7202 */ /* 0x000fe40000000f00 */
[----:B------:R-:W4:Y:S01]  /*59ab0*/  LDL.LU.64 R34, [R1+0x628] ;  /* 0x0006280001227983 */ /* 0x000f220000300a00 */
[----:B------:R-:W-:-:S03]  /*59ac0*/  IMAD.MOV.U32 R238, RZ, RZ, R42 ;  /* 0x000000ffffee7224 */ /* 0x000fc600078e002a */
[----:B------:R-:W2:Y:S01]  /*59ad0*/  LDL.LU.64 R36, [R1+0x630] ;  /* 0x0006300001247983 */ /* 0x000ea20000300a00 */
[----:B------:R-:W-:Y:S01]  /*59ae0*/  IMAD.MOV.U32 R237, RZ, RZ, R43 ;  /* 0x000000ffffed7224 */ /* 0x000fe200078e002b */
[----:B------:R-:W-:Y:S02]  /*59af0*/  MOV R236, R44 ;  /* 0x0000002c00ec7202 */ /* 0x000fe40000000f00 */
[----:B------:R-:W3:Y:S01]  /*59b00*/  LDL.LU.64 R38, [R1+0x638] ;  /* 0x0006380001267983 */ /* 0x000ee20000300a00 */
[----:B------:R-:W-:Y:S01]  /*59b10*/  IMAD.MOV.U32 R235, RZ, RZ, R45 ;  /* 0x000000ffffeb7224 */ /* 0x000fe200078e002d */
[----:B------:R-:W-:Y:S02]  /*59b20*/  MOV R233, R47 ;  /* 0x0000002f00e97202 */ /* 0x000fe40000000f00 */
[----:B------:R-:W4:Y:S01]  /*59b30*/  LDL.LU.64 R40, [R1+0x640] ;  /* 0x0006400001287983 */ /* 0x000f220000300a00 */
[----:B------:R-:W-:-:S03]  /*59b40*/  IMAD.MOV.U32 R234, RZ, RZ, R46 ;  /* 0x000000ffffea7224 */ /* 0x000fc600078e002e */
[----:B------:R-:W2:Y:S01]  /*59b50*/  LDL.LU.64 R42, [R1+0x648] ;  /* 0x00064800012a7983 */ /* 0x000ea20000300a00 */
[----:B------:R-:W-:Y:S01]  /*59b60*/  IMAD.MOV.U32 R232, RZ, RZ, R48 ;  /* 0x000000ffffe87224 */ /* 0x000fe200078e0030 */
[----:B------:R-:W-:Y:S01]  /*59b70*/  MOV R230, R50 ;  /* 0x0000003200e67202 */ /* 0x000fe20000000f00 */
[----:B------:R-:W-:Y:S01]  /*59b80*/  IMAD.MOV.U32 R231, RZ, RZ, R49 ;  /* 0x000000ffffe77224 */ /* 0x000fe200078e0031 */
        /* <DEDUP_REMOVED lines=150> */
[----:B------:R-:W-:Y:S02]  /*5a4f0*/  IMAD.MOV.U32 R2, RZ, RZ, R150 ;  /* 0x000000ffff027224 */ /* 0x000fe400078e0096 */
[----:B------:R-:W-:Y:S01]  /*5a500*/  IMAD.MOV.U32 R0, RZ, RZ, R151 ;  /* 0x000000ffff007224 */ /* 0x000fe200078e0097 */
        /* <DEDUP_REMOVED lines=73> */
[----:B------:R-:W-:Y:S02]  /*5a9a0*/  WARPGROUP.DEPBAR.LE gsb0, 0x0 ;  /* 0x00008000000079c5 */ /* 0x000fe40000010000 */
[----:B------:R-:W-:-:S15]  /*5a9b0*/  WARPGROUP.ARRIVE ;  /* 0x00000000000079c5 */ /* 0x000fde0000000000 */
[----:B------:R-:W-:-:S08]  /*5a9c0*/  NOP ;  /* 0x0000000000007918 */ /* 0x000fd00000000000 */
        /* <DEDUP_REMOVED lines=62> */
[----:B------:R-:W-:Y:S01]  /*5adb0*/  STL.64 [R1+0x3fc8], R70 ;  /* 0x003fc84601007387 */ /* 0x000fe20000100a00 */
[----:B------:R-:W-:-:S02]  /*5adc0*/  WARPGROUP.DEPBAR.LE gsb0, 0x0 ;  /* 0x00008000000079c5 */ /* 0x000fc40000010000 */
[----:B------:R-:W-:-:S06]  /*5add0*/  WARPGROUP.ARRIVE ;  /* 0x00000000000079c5 */ /* 0x000fcc0000000000 */
        /* <DEDUP_REMOVED lines=16> */
[----:B------:R-:W-:-:S03]  /*5aee0*/  MOV R252, UR12 ;  /* 0x0000000c00fc7c02 */ /* 0x000fc60008000f00 */
        /* <DEDUP_REMOVED lines=138> */
[----:B------:R-:W-:-:S02]  /*5b790*/  UIADD3.64 UR58, UR4, 0x1fe, URZ ;  /* 0x000001fe043a7897 */ /* 0x000fc4000fffe03f */
[----:B------:R-:W-:-:S05]  /*5b7a0*/  UIADD3.64 UR10, UR6, 0x1ffe, URZ ;  /* 0x00001ffe060a7897 */ /* 0x000fca000fffe03f */
[----:B------:R-:W-:Y:S01]  /*5b7b0*/  UMOV UR12, UR58 ;  /* 0x0000003a000c7c82 */ /* 0x000fe20008000000 */
[----:B------:R-:W-:Y:S01]  /*5b7c0*/  UMOV UR13, UR59 ;  /* 0x0000003b000d7c82 */ /* 0x000fe20008000000 */
[----:B------:R-:W-:Y:S01]  /*5b7d0*/  UMOV UR14, UR10 ;  /* 0x0000000a000e7c82 */ /* 0x000fe20008000000 */
[----:B------:R-:W-:Y:S01]  /*5b7e0*/  UMOV UR15, UR11 ;  /* 0x0000000b000f7c82 */ /* 0x000fe20008000000 */
[----:B--2---:R-:W-:-:S06]  /*5b7f0*/  WARPGROUP.ARRIVE ;  /* 0x00000000000079c5 */ /* 0x004fcc0000000000 */
[----:B------:R-:W-:Y:S03]  /*5b800*/  HGMMA.64x256x8.F32.TF32 R24, gdesc[UR12], R24, gsb0 ;  /* 0x07e000000c1879f0 */ /* 0x000fe60008002818 */
[----:B------:R-:W-:Y:S02]  /*5b810*/  WARPGROUP.DEPBAR.LE gsb0, 0x0 ;  /* 0x00008000000079c5 */ /* 0x000fe40000010000 */
[----:B------:R1:W-:Y:S04]  /*5b820*/  STL.64 [R1+0x600], R24 ;  /* 0x0006001801007387 */ /* 0x0003e80000100a00 */
[----:B------:R2:W-:Y:S04]  /*5b830*/  STL.64 [R1+0x608], R26 ;  /* 0x0006081a01007387 */ /* 0x0005e80000100a00 */
[----:B-1----:R-:W3:Y:S01]  /*5b840*/  LDL.LU R24, [R1+0x3f0c] ;  /* 0x003f0c0001187983 */ /* 0x002ee20000300800 */
        /* <DEDUP_REMOVED lines=123> */
[----:B------:R-:W-:Y:S01]  /*5c000*/  IMAD.MOV.U32 R0, RZ, RZ, R151 ;  /* 0x000000ffff007224 */ /* 0x000fe200078e0097 */
[----:B---3--:R-:W-:Y:S02]  /*5c010*/  R2UR UR13, R24 ;  /* 0x00000000180d72ca */ /* 0x008fe400000e0000 */
[----:B------:R-:W3:Y:S04]  /*5c020*/  LDL.LU.64 R24, [R1+0x400] ;  /* 0x0004000001187983 */ /* 0x000ee80000300a00 */
[----:B--2---:R-:W2:Y:S04]  /*5c030*/  LDL.LU.64 R26, [R1+0x408] ;  /* 0x00040800011a7983 */ /* 0x004ea80000300a00 */
[----:B------:R-:W4:Y:S04]  /*5c040*/  LDL.LU.64 R28, [R1+0x410] ;  /* 0x00041000011c7983 */ /* 0x000f280000300a00 */
[----:B------:R-:W3:Y:S04]  /*5c050*/  LDL.LU.64 R30, [R1+0x418] ;  /* 0x00041800011e7983 */ /* 0x000ee80000300a00 */
[----:B------:R-:W2:Y:S04]  /*5c060*/  LDL.LU.64 R32, [R1+0x420] ;  /* 0x0004200001207983 */ /* 0x000ea80000300a00 */
        /* <DEDUP_REMOVED lines=59> */
[----:B---3--:R-:W-:Y:S04]  /*5c420*/  STL.64 [R1+0x3ef0], R150 ;  /* 0x003ef09601007387 */ /* 0x008fe80000100a00 */
[----:B----4-:R-:W-:Y:S04]  /*5c430*/  STL.64 [R1+0x3ee8], R148 ;  /* 0x003ee89401007387 */ /* 0x010fe80000100a00 */
[----:B--2---:R-:W-:Y:S04]  /*5c440*/  STL.64 [R1+0x3ee0], R146 ;  /* 0x003ee09201007387 */ /* 0x004fe80000100a00 */
        /* <DEDUP_REMOVED lines=73> */
[----:B------:R-:W-:Y:S01]  /*5c8e0*/  UIADD3.64 UR58, UR4, 0x200, URZ ;  /* 0x00000200043a7897 */ /* 0x000fe2000fffe03f */
[----:B------:R-:W-:Y:S01]  /*5c8f0*/  IMAD.MOV.U32 R118, RZ, RZ, R242 ;  /* 0x000000ffff767224 */ /* 0x000fe200078e00f2 */
[----:B------:R-:W-:Y:S01]  /*5c900*/  UIADD3.64 UR10, UR6, 0x2000, URZ ;  /* 0x00002000060a7897 */ /* 0x000fe2000fffe03f */
[----:B------:R-:W-:Y:S01]  /*5c910*/  IMAD.MOV.U32 R120, RZ, RZ, R240 ;  /* 0x000000ffff787224 */ /* 0x000fe200078e00f0 */
[----:B------:R-:W3:Y:S01]  /*5c920*/  LDL.LU R252, [R1+0x3f08] ;  /* 0x003f080001fc7983 */ /* 0x000ee20000300800 */
        /* <DEDUP_REMOVED lines=21> */
[----:B------:R-:W-:Y:S01]  /*5ca80*/  UMOV UR8, UR58 ;  /* 0x0000003a00087c82 */ /* 0x000fe20008000000 */
[----:B------:R-:W-:Y:S01]  /*5ca90*/  UMOV UR9, UR59 ;  /* 0x0000003b00097c82 */ /* 0x000fe20008000000 */
[----:B------:R-:W4:Y:S04]  /*5caa0*/  LDL.LU R3, [R1+0x3f04] ;  /* 0x003f040001037983 */ /* 0x000f280000300800 */
[----:B------:R-:W3:Y:S01]  /*5cab0*/  LDL.LU R5, [R1+0x3f00] ;  /* 0x003f000001057983 */ /* 0x000ee20000300800 */
[----:B------:R-:W-:-:S02]  /*5cac0*/  UIADD3.64 UR58, UR6, 0x2002, URZ ;  /* 0x00002002063a7897 */ /* 0x000fc4000fffe03f */
[----:B------:R-:W-:Y:S01]  /*5cad0*/  UIADD3.64 UR14, UR4, 0x9fe, URZ ;  /* 0x000009fe040e7897 */ /* 0x000fe2000fffe03f */
[----:B------:R-:W3:Y:S01]  /*5cae0*/  LDL.LU R228, [R1+0x3efc] ;  /* 0x003efc0001e47983 */ /* 0x000ee20000300800 */
[----:B------:R-:W-:Y:S02]  /*5caf0*/  UIADD3.64 UR18, UR6, 0x27fe, URZ ;  /* 0x000027fe06127897 */ /* 0x000fe4000fffe03f */
[----:B------:R-:W-:Y:S01]  /*5cb00*/  UIADD3.64 UR22, UR6, 0x2804, URZ ;  /* 0x0000280406167897 */ /* 0x000fe2000fffe03f */
[----:B------:R-:W3:Y:S01]  /*5cb10*/  LDL.LU R229, [R1+0x3ef8] ;  /* 0x003ef80001e57983 */ /* 0x000ee20000300800 */
[----:B--2---:R-:W-:-:S06]  /*5cb20*/  WARPGROUP.ARRIVE ;  /* 0x00000000000079c5 */ /* 0x004fcc0000000000 */
[----:B------:R-:W-:Y:S01]  /*5cb30*/  HGMMA.64x256x8.F32.TF32 R100, gdesc[UR8], R100, gsb0 ;  /* 0x07e00000086479f0 */ /* 0x000fe20008002864 */
[----:B------:R-:W-:Y:S01]  /*5cb40*/  UIADD3.64 UR10, UR6, 0x2004, URZ ;  /* 0x00002004060a7897 */ /* 0x000fe2000fffe03f */
[----:B----4-:R-:W-:Y:S01]  /*5cb50*/  R2UR UR8, R3 ;  /* 0x00000000030872ca */ /* 0x010fe200000e0000 */
[----:B------:R-:W-:Y:S02]  /*5cb60*/  WARPGROUP.DEPBAR.LE gsb0, 0x0 ;  /* 0x00008000000079c5 */ /* 0x000fe40000010000 */
[----:B------:R-:W-:-:S15]  /*5cb70*/  WARPGROUP.ARRIVE ;  /* 0x00000000000079c5 */ /* 0x000fde0000000000 */
[----:B------:R-:W-:-:S08]  /*5cb80*/  NOP ;  /* 0x0000000000007918 */ /* 0x000fd00000000000 */
[----:B------:R-:W-:Y:S01]  /*5cb90*/  HGMMA.64x256x8.F32.TF32 R100, gdesc[UR56], R100, gsb0 ;  /* 0x07e00000386479f0 */ /* 0x000fe20008002864 */
[----:B---3--:R-:W-:Y:S02]  /*5cba0*/  R2UR UR9, R5 ;  /* 0x00000000050972ca */ /* 0x008fe400000e0000 */
        /* <DEDUP_REMOVED lines=8> */
[----:B------:R-:W-:Y:S01]  /*5cc30*/  R2UR UR12, R252 ;  /* 0x00000000fc0c72ca */ /* 0x000fe200000e0000 */
[----:B------:R-:W-:Y:S01]  /*5cc40*/  UIADD3.64 UR14, UR6, 0x2800, URZ ;  /* 0x00002800060e7897 */ /* 0x000fe2000fffe03f */
[----:B------:R-:W-:Y:S02]  /*5cc50*/  WARPGROUP.DEPBAR.LE gsb0, 0x0 ;  /* 0x00008000000079c5 */ /* 0x000fe40000010000 */
[----:B------:R-:W-:-:S15]  /*5cc60*/  WARPGROUP.ARRIVE ;  /* 0x00000000000079c5 */ /* 0x000fde0000000000 */
[----:B------:R-:W-:-:S04]  /*5cc70*/  NOP ;  /* 0x0000000000007918 */ /* 0x000fc80000000000 */
[----:B------:R-:W-:Y:S01]  /*5cc80*/  HGMMA.64x256x8.F32.TF32 R100, gdesc[UR8], R100, gsb0 ;  /* 0x07e00000086479f0 */ /* 0x000fe20008002864 */
[----:B------:R-:W-:Y:S02]  /*5cc90*/  UIADD3.64 UR18, UR6, 0x2802, URZ ;  /* 0x0000280206127897 */ /* 0x000fe4000fffe03f */
[----:B------:R-:W-:Y:S02]  /*5cca0*/  WARPGROUP.DEPBAR.LE gsb0, 0x0 ;  /* 0x00008000000079c5 */ /* 0x000fe40000010000 */
[----:B------:R-:W-:-:S15]  /*5ccb0*/  WARPGROUP.ARRIVE ;  /* 0x00000000000079c5 */ /* 0x000fde0000000000 */
[----:B------:R-:W-:-:S08]  /*5ccc0*/  NOP ;  /* 0x0000000000007918 */ /* 0x000fd00000000000 */
[----:B------:R-:W-:Y:S03]  /*5ccd0*/  HGMMA.64x256x8.F32.TF32 R100, gdesc[UR12], R100, gsb0 ;  /* 0x07e000000c6479f0 */ /* 0x000fe60008002864 */
        /* <DEDUP_REMOVED lines=34> */
[----:B------:R-:W-:Y:S01]  /*5cf00*/  UMOV UR50, UR60 ;  /* 0x0000003c00327c82 */ /* 0x000fe20008000000 */
[----:B------:R-:W-:Y:S01]  /*5cf10*/  UMOV UR51, UR61 ;  /* 0x0000003d00337c82 */ /* 0x000fe20008000000 */
        /* <DEDUP_REMOVED lines=179> */
[----:B------:R-:W-:-:S02]  /*5da50*/  R2UR UR10, R228 ;  /* 0x00000000e40a72ca */ /* 0x000fc400000e0000 */
[----:B------:R-:W-:Y:S01]  /*5da60*/  R2UR UR11, R229 ;  /* 0x00000000e50b72ca */ /* 0x000fe200000e0000 */
[----:B------:R-:W-:Y:S01]  /*5da70*/  UIADD3.64 UR8, UR4, 0x3fe, URZ ;  /* 0x000003fe04087897 */ /* 0x000fe2000fffe03f */
[----:B--2---:R-:W-:-:S11]  /*5da80*/  WARPGROUP.ARRIVE ;  /* 0x00000000000079c5 */ /* 0x004fd60000000000 */
        /* <DEDUP_REMOVED lines=9> */
[----:B------:R-:W-:Y:S01]  /*5db20*/  UIADD3.64 UR8, UR4, 0x402, URZ ;  /* 0x0000040204087897 */ /* 0x000fe2000fffe03f */
[----:B------:R-:W-:Y:S01]  /*5db30*/  UMOV UR10, UR56 ;  /* 0x00000038000a7c82 */ /* 0x000fe20008000000 */
[----:B------:R-:W-:Y:S01]  /*5db40*/  UMOV UR11, UR57 ;  /* 0x00000039000b7c82 */ /* 0x000fe20008000000 */
[----:B------:R-:W-:Y:S02]  /*5db50*/  UIADD3.64 UR58, UR6, 0x4, URZ ;  /* 0x00000004063a7897 */ /* 0x000fe4000fffe03f */
[----:B------:R-:W-:-:S05]  /*5db60*/  UIADD3.64 UR12, UR4, 0x404, URZ ;  /* 0x00000404040c7897 */ /* 0x000fca000fffe03f */
[----:B------:R-:W-:Y:S01]  /*5db70*/  UMOV UR14, UR58 ;  /* 0x0000003a000e7c82 */ /* 0x000fe20008000000 */
[----:B------:R-:W-:Y:S01]  /*5db80*/  UMOV UR15, UR59 ;  /* 0x0000003b000f7c82 */ /* 0x000fe20008000000 */
[----:B------:R-:W-:Y:S02]  /*5db90*/  WARPGROUP.DEPBAR.LE gsb0, 0x0 ;  /* 0x00008000000079c5 */ /* 0x000fe40000010000 */
[----:B------:R-:W-:-:S13]  /*5dba0*/  WARPGROUP.ARRIVE ;  /* 0x00000000000079c5 */ /* 0x000fda0000000000 */
[----:B------:R-:W-:Y:S01]  /*5dbb0*/  HGMMA.64x256x8.F32.TF32 R24, gdesc[UR8], R24, gsb0 ;  /* 0x07e00000081879f0 */ /* 0x000fe20008002818 */
[----:B------:R-:W-:Y:S02]  /*5dbc0*/  UIADD3.64 UR56, UR6, 0x7fe, URZ ;  /* 0x000007fe06387897 */ /* 0x000fe4000fffe03f */
[----:B------:R-:W-:-:S05]  /*5dbd0*/  UIADD3.64 UR16, UR4, 0xbfe, URZ ;  /* 0x00000bfe04107897 */ /* 0x000fca000fffe03f */
[----:B------:R-:W-:Y:S01]  /*5dbe0*/  UMOV UR18, UR56 ;  /* 0x0000003800127c82 */ /* 0x000fe20008000000 */
[----:B------:R-:W-:Y:S01]  /*5dbf0*/  UMOV UR19, UR57 ;  /* 0x0000003900137c82 */ /* 0x000fe20008000000 */
[----:B------:R-:W-:Y:S02]  /*5dc00*/  WARPGROUP.DEPBAR.LE gsb0, 0x0 ;  /* 0x00008000000079c5 */ /* 0x000fe40000010000 */
[----:B------:R-:W-:-:S15]  /*5dc10*/  WARPGROUP.ARRIVE ;  /* 0x00000000000079c5 */ /* 0x000fde0000000000 */
[----:B------:R-:W-:-:S01]  /*5dc20*/  NOP ;  /* 0x0000000000007918 */ /* 0x000fc20000000000 */
[----:B------:R-:W-:Y:S01]  /*5dc30*/  HGMMA.64x256x8.F32.TF32 R24, gdesc[UR12], R24, gsb0 ;  /* 0x07e000000c1879f0 */ /* 0x000fe20008002818 */
[----:B------:R-:W-:Y:S02]  /*5dc40*/  UIADD3.64 UR58, UR6, 0x800, URZ ;  /* 0x00000800063a7897 */ /* 0x000fe4000fffe03f */
[----:B------:R-:W-:Y:S02]  /*5dc50*/  WARPGROUP.DEPBAR.LE gsb0, 0x0 ;  /* 0x00008000000079c5 */ /* 0x000fe40000010000 */
[----:B------:R-:W-:-:S15]  /*5dc60*/  WARPGROUP.ARRIVE ;  /* 0x00000000000079c5 */ /* 0x000fde0000000000 */
[----:B------:R-:W-:-:S08]  /*5dc70*/  NOP ;  /* 0x0000000000007918 */ /* 0x000fd00000000000 */
[----:B------:R-:W-:Y:S01]  /*5dc80*/  HGMMA.64x256x8.F32.TF32 R24, gdesc[UR16], R24, gsb0 ;  /* 0x07e00000101879f0 */ /* 0x000fe20008002818 */
[----:B------:R-:W-:Y:S01]  /*5dc90*/  UIADD3.64 UR16, UR4, 0xc00, URZ ;  /* 0x00000c0004107897 */ /* 0x000fe2000fffe03f */
[----:B------:R-:W-:Y:S01]  /*5dca0*/  UMOV UR18, UR58 ;  /* 0x0000003a00127c82 */ /* 0x000fe20008000000 */
[----:B------:R-:W-:Y:S01]  /*5dcb0*/  UMOV UR19, UR59 ;  /* 0x0000003b00137c82 */ /* 0x000fe20008000000 */
[----:B------:R-:W-:Y:S02]  /*5dcc0*/  MOV R5, UR13 ;  /* 0x0000000d00057c02 */ /* 0x000fe40008000f00 */
[----:B------:R-:W-:Y:S01]  /*5dcd0*/  MOV R3, UR12 ;  /* 0x0000000c00037c02 */ /* 0x000fe20008000f00 */
        /* <DEDUP_REMOVED lines=8> */
[----:B------:R-:W-:Y:S01]  /*5dd60*/  STL.64 [R1+0x400], R24 ;  /* 0x0004001801007387 */ /* 0x000fe20000100a00 */
[----:B------:R-:W-:Y:S01]  /*5dd70*/  IMAD.MOV.U32 R250, RZ, RZ, R30 ;  /* 0x000000fffffa7224 */ /* 0x000fe200078e001e */
[----:B------:R-:W-:Y:S01]  /*5dd80*/  MOV R249, R31 ;  /* 0x0000001f00f97202 */ /* 0x000fe20000000f00 */
[----:B------:R-:W-:Y:S01]  /*5dd90*/  IMAD.MOV.U32 R251, RZ, RZ, R29 ;  /* 0x000000fffffb7224 */ /* 0x000fe200078e001d */
[----:B------:R1:W-:Y:S01]  /*5dda0*/  STL.64 [R1+0x408], R26 ;  /* 0x0004081a01007387 */ /* 0x0003e20000100a00 */
[----:B------:R-:W-:-:S03]  /*5ddb0*/  MOV R252, R28 ;  /* 0x0000001c00fc7202 */ /* 0x000fc60000000f00 */
[----:B------:R-:W2:Y:S04]  /*5ddc0*/  LDL.LU.64 R30, [R1+0x3cf0] ;  /* 0x003cf000011e7983 */ /* 0x000ea80000300a00 */
[----:B------:R-:W3:Y:S04]  /*5ddd0*/  LDL.LU.64 R28, [R1+0x3ce8] ;  /* 0x003ce800011c7983 */ /* 0x000ee80000300a00 */
[----:B-1----:R-:W4:Y:S04]  /*5dde0*/  LDL.LU.64 R26, [R1+0x3ce0] ;  /* 0x003ce000011a7983 */ /* 0x002f280000300a00 */
[----:B------:R-:W4:Y:S01]  /*5ddf0*/  LDL.LU.64 R24, [R1+0x3cd8] ;  /* 0x003cd80001187983 */ /* 0x000f220000300a00 */
[----:B------:R-:W-:Y:S01]  /*5de00*/  IMAD.MOV.U32 R248, RZ, RZ, R32 ;  /* 0x000000fffff87224 */ /* 0x000fe200078e0020 */
[----:B------:R-:W-:-:S05]  /*5de10*/  MOV R32, UR17 ;  /* 0x0000001100207c02 */ /* 0x000fca0008000f00 */
[----:B------:R-:W-:Y:S01]  /*5de20*/  STL [R1+0x3ad0], R32 ;  /* 0x003ad02001007387 */ /* 0x000fe20000100800 */
        /* <DEDUP_REMOVED lines=119> */
[----:B--2---:R-:W-:Y:S04]  /*5e5a0*/  STL.64 [R1+0x3ac8], R30 ;  /* 0x003ac81e01007387 */ /* 0x004fe80000100a00 */
[----:B---3--:R-:W-:Y:S04]  /*5e5b0*/  STL.64 [R1+0x3ac0], R28 ;  /* 0x003ac01c01007387 */ /* 0x008fe80000100a00 */
[----:B----4-:R-:W-:Y:S04]  /*5e5c0*/  STL.64 [R1+0x3ab8], R26 ;  /* 0x003ab81a01007387 */ /* 0x010fe80000100a00 */
[----:B------:R1:W-:Y:S04]  /*5e5d0*/  STL.64 [R1+0x3ab0], R24 ;  /* 0x003ab01801007387 */ /* 0x0003e80000100a00 */
[----:B-1----:R-:W2:Y:S04]  /*5e5e0*/  LDL.LU.64 R24, [R1+0x200] ;  /* 0x0002000001187983 */ /* 0x002ea80000300a00 */
        /* <DEDUP_REMOVED lines=127> */
[----:B------:R-:W-:Y:S01]  /*5ede0*/  IMAD.MOV.U32 R251, RZ, RZ, R0 ;  /* 0x000000fffffb7224 */ /* 0x000fe200078e0000 */
[----:B------:R-:W-:Y:S02]  /*5edf0*/  UIADD3.64 UR58, UR6, 0x802, URZ ;  /* 0x00000802063a7897 */ /* 0x000fe4000fffe03f */
[----:B------:R-:W-:-:S05]  /*5ee00*/  UIADD3.64 UR20, UR4, 0xc02, URZ ;  /* 0x00000c0204147897 */ /* 0x000fca000fffe03f */
[----:B------:R-:W-:Y:S01]  /*5ee10*/  UMOV UR22, UR58 ;  /* 0x0000003a00167c82 */ /* 0x000fe20008000000 */
[----:B------:R-:W-:Y:S01]  /*5ee20*/  UMOV UR23, UR59 ;  /* 0x0000003b00177c82 */ /* 0x000fe20008000000 */
[----:B------:R-:W-:Y:S02]  /*5ee30*/  UIADD3.64 UR56, UR6, 0x804, URZ ;  /* 0x0000080406387897 */ /* 0x000fe4000fffe03f */
[----:B------:R-:W-:-:S05]  /*5ee40*/  UIADD3.64 UR24, UR4, 0xc04, URZ ;  /* 0x00000c0404187897 */ /* 0x000fca000fffe03f */
[----:B------:R-:W-:Y:S01]  /*5ee50*/  UMOV UR26, UR56 ;  /* 0x00000038001a7c82 */ /* 0x000fe20008000000 */
[----:B------:R-:W-:Y:S01]  /*5ee60*/  UMOV UR27, UR57 ;  /* 0x00000039001b7c82 */ /* 0x000fe20008000000 */
[----:B--2---:R-:W-:-:S06]  /*5ee70*/  WARPGROUP.ARRIVE ;  /* 0x00000000000079c5 */ /* 0x004fcc0000000000 */
        /* <DEDUP_REMOVED lines=58> */
[----:B------:R-:W-:Y:S01]  /*5f220*/  UIADD3.64 UR56, UR4, 0x1c04, URZ ;  /* 0x00001c0404387897 */ /* 0x000fe2000fffe03f */
[----:B------:R-:W-:Y:S02]  /*5f230*/  WARPGROUP.DEPBAR.LE gsb0, 0x0 ;  /* 0x00008000000079c5 */ /* 0x000fe40000010000 */
[----:B------:R-:W-:-:S15]  /*5f240*/  WARPGROUP.ARRIVE ;  /* 0x00000000000079c5 */ /* 0x000fde0000000000 */
[----:B------:R-:W-:-:S07]  /*5f250*/  NOP ;  /* 0x0000000000007918 */ /* 0x000fce0000000000 */
        /* <DEDUP_REMOVED lines=185> */
[----:B------:R-:W-:-:S02]  /*5fdf0*/  UIADD3.64 UR10, UR4, 0x3fe, URZ ;  /* 0x000003fe040a7897 */ /* 0x000fc4000fffe03f */
[----:B------:R-:W-:-:S05]  /*5fe00*/  UIADD3.64 UR14, UR6, 0x1ffe, URZ ;  /* 0x00001ffe060e7897 */ /* 0x000fca000fffe03f */
[----:B------:R-:W-:Y:S01]  /*5fe10*/  UMOV UR16, UR10 ;  /* 0x0000000a00107c82 */ /* 0x000fe20008000000 */
[----:B------:R-:W-:Y:S01]  /*5fe20*/  UMOV UR17, UR11 ;  /* 0x0000000b00117c82 */ /* 0x000fe20008000000 */
[----:B------:R-:W-:Y:S01]  /*5fe30*/  UMOV UR18, UR14 ;  /* 0x0000000e00127c82 */ /* 0x000fe20008000000 */
[----:B------:R-:W-:Y:S01]  /*5fe40*/  UMOV UR19, UR15 ;  /* 0x0000000f00137c82 */ /* 0x000fe20008000000 */
[----:B---3--:R-:W-:-:S06]  /*5fe50*/  WARPGROUP.ARRIVE ;  /* 0x00000000000079c5 */ /* 0x008fcc0000000000 */
[----:B------:R-:W-:Y:S03]  /*5fe60*/  HGMMA.64x256x8.F32.TF32 R24, gdesc[UR16], R24, gsb0 ;  /* 0x07e00000101879f0 */ /* 0x000fe60008002818 */
[----:B------:R-:W-:Y:S02]  /*5fe70*/  WARPGROUP.DEPBAR.LE gsb0, 0x0 ;  /* 0x00008000000079c5 */ /* 0x000fe40000010000 */
[----:B------:R-:W-:Y:S01]  /*5fe80*/  STL.64 [R1+0x200], R24 ;  /* 0x0002001801007387 */ /* 0x000fe20000100a00 */
[----:B--2---:R-:W-:-:S03]  /*5fe90*/  IMAD.MOV.U32 R229, RZ, RZ, R32 ;  /* 0x000000ffffe57224 */ /* 0x004fc600078e0020 */
[----:B------:R1:W-:Y:S04]  /*5fea0*/  STL.64 [R1+0x208], R26 ;  /* 0x0002081a01007387 */ /* 0x0003e80000100a00 */
[----:B------:R-:W2:Y:S01]  /*5feb0*/  LDL.LU R32, [R1+0x3ad0] ;  /* 0x003ad00001207983 */ /* 0x000ea20000300800 */
[----:B------:R-:W-:Y:S01]  /*5fec0*/  IMAD.MOV.U32 R5, RZ, RZ, R30 ;  /* 0x000000ffff057224 */ /* 0x000fe200078e001e */
[----:B------:R-:W-:Y:S01]  /*5fed0*/  MOV R228, R31 ;  /* 0x0000001f00e47202 */ /* 0x000fe20000000f00 */
[----:B------:R-:W-:Y:S01]  /*5fee0*/  IMAD.MOV.U32 R3, RZ, RZ, R29 ;  /* 0x000000ffff037224 */ /* 0x000fe200078e001d */
[----:B------:R-:W-:Y:S01]  /*5fef0*/  MOV R252, R28 ;  /* 0x0000001c00fc7202 */ /* 0x000fe20000000f00 */
[----:B------:R-:W3:Y:S01]  /*5ff00*/  LDL.LU.64 R30, [R1+0x3ac8] ;  /* 0x003ac800011e7983 */ /* 0x000ee20000300a00 */
[----:B------:R-:W-:-:S03]  /*5ff10*/  IMAD.MOV.U32 R160, RZ, RZ, R33 ;  /* 0x000000ffffa07224 */ /* 0x000fc600078e0021 */
[----:B------:R-:W4:Y:S01]  /*5ff20*/  LDL.LU.64 R28, [R1+0x3ac0] ;  /* 0x003ac000011c7983 */ /* 0x000f220000300a00 */
[----:B------:R-:W-:Y:S01]  /*5ff30*/  MOV R161, R34 ;  /* 0x0000002200a17202 */ /* 0x000fe20000000f00 */
[----:B------:R-:W-:Y:S02]  /*5ff40*/  IMAD.MOV.U32 R162, RZ, RZ, R35 ;  /* 0x000000ffffa27224 */ /* 0x000fe400078e0023 */
[----:B-1----:R-:W4:Y:S01]  /*5ff50*/  LDL.LU.64 R26, [R1+0x3ab8] ;  /* 0x003ab800011a7983 */ /* 0x002f220000300a00 */
[----:B------:R-:W-:Y:S01]  /*5ff60*/  IMAD.MOV.U32 R163, RZ, RZ, R36 ;  /* 0x000000ffffa37224 */ /* 0x000fe200078e0024 */
[----:B------:R-:W-:Y:S02]  /*5ff70*/  MOV R164, R37 ;  /* 0x0000002500a47202 */ /* 0x000fe40000000f00 */
[----:B------:R-:W4:Y:S01]  /*5ff80*/  LDL.LU.64 R24, [R1+0x3ab0] ;  /* 0x003ab00001187983 */ /* 0x000f220000300a00 */
        /* <DEDUP_REMOVED lines=114> */
[----:B--2---:R-:W-:Y:S02]  /*606b0*/  R2UR UR17, R32 ;  /* 0x00000000201172ca */ /* 0x004fe400000e0000 */
[----:B------:R-:W2:Y:S04]  /*606c0*/  LDL.LU.64 R32, [R1] ;  /* 0x0000000001207983 */ /* 0x000ea80000300a00 */
        /* <DEDUP_REMOVED lines=59> */
[----:B----4-:R-:W-:Y:S04]  /*60a80*/  STL.64 [R1+0x38d8], R150 ;  /* 0x0038d89601007387 */ /* 0x010fe80000100a00 */
[----:B---3--:R-:W-:Y:S04]  /*60a90*/  STL.64 [R1+0x38d0], R148 ;  /* 0x0038d09401007387 */ /* 0x008fe80000100a00 */
        /* <DEDUP_REMOVED lines=196> */
[----:B------:R-:W4:Y:S01]  /*616e0*/  LDL.LU R5, [R1+0x3aa0] ;  /* 0x003aa00001057983 */ /* 0x000f220000300800 */
[----:B--2---:R-:W-:Y:S01]  /*616f0*/  WARPGROUP.ARRIVE ;  /* 0x00000000000079c5 */ /* 0x004fe20000000000 */
[----:B------:R-:W-:-:S02]  /*61700*/  UIADD3.64 UR10, UR6, 0x2002, URZ ;  /* 0x00002002060a7897 */ /* 0x000fc4000fffe03f */
[----:B------:R-:W2:Y:S03]  /*61710*/  LDL.LU R228, [R1+0x3a9c] ;  /* 0x003a9c0001e47983 */ /* 0x000ea60000300800 */
[----:B------:R-:W-:Y:S01]  /*61720*/  HGMMA.64x256x8.F32.TF32 R24, gdesc[UR12], R24, gsb0 ;  /* 0x07e000000c1879f0 */ /* 0x000fe20008002818 */
[----:B------:R-:W-:Y:S01]  /*61730*/  UIADD3.64 UR14, UR6, 0x2004, URZ ;  /* 0x00002004060e7897 */ /* 0x000fe2000fffe03f */
[----:B------:R-:W2:Y:S01]  /*61740*/  LDL.LU R229, [R1+0x3a98] ;  /* 0x003a980001e57983 */ /* 0x000ea20000300800 */
[----:B------:R-:W-:Y:S02]  /*61750*/  UIADD3.64 UR18, UR4, 0xbfe, URZ ;  /* 0x00000bfe04127897 */ /* 0x000fe4000fffe03f */
[----:B------:R-:W-:Y:S01]  /*61760*/  UIADD3.64 UR22, UR6, 0x27fe, URZ ;  /* 0x000027fe06167897 */ /* 0x000fe2000fffe03f */
[----:B------:R-:W2:Y:S01]  /*61770*/  LDL.LU R160, [R1+0x3a94] ;  /* 0x003a940001a07983 */ /* 0x000ea20000300800 */
[----:B------:R-:W-:-:S02]  /*61780*/  UIADD3.64 UR26, UR6, 0x2804, URZ ;  /* 0x00002804061a7897 */ /* 0x000fc4000fffe03f */
[----:B------:R-:W-:Y:S01]  /*61790*/  UIADD3.64 UR30, UR6, 0x2ffe, URZ ;  /* 0x00002ffe061e7897 */ /* 0x000fe2000fffe03f */
[----:B------:R-:W2:Y:S01]  /*617a0*/  LDL.LU R161, [R1+0x3a90] ;  /* 0x003a900001a17983 */ /* 0x000ea20000300800 */
[----:B------:R-:W-:Y:S02]  /*617b0*/  UIADD3.64 UR34, UR6, 0x3000, URZ ;  /* 0x0000300006227897 */ /* 0x000fe4000fffe03f */
[----:B------:R-:W-:Y:S01]  /*617c0*/  UIADD3.64 UR38, UR6, 0x3002, URZ ;  /* 0x0000300206267897 */ /* 0x000fe2000fffe03f */
[----:B------:R-:W2:Y:S01]  /*617d0*/  LDL.LU R162, [R1+0x3a8c] ;  /* 0x003a8c0001a27983 */ /* 0x000ea20000300800 */
[----:B------:R-:W-:Y:S02]  /*617e0*/  UIADD3.64 UR42, UR6, 0x3004, URZ ;  /* 0x00003004062a7897 */ /* 0x000fe4000fffe03f */
[----:B------:R-:W-:Y:S01]  /*617f0*/  UIADD3.64 UR46, UR6, 0x37fe, URZ ;  /* 0x000037fe062e7897 */ /* 0x000fe2000fffe03f */
[----:B------:R-:W2:Y:S01]  /*61800*/  LDL.LU R163, [R1+0x3a88] ;  /* 0x003a880001a37983 */ /* 0x000ea20000300800 */
[----:B------:R-:W-:Y:S01]  /*61810*/  UIADD3.64 UR50, UR6, 0x3800, URZ ;  /* 0x0000380006327897 */ /* 0x000fe2000fffe03f */
[----:B------:R-:W-:Y:S01]  /*61820*/  UMOV UR54, UR60 ;  /* 0x0000003c00367c82 */ /* 0x000fe20008000000 */
[----:B------:R-:W-:Y:S01]  /*61830*/  UMOV UR55, UR61 ;  /* 0x0000003d00377c82 */ /* 0x000fe20008000000 */
[----:B------:R-:W-:Y:S01]  /*61840*/  UIADD3.64 UR58, UR6, 0x3804, URZ ;  /* 0x00003804063a7897 */ /* 0x000fe2000fffe03f */
        /* <DEDUP_REMOVED lines=15> */
[----:B---3--:R-:W-:-:S03]  /*61940*/  R2UR UR16, R252 ;  /* 0x00000000fc1072ca */ /* 0x008fc600000e0000 */
[----:B------:R-:W3:Y:S01]  /*61950*/  LDL.LU R185, [R1+0x3a48] ;  /* 0x003a480001b97983 */ /* 0x000ee20000300800 */
[----:B------:R-:W1:Y:S03]  /*61960*/  LDC R252, c[0x0][0x230] ;  /* 0x00008c00fffc7b82 */ /* 0x000e660000000800 */
        /* <DEDUP_REMOVED lines=19> */
[----:B----4-:R-:W-:-:S03]  /*61aa0*/  R2UR UR12, R3 ;  /* 0x00000000030c72ca */ /* 0x010fc600000e0000 */
[----:B------:R-:W4:Y:S01]  /*61ab0*/  LDL.LU R207, [R1+0x39f8] ;  /* 0x0039f80001cf7983 */ /* 0x000f220000300800 */
[----:B------:R-:W-:-:S03]  /*61ac0*/  R2UR UR13, R5 ;  /* 0x00000000050d72ca */ /* 0x000fc600000e0000 */
[----:B------:R-:W3:Y:S04]  /*61ad0*/  LDL.LU R208, [R1+0x39f4] ;  /* 0x0039f40001d07983 */ /* 0x000ee80000300800 */
[----:B------:R-:W4:Y:S04]  /*61ae0*/  LDL.LU R209, [R1+0x39f0] ;  /* 0x0039f00001d17983 */ /* 0x000f280000300800 */
        /* <DEDUP_REMOVED lines=16> */
[----:B------:R-:W4:Y:S04]  /*61bf0*/  LDL.LU R225, [R1+0x39ac] ;  /* 0x0039ac0001e17983 */ /* 0x000f280000300800 */
[----:B------:R-:W4:Y:S04]  /*61c00*/  LDL.LU R14, [R1+0x39a8] ;  /* 0x0039a800010e7983 */ /* 0x000f280000300800 */
[----:B------:R-:W4:Y:S04]  /*61c10*/  LDL.LU R8, [R1+0x39a4] ;  /* 0x0039a40001087983 */ /* 0x000f280000300800 */
[----:B------:R-:W4:Y:S04]  /*61c20*/  LDL.LU R2, [R1+0x39a0] ;  /* 0x0039a00001027983 */ /* 0x000f280000300800 */
[----:B------:R-:W4:Y:S04]  /*61c30*/  LDL.LU R12, [R1+0x399c] ;  /* 0x00399c00010c7983 */ /* 0x000f280000300800 */
[----:B------:R-:W4:Y:S01]  /*61c40*/  LDL.LU R250, [R1+0x3998] ;  /* 0x0039980001fa7983 */ /* 0x000f220000300800 */
[----:B------:R-:W-:-:S02]  /*61c50*/  WARPGROUP.DEPBAR.LE gsb0, 0x0 ;  /* 0x00008000000079c5 */ /* 0x000fc40000010000 */
[----:B------:R-:W-:Y:S01]  /*61c60*/  WARPGROUP.ARRIVE ;  /* 0x00000000000079c5 */ /* 0x000fe20000000000 */
[----:B------:R-:W4:Y:S04]  /*61c70*/  LDL.LU R251, [R1+0x3994] ;  /* 0x0039940001fb7983 */ /* 0x000f280000300800 */
[----:B------:R-:W4:Y:S01]  /*61c80*/  LDL.LU R244, [R1+0x3990] ;  /* 0x0039900001f47983 */ /* 0x000f220000300800 */
[----:B------:R-:W-:Y:S01]  /*61c90*/  HGMMA.64x256x8.F32.TF32 R24, gdesc[UR8], R24, gsb0 ;  /* 0x07e00000081879f0 */ /* 0x000fe20008002818 */
[----:B------:R-:W-:Y:S01]  /*61ca0*/  UMOV UR8, UR18 ;  /* 0x0000001200087c82 */ /* 0x000fe20008000000 */
[----:B------:R-:W-:Y:S01]  /*61cb0*/  UMOV UR9, UR19 ;  /* 0x0000001300097c82 */ /* 0x000fe20008000000 */
[----:B------:R-:W-:Y:S01]  /*61cc0*/  UMOV UR10, UR22 ;  /* 0x00000016000a7c82 */ /* 0x000fe20008000000 */
[----:B------:R-:W-:Y:S01]  /*61cd0*/  UMOV UR11, UR23 ;  /* 0x00000017000b7c82 */ /* 0x000fe20008000000 */
[----:B------:R-:W4:Y:S01]  /*61ce0*/  LDL.LU R245, [R1+0x398c] ;  /* 0x00398c0001f57983 */ /* 0x000f220000300800 */
[----:B------:R-:W-:-:S02]  /*61cf0*/  WARPGROUP.DEPBAR.LE gsb0, 0x0 ;  /* 0x00008000000079c5 */ /* 0x000fc40000010000 */
[----:B------:R-:W-:Y:S01]  /*61d00*/  WARPGROUP.ARRIVE ;  /* 0x00000000000079c5 */ /* 0x000fe20000000000 */
[----:B------:R-:W-:Y:S01]  /*61d10*/  UIADD3.64 UR18, UR6, 0x2800, URZ ;  /* 0x0000280006127897 */ /* 0x000fe2000fffe03f */
[----:B------:R-:W4:-:S15]  /*61d20*/  LDL.LU R238, [R1+0x3988] ;  /* 0x0039880001ee7983 */ /* 0x000f1e0000300800 */
[----:B------:R-:W-:-:S03]  /*61d30*/  NOP ;  /* 0x0000000000007918 */ /* 0x000fc60000000000 */
[----:B------:R-:W-:Y:S01]  /*61d40*/  HGMMA.64x256x8.F32.TF32 R24, gdesc[UR12], R24, gsb0 ;  /* 0x07e000000c1879f0 */ /* 0x000fe20008002818 */
[----:B------:R-:W-:Y:S01]  /*61d50*/  UIADD3.64 UR22, UR6, 0x2802, URZ ;  /* 0x0000280206167897 */ /* 0x000fe2000fffe03f */
        /* <DEDUP_REMOVED lines=40> */
[----:B--2---:R-:W-:-:S03]  /*61fe0*/  IMAD.MOV.U32 R4, RZ, RZ, R228 ;  /* 0x000000ffff047224 */ /* 0x004fc600078e00e4 */
[----:B------:R-:W2:Y:S01]  /*61ff0*/  LDL.LU.64 R152, [R1+0x1e0] ;  /* 0x0001e00001987983 */ /* 0x000ea20000300a00 */
[----:B------:R-:W-:-:S03]  /*62000*/  MOV R5, R229 ;  /* 0x000000e500057202 */ /* 0x000fc60000000f00 */
[----:B------:R-:W2:Y:S04]  /*62010*/  LDL.LU.64 R154, [R1+0x1e8] ;  /* 0x0001e800019a7983 */ /* 0x000ea80000300a00 */
[----:B------:R-:W2:Y:S04]  /*62020*/  LDL.LU.64 R156, [R1+0x1f0] ;  /* 0x0001f000019c7983 */ /* 0x000ea80000300a00 */
[----:B------:R-:W2:Y:S04]  /*62030*/  LDL.LU.64 R158, [R1+0x1f8] ;  /* 0x0001f800019e7983 */ /* 0x000ea80000300a00 */
[----:B------:R-:W2:Y:S01]  /*62040*/  LDL.LU.64 R228, [R1+0x38e0] ;  /* 0x0038e00001e47983 */ /* 0x000ea20000300a00 */
[----:B------:R-:W-:-:S02]  /*62050*/  WARPGROUP.DEPBAR.LE gsb0, 0x0 ;  /* 0x00008000000079c5 */ /* 0x000fc40000010000 */
[----:B------:R-:W-:-:S06]  /*62060*/  WARPGROUP.ARRIVE ;  /* 0x00000000000079c5 */ /* 0x000fcc0000000000 */
[----:B------:R-:W-:Y:S03]  /*62070*/  HGMMA.64x256x8.F32.TF32 R24, gdesc[UR8], R24, gsb0 ;  /* 0x07e00000081879f0 */ /* 0x000fe60008002818 */
[----:B------:R-:W-:Y:S02]  /*62080*/  WARPGROUP.DEPBAR.LE gsb0, 0x0 ;  /* 0x00008000000079c5 */ /* 0x000fe40000010000 */
[----:B------:R-:W-:-:S15]  /*62090*/  WARPGROUP.ARRIVE ;  /* 0x00000000000079c5 */ /* 0x000fde0000000000 */
[----:B------:R-:W-:-:S08]  /*620a0*/  NOP ;  /* 0x0000000000007918 */ /* 0x000fd00000000000 */
        /* <DEDUP_REMOVED lines=169> */
[----:B---3--:R-:W-:Y:S01]  /*62b40*/  R2UR UR54, R226 ;  /* 0x00000000e23672ca */ /* 0x008fe200000e0000 */
[----:B------:R-:W-:Y:S01]  /*62b50*/  UIADD3.64 UR56, UR4, 0x600, URZ ;  /* 0x0000060004387897 */ /* 0x000fe2000fffe03f */
[----:B----4-:R-:W-:Y:S01]  /*62b60*/  R2UR UR55, R227 ;  /* 0x00000000e33772ca */ /* 0x010fe200000e0000 */
[----:B------:R-:W-:Y:S01]  /*62b70*/  UMOV UR58, UR6 ;  /* 0x00000006003a7c82 */ /* 0x000fe20008000000 */
[----:B------:R-:W-:Y:S01]  /*62b80*/  UMOV UR59, UR7 ;  /* 0x00000007003b7c82 */ /* 0x000fe20008000000 */
[----:B------:R-:W-:Y:S01]  /*62b90*/  UIADD3.64 UR52, UR4, 0x602, URZ ;  /* 0x0000060204347897 */ /* 0x000fe2000fffe03f */
[----:B------:R-:W-:Y:S02]  /*62ba0*/  R2UR UR14, R222 ;  /* 0x00000000de0e72ca */ /* 0x000fe400000e0000 */
[----:B------:R-:W-:Y:S01]  /*62bb0*/  R2UR UR15, R223 ;  /* 0x00000000df0f72ca */ /* 0x000fe200000e0000 */
[----:B------:R-:W-:Y:S01]  /*62bc0*/  UIADD3.64 UR12, UR4, 0x604, URZ ;  /* 0x00000604040c7897 */ /* 0x000fe2000fffe03f */
[----:B------:R-:W-:Y:S01]  /*62bd0*/  R2UR UR50, R220 ;  /* 0x00000000dc3272ca */ /* 0x000fe200000e0000 */
[----:B------:R-:W-:Y:S01]  /*62be0*/  UIADD3.64 UR48, UR4, 0xdfe, URZ ;  /* 0x00000dfe04307897 */ /* 0x000fe2000fffe03f */
[----:B------:R-:W-:Y:S01]  /*62bf0*/  R2UR UR51, R221 ;  /* 0x00000000dd3372ca */ /* 0x000fe200000e0000 */
[----:B------:R-:W-:Y:S01]  /*62c00*/  UIADD3.64 UR44, UR4, 0xe00, URZ ;  /* 0x00000e00042c7897 */ /* 0x000fe2000fffe03f */
[----:B------:R-:W-:Y:S01]  /*62c10*/  R2UR UR46, R218 ;  /* 0x00000000da2e72ca */ /* 0x000fe200000e0000 */
[----:B------:R-:W-:Y:S01]  /*62c20*/  UIADD3.64 UR40, UR4, 0xe02, URZ ;  /* 0x00000e0204287897 */ /* 0x000fe2000fffe03f */
[----:B------:R-:W-:Y:S01]  /*62c30*/  R2UR UR47, R219 ;  /* 0x00000000db2f72ca */ /* 0x000fe200000e0000 */
[----:B--2---:R-:W-:Y:S01]  /*62c40*/  WARPGROUP.ARRIVE ;  /* 0x00000000000079c5 */ /* 0x004fe20000000000 */
[----:B------:R-:W-:Y:S01]  /*62c50*/  R2UR UR42, R216 ;  /* 0x00000000d82a72ca */ /* 0x000fe200000e0000 */
[----:B------:R-:W-:Y:S01]  /*62c60*/  UIADD3.64 UR36, UR4, 0xe04, URZ ;  /* 0x00000e0404247897 */ /* 0x000fe2000fffe03f */
[----:B------:R-:W-:Y:S01]  /*62c70*/  R2UR UR43, R217 ;  /* 0x00000000d92b72ca */ /* 0x000fe200000e0000 */
[----:B------:R-:W-:Y:S01]  /*62c80*/  UIADD3.64 UR32, UR4, 0x15fe, URZ ;  /* 0x000015fe04207897 */ /* 0x000fe2000fffe03f */
[----:B------:R-:W-:Y:S01]  /*62c90*/  R2UR UR38, R214 ;  /* 0x00000000d62672ca */ /* 0x000fe200000e0000 */
[----:B------:R-:W-:Y:S01]  /*62ca0*/  HGMMA.64x256x8.F32.TF32 R32, gdesc[UR8], R32, gsb0 ;  /* 0x07e00000082079f0 */ /* 0x000fe20008002820 */
        /* <DEDUP_REMOVED lines=9> */
[----:B------:R-:W2:Y:S01]  /*62d40*/  LDL.LU.64 R30, [R1+0x36f8] ;  /* 0x0036f800011e7983 */ /* 0x000ea20000300a00 */
[----:B------:R-:W-:-:S02]  /*62d50*/  R2UR UR26, R208 ;  /* 0x00000000d01a72ca */ /* 0x000fc400000e0000 */
[----:B------:R-:W-:Y:S02]  /*62d60*/  R2UR UR27, R209 ;  /* 0x00000000d11b72ca */ /* 0x000fe400000e0000 */
[----:B------:R-:W-:Y:S02]  /*62d70*/  R2UR UR22, R206 ;  /* 0x00000000ce1672ca */ /* 0x000fe400000e0000 */
[----:B------:R-:W-:Y:S02]  /*62d80*/  R2UR UR23, R207 ;  /* 0x00000000cf1772ca */ /* 0x000fe400000e0000 */
[----:B------:R-:W-:Y:S02]  /*62d90*/  R2UR UR18, R204 ;  /* 0x00000000cc1272ca */ /* 0x000fe400000e0000 */
[----:B------:R-:W-:Y:S01]  /*62da0*/  R2UR UR19, R205 ;  /* 0x00000000cd1372ca */ /* 0x000fe200000e0000 */
[----:B------:R-:W-:Y:S01]  /*62db0*/  UMOV UR6, UR12 ;  /* 0x0000000c00067c82 */ /* 0x000fe20008000000 */
[----:B------:R-:W-:Y:S01]  /*62dc0*/  UMOV UR7, UR13 ;  /* 0x0000000d00077c82 */ /* 0x000fe20008000000 */
[----:B------:R-:W-:Y:S01]  /*62dd0*/  R2UR UR10, R246 ;  /* 0x00000000f60a72ca */ /* 0x000fe200000e0000 */
[----:B------:R-:W2:Y:S01]  /*62de0*/  LDL.LU.64 R28, [R1+0x36f0] ;  /* 0x0036f000011c7983 */ /* 0x000ea20000300a00 */
[----:B------:R-:W-:-:S02]  /*62df0*/  R2UR UR11, R247 ;  /* 0x00000000f70b72ca */ /* 0x000fc400000e0000 */
[----:B------:R-:W-:Y:S01]  /*62e00*/  MOV R5, UR57 ;  /* 0x0000003900057c02 */ /* 0x000fe20008000f00 */
[----:B------:R-:W2:Y:S01]  /*62e10*/  LDL.LU.64 R26, [R1+0x36e8] ;  /* 0x0036e800011a7983 */ /* 0x000ea20000300a00 */
[----:B------:R-:W-:-:S03]  /*62e20*/  MOV R3, UR56 ;  /* 0x0000003800037c02 */ /* 0x000fc60008000f00 */
        /* <DEDUP_REMOVED lines=11> */
[----:B------:R-:W4:Y:S01]  /*62ee0*/  LDL.LU.64 R204, [R1+0x3688] ;  /* 0x0036880001cc7983 */ /* 0x000f220000300a00 */
        /* <DEDUP_REMOVED lines=43> */
[----:B------:R-:W-:Y:S02]  /*631a0*/  R2UR UR14, R202 ;  /* 0x00000000ca0e72ca */ /* 0x000fe400000e0000 */
[----:B------:R-:W-:Y:S01]  /*631b0*/  R2UR UR15, R203 ;  /* 0x00000000cb0f72ca */ /* 0x000fe200000e0000 */
[----:B------:R-:W-:Y:S01]  /*631c0*/  UIADD3.64 UR12, UR4, 0x1e00, URZ ;  /* 0x00001e00040c7897 */ /* 0x000fe2000fffe03f */
[----:B------:R-:W4:Y:S01]  /*631d0*/  LDL.LU.64 R202, [R1+0x3680] ;  /* 0x0036800001ca7983 */ /* 0x000f220000300a00 */
[----:B------:R-:W-:Y:S01]  /*631e0*/  UMOV UR56, UR8 ;  /* 0x0000000800387c82 */ /* 0x000fe20008000000 */
[----:B------:R-:W-:Y:S01]  /*631f0*/  UMOV UR57, UR9 ;  /* 0x0000000900397c82 */ /* 0x000fe20008000000 */
[----:B------:R-:W-:Y:S02]  /*63200*/  WARPGROUP.DEPBAR.LE gsb0, 0x0 ;  /* 0x00008000000079c5 */ /* 0x000fe40000010000 */
[----:B------:R-:W-:Y:S01]  /*63210*/  WARPGROUP.ARRIVE ;  /* 0x00000000000079c5 */ /* 0x000fe20000000000 */
[----:B------:R-:W-:Y:S01]  /*63220*/  UMOV UR50, UR6 ;  /* 0x0000000600327c82 */ /* 0x000fe20008000000 */
[----:B------:R-:W-:Y:S01]  /*63230*/  UMOV UR51, UR7 ;  /* 0x0000000700337c82 */ /* 0x000fe20008000000 */
[----:B------:R-:W4:-:S15]  /*63240*/  LDL.LU.64 R246, [R1+0x3678] ;  /* 0x0036780001f67983 */ /* 0x000f1e0000300a00 */
[----:B------:R-:W-:Y:S01]  /*63250*/  HGMMA.64x256x8.F32.TF32 R32, gdesc[UR16], R32, gsb0 ;  /* 0x07e00000102079f0 */ /* 0x000fe20008002820 */
[----:B------:R-:W-:Y:S02]  /*63260*/  UIADD3.64 UR8, UR4, 0x1e02, URZ ;  /* 0x00001e0204087897 */ /* 0x000fe4000fffe03f */
        /* <DEDUP_REMOVED lines=8> */
[----:B------:R-:W-:Y:S02]  /*632f0*/  WARPGROUP.DEPBAR.LE gsb0, 0x0 ;  /* 0x00008000000079c5 */ /* 0x000fe40000010000 */
[----:B------:R-:W-:-:S15]  /*63300*/  WARPGROUP.ARRIVE ;  /* 0x00000000000079c5 */ /* 0x000fde0000000000 */
[----:B------:R-:W-:-:S05]  /*63310*/  NOP ;  /* 0x0000000000007918 */ /* 0x000fca0000000000 */
[----:B------:R-:W-:Y:S03]  /*63320*/  HGMMA.64x256x8.F32.TF32 R32, gdesc[UR8], R32, gsb0 ;  /* 0x07e00000082079f0 */ /* 0x000fe60008002820 */
[----:B------:R-:W-:Y:S02]  /*63330*/  WARPGROUP.DEPBAR.LE gsb0, 0x0 ;  /* 0x00008000000079c5 */ /* 0x000fe40000010000 */
[----:B------:R-:W-:-:S15]  /*63340*/  WARPGROUP.ARRIVE ;  /* 0x00000000000079c5 */ /* 0x000fde0000000000 */
[----:B------:R-:W-:-:S08]  /*63350*/  NOP ;  /* 0x0000000000007918 */ /* 0x000fd00000000000 */
[----:B------:R-:W-:Y:S03]  /*63360*/  HGMMA.64x256x8.F32.TF32 R32, gdesc[UR4], R32, gsb0 ;  /* 0x07e00000042079f0 */ /* 0x000fe60008002820 */
[----:B------:R-:W-:Y:S02]  /*63370*/  WARPGROUP.DEPBAR.LE gsb0, 0x0 ;  /* 0x00008000000079c5 */ /* 0x000fe40000010000 */
[----:B------:R-:W-:Y:S04]  /*63380*/  STL.64 [R1], R32 ;  /* 0x0000002001007387 */ /* 0x000fe80000100a00 */
        /* <DEDUP_REMOVED lines=64> */
[----:B------:R-:W4:Y:S04]  /*63790*/  LDL.LU.64 R156, [R1+0x3660] ;  /* 0x00366000019c7983 */ /* 0x000f280000300a00 */
[----:B------:R-:W4:Y:S04]  /*637a0*/  LDL.LU.64 R154, [R1+0x3658] ;  /* 0x00365800019a7983 */ /* 0x000f280000300a00 */
        /* <DEDUP_REMOVED lines=62> */
[----:B------:R-:W-:Y:S02]  /*63b90*/  R2UR UR59, R235 ;  /* 0x00000000eb3b72ca */ /* 0x000fe400000e0000 */
[----:B------:R-:W-:Y:S02]  /*63ba0*/  R2UR UR54, R196 ;  /* 0x00000000c43672ca */ /* 0x000fe400000e0000 */
[----:B------:R-:W-:Y:S02]  /*63bb0*/  R2UR UR55, R197 ;  /* 0x00000000c53772ca */ /* 0x000fe400000e0000 */
[----:B------:R-:W-:Y:S02]  /*63bc0*/  R2UR UR46, R184 ;  /* 0x00000000b82e72ca */ /* 0x000fe400000e0000 */
[----:B------:R-:W-:Y:S02]  /*63bd0*/  R2UR UR47, R185 ;  /* 0x00000000b92f72ca */ /* 0x000fe400000e0000 */
        /* <DEDUP_REMOVED lines=15> */
[----:B------:R-:W-:Y:S01]  /*63cd0*/  R2UR UR15, R163 ;  /* 0x00000000a30f72ca */ /* 0x000fe200000e0000 */
[----:B------:R-:W-:Y:S01]  /*63ce0*/  UMOV UR10, UR60 ;  /* 0x0000003c000a7c82 */ /* 0x000fe20008000000 */
[----:B------:R-:W-:Y:S01]  /*63cf0*/  UMOV UR11, UR61 ;  /* 0x0000003d000b7c82 */ /* 0x000fe20008000000 */
[----:B------:R-:W4:Y:S01]  /*63d00*/  LDL.LU.64 R234, [R1+0x3468] ;  /* 0x0034680001ea7983 */ /* 0x000f220000300a00 */
[----:B--2---:R-:W-:-:S06]  /*63d10*/  WARPGROUP.ARRIVE ;  /* 0x00000000000079c5 */ /* 0x004fcc0000000000 */
[----:B------:R-:W-:Y:S01]  /*63d20*/  HGMMA.64x256x8.F32.TF32 R24, gdesc[UR56], R24, gsb0 ;  /* 0x07e00000381879f0 */ /* 0x000fe20008002818 */
[----:B------:R-:W-:Y:S02]  /*63d30*/  R2UR UR57, R5 ;  /* 0x00000000053972ca */ /* 0x000fe400000e0000 */
[----:B------:R-:W-:Y:S02]  /*63d40*/  R2UR UR56, R3 ;  /* 0x00000000033872ca */ /* 0x000fe400000e0000 */
[----:B------:R-:W-:Y:S01]  /*63d50*/  R2UR UR58, R200 ;  /* 0x00000000c83a72ca */ /* 0x000fe200000e0000 */
[----:B------:R-:W1:Y:S01]  /*63d60*/  LDC R3, c[0x0][0x230] ;  /* 0x00008c00ff037b82 */ /* 0x000e620000000800 */
[----:B------:R-:W-:Y:S02]  /*63d70*/  R2UR UR59, R201 ;  /* 0x00000000c93b72ca */ /* 0x000fe400000e0000 */
[----:B------:R-:W2:Y:S04]  /*63d80*/  LDL.LU.64 R200, [R1+0x3460] ;  /* 0x0034600001c87983 */ /* 0x000ea80000300a00 */
[----:B------:R-:W2:Y:S01]  /*63d90*/  LDL.LU.64 R196, [R1+0x3458] ;  /* 0x0034580001c47983 */ /* 0x000ea20000300a00 */
[----:B------:R-:W-:-:S02]  /*63da0*/  WARPGROUP.DEPBAR.LE gsb0, 0x0 ;  /* 0x00008000000079c5 */ /* 0x000fc40000010000 */
[----:B------:R-:W-:-:S12]  /*63db0*/  WARPGROUP.ARRIVE ;  /* 0x00000000000079c5 */ /* 0x000fd80000000000 */
[----:B------:R-:W-:Y:S03]  /*63dc0*/  HGMMA.64x256x8.F32.TF32 R24, gdesc[UR56], R24, gsb0 ;  /* 0x07e00000381879f0 */ /* 0x000fe60008002818 */
[----:B------:R-:W-:Y:S02]  /*63dd0*/  WARPGROUP.DEPBAR.LE gsb0, 0x0 ;  /* 0x00008000000079c5 */ /* 0x000fe40000010000 */
[----:B------:R-:W-:-:S15]  /*63de0*/  WARPGROUP.ARRIVE ;  /* 0x00000000000079c5 */ /* 0x000fde0000000000 */
[----:B------:R-:W-:-:S08]  /*63df0*/  NOP ;  /* 0x0000000000007918 */ /* 0x000fd00000000000 */
[----:B------:R-:W-:Y:S01]  /*63e00*/  HGMMA.64x256x8.F32.TF32 R24, gdesc[UR52], R24, gsb0 ;  /* 0x07e00000341879f0 */ /* 0x000fe20008002818 */
[----:B------:R-:W-:Y:S02]  /*63e10*/  R2UR UR54, R192 ;  /* 0x00000000c03672ca */ /* 0x000fe400000e0000 */
[----:B------:R-:W-:Y:S01]  /*63e20*/  R2UR UR55, R193 ;  /* 0x00000000c13772ca */ /* 0x000fe200000e0000 */
[----:B------:R-:W-:Y:S01]  /*63e30*/  UMOV UR52, UR50 ;  /* 0x0000003200347c82 */ /* 0x000fe20008000000 */
[----:B------:R-:W-:Y:S01]  /*63e40*/  UMOV UR53, UR51 ;  /* 0x0000003300357c82 */ /* 0x000fe20008000000 */
[----:B------:R-:W-:Y:S01]  /*63e50*/  R2UR UR50, R188 ;  /* 0x00000000bc3272ca */ /* 0x000fe200000e0000 */
[----:B------:R-:W2:Y:S01]  /*63e60*/  LDL.LU.64 R192, [R1+0x3450] ;  /* 0x0034500001c07983 */ /* 0x000ea20000300a00 */
[----:B------:R-:W-:-:S03]  /*63e70*/  R2UR UR51, R189 ;  /* 0x00000000bd3372ca */ /* 0x000fc600000e0000 */
        /* <DEDUP_REMOVED lines=8> */
[----:B------:R-:W3:Y:S04]  /*63f00*/  LDL.LU R6, [R1+0x1538] ;  /* 0x0015380001067983 */ /* 0x000ee80000300800 */
[----:B------:R-:W2:Y:S04]  /*63f10*/  LDL.LU.64 R164, [R1+0x3408] ;  /* 0x0034080001a47983 */ /* 0x000ea80000300a00 */
[----:B------:R-:W4:Y:S04]  /*63f20*/  LDL.LU R5, [R1+0x153c] ;  /* 0x00153c0001057983 */ /* 0x000f280000300800 */
[----:B------:R-:W2:Y:S04]  /*63f30*/  LDL.LU.64 R162, [R1+0x3400] ;  /* 0x0034000001a27983 */ /* 0x000ea80000300a00 */
[----:B------:R-:W2:Y:S04]  /*63f40*/  LDL.LU R15, [R1+0x1554] ;  /* 0x00155400010f7983 */ /* 0x000ea80000300800 */
[----:B------:R-:W2:Y:S01]  /*63f50*/  LDL.LU R4, [R1+0x1558] ;  /* 0x0015580001047983 */ /* 0x000ea20000300800 */
        /* <DEDUP_REMOVED lines=45> */
[----:B------:R-:W-:Y:S02]  /*64230*/  WARPGROUP.DEPBAR.LE gsb0, 0x0 ;  /* 0x00008000000079c5 */ /* 0x000fe40000010000 */
[----:B------:R-:W-:-:S15]  /*64240*/  WARPGROUP.ARRIVE ;  /* 0x00000000000079c5 */ /* 0x000fde0000000000 */
[----:B------:R-:W-:-:S07]  /*64250*/  NOP ;  /* 0x0000000000007918 */ /* 0x000fce0000000000 */
[----:B------:R-:W-:Y:S01]  /*64260*/  HGMMA.64x256x8.F32.TF32 R24, gdesc[UR8], R24, gsb0 ;  /* 0x07e00000081879f0 */ /* 0x000fe20008002818 */
[----:B------:R-:W-:Y:S02]  /*64270*/  R2UR UR61, R8 ;  /* 0x00000000083d72ca */ /* 0x000fe400000e0000 */
[----:B------:R-:W2:Y:S01]  /*64280*/  LDC R8, c[0x0][0x238] ;  /* 0x00008e00ff087b82 */ /* 0x000ea20000000800 */
[----:B------:R-:W-:Y:S01]  /*64290*/  VIADD R252, R252, 0x7f ;  /* 0x0000007ffcfc7836 */ /* 0x000fe20000000000 */
[----:B------:R-:W-:-:S04]  /*642a0*/  R2UR UR60, R14 ;  /* 0x000000000e3c72ca */ /* 0x000fc800000e0000 */
[----:B------:R-:W-:Y:S01]  /*642b0*/  SHF.R.S32.HI R14, RZ, 0x1f, R252 ;  /* 0x0000001fff0e7819 */ /* 0x000fe200000114fc */
[----:B-1----:R-:W-:-:S03]  /*642c0*/  VIADD R3, R3, 0xffffff00 ;  /* 0xffffff0003037836 */ /* 0x002fc60000000000 */
[----:B------:R-:W-:Y:S01]  /*642d0*/  LEA.HI R14, R14, R252, RZ, 0x7 ;  /* 0x000000fc0e0e7211 */ /* 0x000fe200078f38ff */
[----:B---3--:R-:W-:-:S03]  /*642e0*/  IMAD R3, R6, -0x80, R3 ;  /* 0xffffff8006037824 */ /* 0x008fc600078e0203 */
[----:B------:R-:W-:Y:S02]  /*642f0*/  SHF.R.S32.HI R14, RZ, 0x7, R14 ;  /* 0x00000007ff0e7819 */ /* 0x000fe4000001140e */
[----:B------:R-:W-:-:S03]  /*64300*/  ISETP.GT.AND P2, PT, R3, RZ, PT ;  /* 0x000000ff0300720c */ /* 0x000fc60003f44270 */
[----:B------:R-:W-:Y:S01]  /*64310*/  VIADD R14, R14, 0xfffffffe ;  /* 0xfffffffe0e0e7836 */ /* 0x000fe20000000000 */
[----:B----4-:R-:W-:Y:S02]  /*64320*/  IADD3 R5, R5, 0x1, RZ ;  /* 0x0000000105057810 */ /* 0x010fe40007ffe0ff */
[----:B------:R-:W-:Y:S01]  /*64330*/  SEL R252, RZ, 0x4, !P2 ;  /* 0x00000004fffc7807 */ /* 0x000fe20005000000 */
[----:B--2---:R-:W-:Y:S01]  /*64340*/  IMAD.SHL.U32 R8, R8, 0x80, RZ ;  /* 0x0000008008087824 */ /* 0x004fe200078e00ff */
[----:B------:R-:W-:Y:S02]  /*64350*/  ISETP.GE.AND P1, PT, R6, R14, PT ;  /* 0x0000000e0600720c */ /* 0x000fe40003f26270 */
[----:B------:R-:W-:Y:S02]  /*64360*/  ISETP.GT.AND P4, PT, R5, 0x2, PT ;  /* 0x000000020500780c */ /* 0x000fe40003f84270 */
[----:B------:R-:W-:Y:S02]  /*64370*/  SHF.L.U32 R8, R8, 0x2, RZ ;  /* 0x0000000208087819 */ /* 0x000fe400000006ff */
[----:B------:R-:W-:-:S02]  /*64380*/  SEL R252, R252, RZ, !P1 ;  /* 0x000000fffcfc7207 */ /* 0x000fc40004800000 */
[----:B------:R-:W-:Y:S02]  /*64390*/  SEL R14, R5, RZ, !P4 ;  /* 0x000000ff050e7207 */ /* 0x000fe40006000000 */
[----:B------:R-:W-:Y:S02]  /*643a0*/  IADD3 R4, P5, R4, R8, RZ ;  /* 0x0000000804047210 */ /* 0x000fe40007fbe0ff */
[----:B------:R-:W-:Y:S01]  /*643b0*/  ISETP.NE.U32.AND P2, PT, R252, RZ, PT ;  /* 0x000000fffc00720c */ /* 0x000fe20003f45070 */
[----:B------:R-:W-:Y:S02]  /*643c0*/  IMAD R252, R14, 0x20000, R225 ;  /* 0x000200000efc7824 */ /* 0x000fe400078e02e1 */
[----:B------:R-:W-:Y:S01]  /*643d0*/  IMAD.X R15, R15, 0x1, R2, P5 ;  /* 0x000000010f0f7824 */ /* 0x000fe200028e0602 */
[----:B------:R-:W-:Y:S02]  /*643e0*/  MOV R160, R4 ;  /* 0x0000000400a07202 */ /* 0x000fe40000000f00 */
[----:B------:R-:W-:Y:S01]  /*643f0*/  IADD3 R5, R12, 0x100000, R252 ;  /* 0x001000000c057810 */ /* 0x000fe20007ffe0fc */
[----:B------:R-:W-:Y:S01]  /*64400*/  IMAD.MOV.U32 R161, RZ, RZ, R15 ;  /* 0x000000ffffa17224 */ /* 0x000fe200078e000f */
[----:B------:R1:W-:Y:S04]  /*64410*/  STL [R1+0x153c], R14 ;  /* 0x00153c0e01007387 */ /* 0x0003e80000100800 */
[----:B------:R-:W-:Y:S04]  /*64420*/  STL [R1+0x1558], R4 ;  /* 0x0015580401007387 */ /* 0x000fe80000100800 */
[----:B------:R-:W-:Y:S04]  /*64430*/  STL [R1+0x1554], R15 ;  /* 0x0015540f01007387 */ /* 0x000fe80000100800 */
[----:B-1----:R-:W2:Y:S01]  /*64440*/  LDL.LU R14, [R1+0x1568] ;  /* 0x00156800010e7983 */ /* 0x002ea20000300800 */
[----:B------:R-:W-:-:S02]  /*64450*/  WARPGROUP.DEPBAR.LE gsb0, 0x0 ;  /* 0x00008000000079c5 */ /* 0x000fc40000010000 */
[----:B------:R-:W-:-:S06]  /*64460*/  WARPGROUP.ARRIVE ;  /* 0x00000000000079c5 */ /* 0x000fcc0000000000 */
[----:B------:R-:W-:Y:S03]  /*64470*/  HGMMA.64x256x8.F32.TF32 R24, gdesc[UR4], R24, gsb0 ;  /* 0x07e00000041879f0 */ /* 0x000fe60008002818 */
[----:B------:R-:W-:Y:S02]  /*64480*/  WARPGROUP.DEPBAR.LE gsb0, 0x0 ;  /* 0x00008000000079c5 */ /* 0x000fe40000010000 */
[----:B------:R-:W-:Y:S06]  /*64490*/  BAR.SYNC.DEFER_BLOCKING 0x0 ;  /* 0x0000000000007b1d */ /* 0x000fec0000010000 */
[----:B------:R-:W-:Y:S01]  /*644a0*/  @!PT LDS RZ, [RZ] ;  /* 0x00000000fffff984 */ /* 0x000fe20000000800 */
[----:B------:R-:W-:Y:S01]  /*644b0*/  @!PT LDS RZ, [RZ] ;  /* 0x00000000fffff984 */ /* 0x000fe20000000800 */
[----:B------:R-:W-:Y:S01]  /*644c0*/  @!PT LDS RZ, [RZ] ;  /* 0x00000000fffff984 */ /* 0x000fe20000000800 */
[----:B------:R-:W-:Y:S04]  /*644d0*/  LDGSTS.E [R5+-0x40000], desc[UR60][R160.64], P2 ;  /* 0xc0000000a0057fae */ /* 0x000fe8000912187c */
[----:B------:R-:W3:Y:S04]  /*644e0*/  LDL.LU.64 R160, [R1+0x33f8] ;  /* 0x0033f80001a07983 */ /* 0x000ee80000300a00 */
[----:B------:R1:W-:Y:S04]  /*644f0*/  STL.64 [R1+0x33f0], R158 ;  /* 0x0033f09e01007387 */ /* 0x0003e80000100a00 */
[----:B-1----:R-:W4:Y:S04]  /*64500*/  LDL.LU R158, [R1+0x155c] ;  /* 0x00155c00019e7983 */ /* 0x002f280000300800 */
[----:B------:R-:W3:Y:S04]  /*64510*/  LDL.LU R159, [R1+0x1560] ;  /* 0x00156000019f7983 */ /* 0x000ee80000300800 */
[----:B------:R1:W-:Y:S04]  /*64520*/  STL.64 [R1+0x33e8], R250 ;  /* 0x0033e8fa01007387 */ /* 0x0003e80000100a00 */
[----:B-1----:R-:W4:Y:S01]  /*64530*/  LDL.LU R251, [R1+0x1564] ;  /* 0x0015640001fb7983 */ /* 0x002f220000300800 */
[----:B------:R-:W-:-:S03]  /*64540*/  ISETP.GT.AND P4, PT, R3, 0x1, PT ;  /* 0x000000010300780c */ /* 0x000fc60003f84270 */
[----:B------:R-:W4:Y:S01]  /*64550*/  LDL.LU R225, [R1+0x1570] ;  /* 0x0015700001e17983 */ /* 0x000f220000300800 */
[----:B------:R-:W-:-:S03]  /*64560*/  SEL R4, RZ, 0x4, !P4 ;  /* 0x00000004ff047807 */ /* 0x000fc60006000000 */
[----:B------:R-:W4:Y:S01]  /*64570*/  LDL.LU R15, [R1+0x1574] ;  /* 0x00157400010f7983 */ /* 0x000f220000300800 */
[----:B------:R-:W-:-:S04]  /*64580*/  SEL R4, R4, RZ, !P1 ;  /* 0x000000ff04047207 */ /* 0x000fc80004800000 */
[----:B------:R-:W-:Y:S02]  /*64590*/  ISETP.NE.U32.AND P4, PT, R4, RZ, PT ;  /* 0x000000ff0400720c */ /* 0x000fe40003f85070 */
[----:B------:R-:W4:Y:S01]  /*645a0*/  LDL.LU R4, [R1+0x1578] ;  /* 0x0015780001047983 */ /* 0x000f220000300800 */
[----:B--2---:R-:W-:-:S05]  /*645b0*/  IADD3 R14, P6, R14, R8, RZ ;  /* 0x000000080e0e7210 */ /* 0x004fca0007fde0ff */
[----:B------:R-:W-:Y:S01]  /*645c0*/  IMAD.MOV.U32 R250, RZ, RZ, R14 ;  /* 0x000000fffffa7224 */ /* 0x000fe200078e000e */
[----:B---3--:R-:W-:-:S05]  /*645d0*/  IADD3 R159, P5, R159, R8, RZ ;  /* 0x000000089f9f7210 */ /* 0x008fca0007fbe0ff */
[----:B----4-:R-:W-:Y:S01]  /*645e0*/  IMAD.X R158, R158, 0x1, R2, P5 ;  /* 0x000000019e9e7824 */ /* 0x010fe200028e0602 */
[----:B------:R1:W-:Y:S04]  /*645f0*/  STL [R1+0x1560], R159 ;  /* 0x0015609f01007387 */ /* 0x0003e80000100800 */
[----:B------:R2:W-:Y:S01]  /*64600*/  STL [R1+0x155c], R158 ;  /* 0x00155c9e01007387 */ /* 0x0005e20000100800 */
[----:B-1----:R-:W-:-:S04]  /*64610*/  LOP3.LUT R159, R159, R158, RZ, 0x3c, !PT ;  /* 0x0000009e9f9f7212 */ /* 0x002fc800078e3cff */
[----:B--2---:R-:W-:Y:S02]  /*64620*/  LOP3.LUT R158, R159, R158, RZ, 0x3c, !PT ;  /* 0x0000009e9f9e7212 */ /* 0x004fe400078e3cff */
[----:B------:R-:W-:Y:S02]  /*64630*/  IADD3.X R251, R251, R2, RZ, P6, !PT ;  /* 0x00000002fbfb7210 */ /* 0x000fe400037fe4ff */
[----:B------:R-:W-:Y:S01]  /*64640*/  LOP3.LUT R159, R159, R158, RZ, 0x3c, !PT ;  /* 0x0000009e9f9f7212 */ /* 0x000fe200078e3cff */
[----:B------:R-:W-:Y:S04]  /*64650*/  STL [R1+0x1568], R14 ;  /* 0x0015680e01007387 */ /* 0x000fe80000100800 */
[----:B------:R-:W-:Y:S04]  /*64660*/  LDGSTS.E [R5+-0x3c000], desc[UR60][R158.64], P2 ;  /* 0xc40000009e057fae */ /* 0x000fe8000912187c */
[----:B------:R-:W-:Y:S04]  /*64670*/  LDGSTS.E [R5+-0x3fffc], desc[UR60][R250.64], P4 ;  /* 0xc0004000fa057fae */ /* 0x000fe8000a12187c */
[----:B------:R-:W2:Y:S04]  /*64680*/  LDL.LU.64 R158, [R1+0x33f0] ;  /* 0x0033f000019e7983 */ /* 0x000ea80000300a00 */
[----:B------:R1:W-:Y:S04]  /*64690*/  STL [R1+0x1564], R251 ;  /* 0x001564fb01007387 */ /* 0x0003e80000100800 */
[----:B-1----:R-:W3:Y:S04]  /*646a0*/  LDL.LU.64 R250, [R1+0x33e8] ;  /* 0x0033e80001fa7983 */ /* 0x002ee80000300a00 */
[----:B------:R1:W-:Y:S04]  /*646b0*/  STL.64 [R1+0x33e0], R244 ;  /* 0x0033e0f401007387 */ /* 0x0003e80000100a00 */
[----:B-1----:R-:W4:Y:S01]  /*646c0*/  LDL.LU R245, [R1+0x156c] ;  /* 0x00156c0001f57983 */ /* 0x002f220000300800 */
[----:B------:R-:W-:-:S04]  /*646d0*/  ISETP.GT.AND P2, PT, R3, 0x2, PT ;  /* 0x000000020300780c */ /* 0x000fc80003f44270 */
[----:B------:R-:W-:Y:S02]  /*646e0*/  SEL R14, RZ, 0x4, !P2 ;  /* 0x00000004ff0e7807 */ /* 0x000fe40005000000 */
[-C--:B------:R-:W-:Y:S02]  /*646f0*/  IADD3 R225, P5, R225, R8.reuse, RZ ;  /* 0x00000008e1e17210 */ /* 0x080fe40007fbe0ff */
[----:B------:R-:W-:Y:S02]  /*64700*/  SEL R14, R14, RZ, !P1 ;  /* 0x000000ff0e0e7207 */ /* 0x000fe40004800000 */
[----:B------:R-:W-:Y:S02]  /*64710*/  IADD3 R4, P6, R4, R8, RZ ;  /* 0x0000000804047210 */ /* 0x000fe40007fde0ff */
[----:B------:R-:W-:Y:S01]  /*64720*/  ISETP.NE.U32.AND P2, PT, R14, RZ, PT ;  /* 0x000000ff0e00720c */ /* 0x000fe20003f45070 */
[----:B------:R-:W-:Y:S01]  /*64730*/  IMAD.MOV.U32 R244, RZ, RZ, R225 ;  /* 0x000000fffff47224 */ /* 0x000fe200078e00e1 */
[----:B------:R-:W-:Y:S01]  /*64740*/  IADD3.X R15, R15, R2, RZ, P6, !PT ;  /* 0x000000020f0f7210 */ /* 0x000fe200037fe4ff */
[----:B------:R-:W2:Y:S04]  /*64750*/  LDL.LU R14, [R1+0x1588] ;  /* 0x00158800010e7983 */ /* 0x000ea80000300800 */
[----:B------:R-:W-:Y:S01]  /*64760*/  STL [R1+0x1570], R225 ;  /* 0x001570e101007387 */ /* 0x000fe20000100800 */
[----:B----4-:R-:W-:-:S05]  /*64770*/  IMAD.X R245, R245, 0x1, R2, P5 ;  /* 0x00000001f5f57824 */ /* 0x010fca00028e0602 */
[----:B------:R1:W-:Y:S04]  /*64780*/  STL [R1+0x156c], R245 ;  /* 0x00156cf501007387 */ /* 0x0003e80000100800 */
[----:B------:R4:W-:Y:S04]  /*64790*/  LDGSTS.E [R5+-0x3bffc], desc[UR60][R244.64], P4 ;  /* 0xc4004000f4057fae */ /* 0x0009e8000a12187c */
[----:B------:R-:W-:Y:S01]  /*647a0*/  STL [R1+0x1578], R4 ;  /* 0x0015780401007387 */ /* 0x000fe20000100800 */
[----:B----4-:R-:W-:Y:S01]  /*647b0*/  IMAD.MOV.U32 R244, RZ, RZ, R4 ;  /* 0x000000fffff47224 */ /* 0x010fe200078e0004 */
[----:B-1----:R-:W-:-:S02]  /*647c0*/  MOV R245, R15 ;  /* 0x0000000f00f57202 */ /* 0x002fc40000000f00 */
[----:B------:R-:W-:Y:S04]  /*647d0*/  STL [R1+0x1574], R15 ;  /* 0x0015740f01007387 */ /* 0x000fe80000100800 */
[----:B------:R-:W-:Y:S04]  /*647e0*/  LDGSTS.E [R5+-0x3fff8], desc[UR60][R244.64], P2 ;  /* 0xc0008000f4057fae */ /* 0x000fe8000912187c */
[----:B------:R-:W4:Y:S04]  /*647f0*/  LDL.LU.64 R244, [R1+0x33e0] ;  /* 0x0033e00001f47983 */ /* 0x000f280000300a00 */
[----:B------:R1:W-:Y:S04]  /*64800*/  STL.64 [R1+0x33d8], R238 ;  /* 0x0033d8ee01007387 */ /* 0x0003e80000100a00 */
[----:B-1----:R-:W3:Y:S04]  /*64810*/  LDL.LU R238, [R1+0x157c] ;  /* 0x00157c0001ee7983 */ /* 0x002ee80000300800 */
[----:B------:R-:W4:Y:S04]  /*64820*/  LDL.LU R239, [R1+0x1580] ;  /* 0x0015800001ef7983 */ /* 0x000f280000300800 */
[----:B------:R1:W-:Y:S04]  /*64830*/  STL.64 [R1+0x33d0], R232 ;  /* 0x0033d0e801007387 */ /* 0x0003e80000100a00 */
[----:B-1----:R-:W3:Y:S01]  /*64840*/  LDL.LU R233, [R1+0x1584] ;  /* 0x0015840001e97983 */ /* 0x002ee20000300800 */
[----:B------:R-:W-:-:S03]  /*64850*/  ISETP.GT.AND P4, PT, R3, 0x3, PT ;  /* 0x000000030300780c */ /* 0x000fc60003f84270 */
[----:B------:R-:W3:Y:S01]  /*64860*/  LDL.LU R225, [R1+0x1590] ;  /* 0x0015900001e17983 */ /* 0x000ee20000300800 */
[----:B------:R-:W-:-:S03]  /*64870*/  SEL R4, RZ, 0x4, !P4 ;  /* 0x00000004ff047807 */ /* 0x000fc60006000000 */
[----:B------:R-:W3:Y:S01]  /*64880*/  LDL.LU R15, [R1+0x1754] ;  /* 0x00175400010f7983 */ /* 0x000ee20000300800 */
[----:B------:R-:W-:-:S04]  /*64890*/  SEL R4, R4, RZ, !P1 ;  /* 0x000000ff04047207 */ /* 0x000fc80004800000 */
[----:B------:R-:W-:Y:S02]  /*648a0*/  ISETP.NE.U32.AND P4, PT, R4, RZ, PT ;  /* 0x000000ff0400720c */ /* 0x000fe40003f85070 */
[----:B------:R-:W3:Y:S01]  /*648b0*/  LDL.LU R4, [R1+0x1758] ;  /* 0x0017580001047983 */ /* 0x000ee20000300800 */
[----:B--2---:R-:W-:-:S04]  /*648c0*/  IADD3 R14, P6, R14, R8, RZ ;  /* 0x000000080e0e7210 */ /* 0x004fc80007fde0ff */
[----:B------:R-:W-:Y:S02]  /*648d0*/  MOV R232, R14 ;  /* 0x0000000e00e87202 */ /* 0x000fe40000000f00 */
[----:B----4-:R-:W-:-:S05]  /*648e0*/  IADD3 R239, P5, R239, R8, RZ ;  /* 0x00000008efef7210 */ /* 0x010fca0007fbe0ff */
[----:B---3--:R-:W-:Y:S01]  /*648f0*/  IMAD.X R238, R238, 0x1, R2, P5 ;  /* 0x00000001eeee7824 */ /* 0x008fe200028e0602 */
[----:B------:R1:W-:Y:S04]  /*64900*/  STL [R1+0x1580], R239 ;  /* 0x001580ef01007387 */ /* 0x0003e80000100800 */
[----:B------:R2:W-:Y:S01]  /*64910*/  STL [R1+0x157c], R238 ;  /* 0x00157cee01007387 */ /* 0x0005e20000100800 */
[----:B-1----:R-:W-:-:S04]  /*64920*/  LOP3.LUT R239, R239, R238, RZ, 0x3c, !PT ;  /* 0x000000eeefef7212 */ /* 0x002fc800078e3cff */
[----:B--2---:R-:W-:Y:S01]  /*64930*/  LOP3.LUT R238, R239, R238, RZ, 0x3c, !PT ;  /* 0x000000eeefee7212 */ /* 0x004fe200078e3cff */
[----:B------:R-:W-:-:S03]  /*64940*/  IMAD.X R233, R233, 0x1, R2, P6 ;  /* 0x00000001e9e97824 */ /* 0x000fc600030e0602 */
        /* <DEDUP_REMOVED lines=14> */
[----:B------:R-:W-:Y:S02]  /*64a30*/  ISETP.NE.U32.AND P2, PT, R14, RZ, PT ;  /* 0x000000ff0e00720c */ /* 0x000fe40003f45070 */
[----:B------:R-:W-:Y:S01]  /*64a40*/  MOV R198, R225 ;  /* 0x000000e100c67202 */ /* 0x000fe20000000f00 */
[--C-:B------:R-:W-:Y:S01]  /*64a50*/  IMAD.X R15, R15, 0x1, R2.reuse, P6 ;  /* 0x000000010f0f7824 */ /* 0x100fe200030e0602 */
[----:B------:R-:W2:Y:S04]  /*64a60*/  LDL.LU R14, [R1+0x1768] ;  /* 0x00176800010e7983 */ /* 0x000ea80000300800 */
[----:B------:R-:W-:Y:S01]  /*64a70*/  STL [R1+0x1590], R225 ;  /* 0x001590e101007387 */ /* 0x000fe20000100800 */
[----:B----4-:R-:W-:-:S05]  /*64a80*/  IMAD.X R199, R199, 0x1, R2, P5 ;  /* 0x00000001c7c77824 */ /* 0x010fca00028e0602 */
[----:B------:R1:W-:Y:S04]  /*64a90*/  STL [R1+0x158c], R199 ;  /* 0x00158cc701007387 */ /* 0x0003e80000100800 */
[----:B------:R4:W-:Y:S04]  /*64aa0*/  LDGSTS.E [R5+-0x3bff4], desc[UR60][R198.64], P4 ;  /* 0xc400c000c6057fae */ /* 0x0009e8000a12187c */
[----:B------:R-:W-:Y:S01]  /*64ab0*/  STL [R1+0x1758], R4 ;  /* 0x0017580401007387 */ /* 0x000fe20000100800 */
[----:B----4-:R-:W-:Y:S02]  /*64ac0*/  IMAD.MOV.U32 R198, RZ, RZ, R4 ;  /* 0x000000ffffc67224 */ /* 0x010fe400078e0004 */
[----:B-1----:R-:W-:Y:S01]  /*64ad0*/  IMAD.MOV.U32 R199, RZ, RZ, R15 ;  /* 0x000000ffffc77224 */ /* 0x002fe200078e000f */
        /* <DEDUP_REMOVED lines=15> */
[----:B--2---:R-:W-:-:S05]  /*64bd0*/  IADD3 R14, P6, R14, R8, RZ ;  /* 0x000000080e0e7210 */ /* 0x004fca0007fde0ff */
[----:B------:R-:W-:Y:S01]  /*64be0*/  IMAD.MOV.U32 R190, RZ, RZ, R14 ;  /* 0x000000ffffbe7224 */ /* 0x000fe200078e000e */
[----:B----4-:R-:W-:-:S04]  /*64bf0*/  IADD3 R195, P5, R195, R8, RZ ;  /* 0x00000008c3c37210 */ /* 0x010fc80007fbe0ff */
[----:B---3--:R-:W-:Y:S01]  /*64c00*/  IADD3.X R194, R194, R2, RZ, P5, !PT ;  /* 0x00000002c2c27210 */ /* 0x008fe20002ffe4ff */
        /* <DEDUP_REMOVED lines=21> */
[----:B------:R-:W2:Y:S01]  /*64d60*/  LDL.LU R14, [R1+0x1788] ;  /* 0x00178800010e7983 */ /* 0x000ea20000300800 */
[----:B------:R-:W-:-:S03]  /*64d70*/  IMAD.X R15, R15, 0x1, R2, P6 ;  /* 0x000000010f0f7824 */ /* 0x000fc600030e0602 */
[----:B------:R-:W-:Y:S01]  /*64d80*/  STL [R1+0x1770], R225 ;  /* 0x001770e101007387 */ /* 0x000fe20000100800 */
[----:B----4-:R-:W-:-:S05]  /*64d90*/  IADD3.X R187, R187, R2, RZ, P5, !PT ;  /* 0x00000002bbbb7210 */ /* 0x010fca0002ffe4ff */
[----:B------:R1:W-:Y:S04]  /*64da0*/  STL [R1+0x176c], R187 ;  /* 0x00176cbb01007387 */ /* 0x0003e80000100800 */
[----:B------:R4:W-:Y:S04]  /*64db0*/  LDGSTS.E [R5+-0x33ffc], desc[UR60][R186.64], P4 ;  /* 0xcc004000ba057fae */ /* 0x0009e8000a12187c */
[----:B------:R-:W-:Y:S01]  /*64dc0*/  STL [R1+0x1778], R4 ;  /* 0x0017780401007387 */ /* 0x000fe20000100800 */
[----:B----4-:R-:W-:Y:S01]  /*64dd0*/  MOV R186, R4 ;  /* 0x0000000400ba7202 */ /* 0x010fe20000000f00 */
[----:B-1----:R-:W-:-:S02]  /*64de0*/  IMAD.MOV.U32 R187, RZ, RZ, R15 ;  /* 0x000000ffffbb7224 */ /* 0x002fc400078e000f */
        /* <DEDUP_REMOVED lines=17> */
[----:B----4-:R-:W-:-:S05]  /*64f00*/  IADD3 R183, P5, R183, R8, RZ ;  /* 0x00000008b7b77210 */ /* 0x010fca0007fbe0ff */
[----:B---3--:R-:W-:Y:S01]  /*64f10*/  IMAD.X R182, R182, 0x1, R2, P5 ;  /* 0x00000001b6b67824 */ /* 0x008fe200028e0602 */
        /* <DEDUP_REMOVED lines=159> */
[----:B------:R-:W4:Y:S04]  /*65910*/  LDL.LU R14, [R1+0x1b80] ;  /* 0x001b8000010e7983 */ /* 0x000f280000300800 */
[----:B------:R1:W-:Y:S04]  /*65920*/  STL.64 [R1+0x3350], R148 ;  /* 0x0033509401007387 */ /* 0x0003e80000100a00 */
[----:B-1----:R-:W2:Y:S01]  /*65930*/  LDL.LU R149, [R1+0x1b6c] ;  /* 0x001b6c0001957983 */ /* 0x002ea20000300800 */
[----:B------:R-:W-:-:S04]  /*65940*/  ISETP.GT.AND P2, PT, R3, 0x62, PT ;  /* 0x000000620300780c */ /* 0x000fc80003f44270 */
[----:B------:R-:W-:-:S04]  /*65950*/  SEL R8, RZ, 0x4, !P2 ;  /* 0x00000004ff087807 */ /* 0x000fc80005000000 */
[----:B------:R-:W-:-:S04]  /*65960*/  SEL R8, R8, RZ, !P1 ;  /* 0x000000ff08087207 */ /* 0x000fc80004800000 */
[----:B------:R-:W-:Y:S02]  /*65970*/  ISETP.NE.U32.AND P2, PT, R8, RZ, PT ;  /* 0x000000ff0800720c */ /* 0x000fe40003f45070 */
[----:B------:R-:W1:Y:S02]  /*65980*/  LDC R8, c[0x0][0x238] ;  /* 0x00008e00ff087b82 */ /* 0x000e640000000800 */
[----:B-1----:R-:W-:-:S05]  /*65990*/  IMAD.SHL.U32 R8, R8, 0x80, RZ ;  /* 0x0000008008087824 */ /* 0x002fca00078e00ff */
[----:B------:R-:W-:-:S04]  /*659a0*/  SHF.L.U32 R8, R8, 0x2, RZ ;  /* 0x0000000208087819 */ /* 0x000fc800000006ff */
[-C--:B------:R-:W-:Y:S02]  /*659b0*/  IADD3 R15, P5, R15, R8.reuse, RZ ;  /* 0x000000080f0f7210 */ /* 0x080fe40007fbe0ff */
[----:B------:R-:W-:Y:S02]  /*659c0*/  IADD3 R4, P6, R4, R8, RZ ;  /* 0x0000000804047210 */ /* 0x000fe40007fde0ff */
[----:B------:R-:W-:Y:S01]  /*659d0*/  MOV R148, R15 ;  /* 0x0000000f00947202 */ /* 0x000fe20000000f00 */
[----:B------:R1:W-:Y:S02]  /*659e0*/  STL [R1+0x1b70], R15 ;  /* 0x001b700f01007387 */ /* 0x0003e40000100800 */
[--C-:B------:R-:W-:Y:S02]  /*659f0*/  IMAD.X R225, R225, 0x1, R2.reuse, P6 ;  /* 0x00000001e1e17824 */ /* 0x100fe400030e0602 */
[----:B--2---:R-:W-:-:S05]  /*65a00*/  IMAD.X R149, R149, 0x1, R2, P5 ;  /* 0x0000000195957824 */ /* 0x004fca00028e0602 */
[----:B------:R2:W-:Y:S04]  /*65a10*/  STL [R1+0x1b6c], R149 ;  /* 0x001b6c9501007387 */ /* 0x0005e80000100800 */
[----:B------:R3:W-:Y:S04]  /*65a20*/  LDGSTS.E [R5+-0x23ffc], desc[UR60][R148.64], P4 ;  /* 0xdc00400094057fae */ /* 0x0007e8000a12187c */
[----:B------:R-:W-:Y:S01]  /*65a30*/  STL [R1+0x1b78], R4 ;  /* 0x001b780401007387 */ /* 0x000fe20000100800 */
[----:B----4-:R-:W-:-:S03]  /*65a40*/  IADD3 R14, P5, R14, R8, RZ ;  /* 0x000000080e0e7210 */ /* 0x010fc60007fbe0ff */
[----:B-1----:R-:W4:Y:S01]  /*65a50*/  LDL.LU R15, [R1+0x1b90] ;  /* 0x001b9000010f7983 */ /* 0x002f220000300800 */
[----:B---3--:R-:W-:Y:S02]  /*65a60*/  IMAD.MOV.U32 R148, RZ, RZ, R4 ;  /* 0x000000ffff947224 */ /* 0x008fe400078e0004 */
[----:B--2---:R-:W-:Y:S01]  /*65a70*/  IMAD.MOV.U32 R149, RZ, RZ, R225 ;  /* 0x000000ffff957224 */ /* 0x004fe200078e00e1 */
[----:B------:R1:W-:Y:S04]  /*65a80*/  STL [R1+0x1b74], R225 ;  /* 0x001b74e101007387 */ /* 0x0003e80000100800 */
[----:B------:R-:W-:Y:S04]  /*65a90*/  LDGSTS.E [R5+-0x27ff8], desc[UR60][R148.64], P2 ;  /* 0xd800800094057fae */ /* 0x000fe8000912187c */
[----:B-1----:R-:W2:Y:S04]  /*65aa0*/  LDL.LU R225, [R1+0x1b8c] ;  /* 0x001b8c0001e17983 */ /* 0x002ea80000300800 */
[----:B------:R-:W3:Y:S04]  /*65ab0*/  LDL.LU.64 R148, [R1+0x3350] ;  /* 0x0033500001947983 */ /* 0x000ee80000300a00 */
[----:B------:R-:W4:Y:S01]  /*65ac0*/  LDL.LU R8, [R1+0x1b7c] ;  /* 0x001b7c0001087983 */ /* 0x000f220000300800 */
[----:B------:R-:W-:-:S04]  /*65ad0*/  ISETP.GT.AND P4, PT, R3, 0x63, PT ;  /* 0x000000630300780c */ /* 0x000fc80003f84270 */
[----:B------:R-:W-:Y:S01]  /*65ae0*/  SEL R4, RZ, 0x4, !P4 ;  /* 0x00000004ff047807 */ /* 0x000fe20006000000 */
[----:B------:R-:W-:Y:S03]  /*65af0*/  STL [R1+0x1b80], R14 ;  /* 0x001b800e01007387 */ /* 0x000fe60000100800 */
[----:B------:R-:W-:-:S04]  /*65b00*/  SEL R4, R4, RZ, !P1 ;  /* 0x000000ff04047207 */ /* 0x000fc80004800000 */
[----:B------:R-:W-:Y:S02]  /*65b10*/  ISETP.NE.U32.AND P4, PT, R4, RZ, PT ;  /* 0x000000ff0400720c */ /* 0x000fe40003f85070 */
[----:B----4-:R-:W-:-:S05]  /*65b20*/  IADD3.X R8, R8, R2, RZ, P5, !PT ;  /* 0x0000000208087210 */ /* 0x010fca0002ffe4ff */
[----:B------:R-:W-:Y:S04]  /*65b30*/  STL [R1+0x1b7c], R8 ;  /* 0x001b7c0801007387 */ /* 0x000fe80000100800 */
[----:B------:R-:W-:Y:S04]  /*65b40*/  STL.64 [R1+0x3348], R146 ;  /* 0x0033489201007387 */ /* 0x000fe80000100a00 */
[----:B------:R-:W4:Y:S04]  /*65b50*/  LDL.LU R4, [R1+0x1598] ;  /* 0x0015980001047983 */ /* 0x000f280000300800 */
[----:B------:R1:W-:Y:S04]  /*65b60*/  STL.64 [R1+0x3340], R144 ;  /* 0x0033409001007387 */ /* 0x0003e80000100a00 */
[----:B-1----:R-:W3:Y:S04]  /*65b70*/  LDL.LU R144, [R1+0x1b84] ;  /* 0x001b840001907983 */ /* 0x002ee80000300800 */
[----:B------:R-:W4:Y:S01]  /*65b80*/  LDL.LU R145, [R1+0x1b88] ;  /* 0x001b880001917983 */ /* 0x000f220000300800 */
[----:B------:R-:W-:-:S02]  /*65b90*/  IMAD.MOV.U32 R146, RZ, RZ, R14 ;  /* 0x000000ffff927224 */ /* 0x000fc400078e000e */
[----:B------:R-:W-:Y:S02]  /*65ba0*/  IMAD.MOV.U32 R147, RZ, RZ, R8 ;  /* 0x000000ffff937224 */ /* 0x000fe400078e0008 */
[----:B------:R-:W1:Y:S03]  /*65bb0*/  LDC R8, c[0x0][0x238] ;  /* 0x00008e00ff087b82 */ /* 0x000e660000000800 */
[----:B------:R-:W-:Y:S04]  /*65bc0*/  LDGSTS.E [R5+-0x23ff8], desc[UR60][R146.64], P2 ;  /* 0xdc00800092057fae */ /* 0x000fe8000912187c */
[----:B------:R-:W3:Y:S04]  /*65bd0*/  LDL.LU.64 R146, [R1+0x3348] ;  /* 0x0033480001927983 */ /* 0x000ee80000300a00 */
[----:B------:R-:W3:Y:S01]  /*65be0*/  LDL.LU R14, [R1+0x1594] ;  /* 0x00159400010e7983 */ /* 0x000ee20000300800 */
[----:B-1----:R-:W-:-:S05]  /*65bf0*/  SHF.L.U32 R8, R8, 0x7, RZ ;  /* 0x0000000708087819 */ /* 0x002fca00000006ff */
[----:B------:R-:W-:-:S05]  /*65c00*/  IMAD.SHL.U32 R8, R8, 0x4, RZ ;  /* 0x0000000408087824 */ /* 0x000fca00078e00ff */
[----:B------:R-:W-:-:S04]  /*65c10*/  IADD3 R15, P5, R15, R8, RZ ;  /* 0x000000080f0f7210 */ /* 0x000fc80007fbe0ff */
[----:B--2---:R-:W-:Y:S02]  /*65c20*/  IADD3.X R225, R225, R2, RZ, P5, !PT ;  /* 0x00000002e1e17210 */ /* 0x004fe40002ffe4ff */
[----:B----4-:R-:W-:-:S05]  /*65c30*/  IADD3 R145, P2, R145, R8, RZ ;  /* 0x0000000891917210 */ /* 0x010fca0007f5e0ff */
[----:B---3--:R-:W-:Y:S01]  /*65c40*/  IMAD.X R144, R144, 0x1, R2, P2 ;  /* 0x0000000190907824 */ /* 0x008fe200010e0602 */
[----:B------:R1:W-:Y:S04]  /*65c50*/  STL [R1+0x1b88], R145 ;  /* 0x001b889101007387 */ /* 0x0003e80000100800 */
[----:B------:R2:W-:Y:S01]  /*65c60*/  STL [R1+0x1b84], R144 ;  /* 0x001b849001007387 */ /* 0x0005e20000100800 */
[----:B-1----:R-:W-:-:S04]  /*65c70*/  LOP3.LUT R145, R145, R144, RZ, 0x3c, !PT ;  /* 0x0000009091917212 */ /* 0x002fc800078e3cff */
[----:B--2---:R-:W-:-:S04]  /*65c80*/  LOP3.LUT R144, R145, R144, RZ, 0x3c, !PT ;  /* 0x0000009091907212 */ /* 0x004fc800078e3cff */
[----:B------:R-:W-:Y:S02]  /*65c90*/  LOP3.LUT R145, R145, R144, RZ, 0x3c, !PT ;  /* 0x0000009091917212 */ /* 0x000fe400078e3cff */
[----:B------:R-:W-:-:S03]  /*65ca0*/  ISETP.GT.AND P2, PT, R3, 0x4, PT ;  /* 0x000000040300780c */ /* 0x000fc60003f44270 */
[----:B------:R1:W-:Y:S02]  /*65cb0*/  LDGSTS.E [R5+-0x27ff4], desc[UR60][R144.64], P4 ;  /* 0xd800c00090057fae */ /* 0x0003e4000a12187c */
[----:B-1----:R-:W-:Y:S02]  /*65cc0*/  IMAD.MOV.U32 R144, RZ, RZ, R15 ;  /* 0x000000ffff907224 */ /* 0x002fe400078e000f */
[----:B------:R-:W-:-:S05]  /*65cd0*/  IMAD.MOV.U32 R145, RZ, RZ, R225 ;  /* 0x000000ffff917224 */ /* 0x000fca00078e00e1 */
[----:B------:R1:W-:Y:S02]  /*65ce0*/  LDGSTS.E [R5+-0x23ff4], desc[UR60][R144.64], P4 ;  /* 0xdc00c00090057fae */ /* 0x0003e4000a12187c */
[----:B-1----:R-:W-:-:S04]  /*65cf0*/  SEL R5, RZ, 0x4, !P2 ;  /* 0x00000004ff057807 */ /* 0x002fc80005000000 */
[----:B------:R-:W-:Y:S02]  /*65d00*/  SEL R5, R5, RZ, !P1 ;  /* 0x000000ff05057207 */ /* 0x000fe40004800000 */
[----:B------:R-:W-:Y:S02]  /*65d10*/  IADD3 R4, P2, R4, R8, RZ ;  /* 0x0000000804047210 */ /* 0x000fe40007f5e0ff */
[----:B------:R-:W-:Y:S02]  /*65d20*/  ISETP.NE.U32.AND P4, PT, R5, RZ, PT ;  /* 0x000000ff0500720c */ /* 0x000fe40003f85070 */
[----:B------:R-:W-:Y:S02]  /*65d30*/  IADD3.X R14, R14, R2, RZ, P2, !PT ;  /* 0x000000020e0e7210 */ /* 0x000fe400017fe4ff */
[----:B------:R-:W-:Y:S01]  /*65d40*/  LOP3.LUT R5, R12, 0x10, RZ, 0x3c, !PT ;  /* 0x000000100c057812 */ /* 0x000fe200078e3cff */
[----:B------:R-:W-:Y:S01]  /*65d50*/  IMAD.MOV.U32 R144, RZ, RZ, R4 ;  /* 0x000000ffff907224 */ /* 0x000fe200078e0004 */
[----:B------:R1:W-:Y:S01]  /*65d60*/  STL [R1+0x1b90], R15 ;  /* 0x001b900f01007387 */ /* 0x0003e20000100800 */
[----:B------:R-:W-:Y:S01]  /*65d70*/  IMAD.MOV.U32 R145, RZ, RZ, R14 ;  /* 0x000000ffff917224 */ /* 0x000fe200078e000e */
[----:B------:R-:W-:-:S02]  /*65d80*/  IADD3 R5, R5, 0x100000, R252 ;  /* 0x0010000005057810 */ /* 0x000fc40007ffe0fc */
[----:B------:R-:W-:Y:S04]  /*65d90*/  STL [R1+0x1b8c], R225 ;  /* 0x001b8ce101007387 */ /* 0x000fe80000100800 */
[----:B------:R-:W-:Y:S04]  /*65da0*/  LDGSTS.E [R5+-0x40000], desc[UR60][R144.64], P4 ;  /* 0xc000000090057fae */ /* 0x000fe8000a12187c */
[----:B-1----:R-:W2:Y:S04]  /*65db0*/  LDL.LU R15, [R1+0x15a8] ;  /* 0x0015a800010f7983 */ /* 0x002ea80000300800 */
[----:B------:R-:W-:Y:S04]  /*65dc0*/  STL [R1+0x1598], R4 ;  /* 0x0015980401007387 */ /* 0x000fe80000100800 */
[----:B------:R-:W-:Y:S04]  /*65dd0*/  STL [R1+0x1594], R14 ;  /* 0x0015940e01007387 */ /* 0x000fe80000100800 */
        /* <DEDUP_REMOVED lines=15> */
[----:B---3--:R-:W-:-:S04]  /*65ed0*/  IADD3 R143, P5, R143, R8, RZ ;  /* 0x000000088f8f7210 */ /* 0x008fc80007fbe0ff */
[----:B----4-:R-:W-:Y:S01]  /*65ee0*/  IADD3.X R142, R142, R2, RZ, P5, !PT ;  /* 0x000000028e8e7210 */ /* 0x010fe20002ffe4ff */
        /* <DEDUP_REMOVED lines=314> */
[----:B-1----:R-:W-:-:S05]  /*67290*/  SHF.L.U32 R8, R8, 0x7, RZ ;  /* 0x0000000708087819 */ /* 0x002fca00000006ff */
[----:B------:R-:W-:-:S05]  /*672a0*/  IMAD.SHL.U32 R8, R8, 0x4, RZ ;  /* 0x0000000408087824 */ /* 0x000fca00078e00ff */
[-C--:B------:R-:W-:Y:S02]  /*672b0*/  IADD3 R14, P5, R14, R8.reuse, RZ ;  /* 0x000000080e0e7210 */ /* 0x080fe40007fbe0ff */
[----:B------:R-:W-:-:S03]  /*672c0*/  IADD3 R4, P6, R4, R8, RZ ;  /* 0x0000000804047210 */ /* 0x000fc60007fde0ff */
[----:B------:R-:W-:Y:S01]  /*672d0*/  IMAD.MOV.U32 R102, RZ, RZ, R14 ;  /* 0x000000ffff667224 */ /* 0x000fe200078e000e */
[----:B------:R-:W-:Y:S01]  /*672e0*/  IADD3.X R225, R225, R2, RZ, P6, !PT ;  /* 0x00000002e1e17210 */ /* 0x000fe200037fe4ff */
[----:B------:R1:W-:Y:S01]  /*672f0*/  STL [R1+0x1bb0], R14 ;  /* 0x001bb00e01007387 */ /* 0x0003e20000100800 */
[----:B--2---:R-:W-:-:S05]  /*67300*/  IMAD.X R103, R103, 0x1, R2, P5 ;  /* 0x0000000167677824 */ /* 0x004fca00028e0602 */
[----:B------:R2:W-:Y:S04]  /*67310*/  STL [R1+0x1bac], R103 ;  /* 0x001bac6701007387 */ /* 0x0005e80000100800 */
[----:B------:R3:W-:Y:S04]  /*67320*/  LDGSTS.E [R5+-0x23ffc], desc[UR60][R102.64], P2 ;  /* 0xdc00400066057fae */ /* 0x0007e8000912187c */
[----:B------:R-:W-:Y:S01]  /*67330*/  STL [R1+0x1bb8], R4 ;  /* 0x001bb80401007387 */ /* 0x000fe20000100800 */
[----:B----4-:R-:W-:-:S03]  /*67340*/  IADD3 R15, P5, R15, R8, RZ ;  /* 0x000000080f0f7210 */ /* 0x010fc60007fbe0ff */
[----:B-1----:R-:W4:Y:S01]  /*67350*/  LDL.LU R14, [R1+0x1bd0] ;  /* 0x001bd000010e7983 */ /* 0x002f220000300800 */
[----:B---3--:R-:W-:Y:S01]  /*67360*/  IMAD.MOV.U32 R102, RZ, RZ, R4 ;  /* 0x000000ffff667224 */ /* 0x008fe200078e0004 */
[----:B--2---:R-:W-:Y:S02]  /*67370*/  MOV R103, R225 ;  /* 0x000000e100677202 */ /* 0x004fe40000000f00 */
        /* <DEDUP_REMOVED lines=9> */
[----:B------:R-:W-:Y:S01]  /*67410*/  ISETP.NE.U32.AND P2, PT, R4, RZ, PT ;  /* 0x000000ff0400720c */ /* 0x000fe20003f45070 */
[----:B----4-:R-:W-:-:S05]  /*67420*/  IMAD.X R8, R8, 0x1, R2, P5 ;  /* 0x0000000108087824 */ /* 0x010fca00028e0602 */
[----:B------:R-:W-:Y:S04]  /*67430*/  STL [R1+0x1bbc], R8 ;  /* 0x001bbc0801007387 */ /* 0x000fe80000100800 */
[----:B------:R-:W-:Y:S04]  /*67440*/  STL.64 [R1+0x3290], R100 ;  /* 0x0032906401007387 */ /* 0x000fe80000100a00 */
[----:B------:R-:W4:Y:S04]  /*67450*/  LDL.LU R4, [R1+0x15d8] ;  /* 0x0015d80001047983 */ /* 0x000f280000300800 */
[----:B------:R1:W-:Y:S04]  /*67460*/  STL.64 [R1+0x3288], R98 ;  /* 0x0032886201007387 */ /* 0x0003e80000100a00 */
[----:B-1----:R-:W3:Y:S04]  /*67470*/  LDL.LU R98, [R1+0x1bc4] ;  /* 0x001bc40001627983 */ /* 0x002ee80000300800 */
[----:B------:R-:W4:Y:S01]  /*67480*/  LDL.LU R99, [R1+0x1bc8] ;  /* 0x001bc80001637983 */ /* 0x000f220000300800 */
[----:B------:R-:W-:Y:S01]  /*67490*/  IMAD.MOV.U32 R100, RZ, RZ, R15 ;  /* 0x000000ffff647224 */ /* 0x000fe200078e000f */
[----:B------:R-:W-:-:S02]  /*674a0*/  MOV R101, R8 ;  /* 0x0000000800657202 */ /* 0x000fc40000000f00 */
[----:B------:R-:W1:Y:S03]  /*674b0*/  LDC R8, c[0x0][0x238] ;  /* 0x00008e00ff087b82 */ /* 0x000e660000000800 */
[----:B------:R-:W-:Y:S04]  /*674c0*/  LDGSTS.E [R5+-0x23ff8], desc[UR60][R100.64], P4 ;  /* 0xdc00800064057fae */ /* 0x000fe8000a12187c */
[----:B------:R-:W3:Y:S04]  /*674d0*/  LDL.LU.64 R100, [R1+0x3290] ;  /* 0x0032900001647983 */ /* 0x000ee80000300a00 */
[----:B------:R-:W3:Y:S01]  /*674e0*/  LDL.LU R15, [R1+0x15d4] ;  /* 0x0015d400010f7983 */ /* 0x000ee20000300800 */
[----:B-1----:R-:W-:-:S04]  /*674f0*/  IMAD.SHL.U32 R8, R8, 0x80, RZ ;  /* 0x0000008008087824 */ /* 0x002fc800078e00ff */
[----:B------:R-:W-:-:S05]  /*67500*/  IMAD.SHL.U32 R8, R8, 0x4, RZ ;  /* 0x0000000408087824 */ /* 0x000fca00078e00ff */
[----:B------:R-:W-:-:S05]  /*67510*/  IADD3 R14, P5, R14, R8, RZ ;  /* 0x000000080e0e7210 */ /* 0x000fca0007fbe0ff */
[----:B--2---:R-:W-:Y:S01]  /*67520*/  IMAD.X R225, R225, 0x1, R2, P5 ;  /* 0x00000001e1e17824 */ /* 0x004fe200028e0602 */
[----:B----4-:R-:W-:-:S04]  /*67530*/  IADD3 R99, P4, R99, R8, RZ ;  /* 0x0000000863637210 */ /* 0x010fc80007f9e0ff */
[----:B---3--:R-:W-:Y:S01]  /*67540*/  IADD3.X R98, R98, R2, RZ, P4, !PT ;  /* 0x0000000262627210 */ /* 0x008fe200027fe4ff */
[----:B------:R1:W-:Y:S04]  /*67550*/  STL [R1+0x1bc8], R99 ;  /* 0x001bc86301007387 */ /* 0x0003e80000100800 */
[----:B------:R2:W-:Y:S01]  /*67560*/  STL [R1+0x1bc4], R98 ;  /* 0x001bc46201007387 */ /* 0x0005e20000100800 */
[----:B-1----:R-:W-:-:S04]  /*67570*/  LOP3.LUT R99, R99, R98, RZ, 0x3c, !PT ;  /* 0x0000006263637212 */ /* 0x002fc800078e3cff */
[----:B--2---:R-:W-:-:S04]  /*67580*/  LOP3.LUT R98, R99, R98, RZ, 0x3c, !PT ;  /* 0x0000006263627212 */ /* 0x004fc800078e3cff */
[----:B------:R-:W-:-:S05]  /*67590*/  LOP3.LUT R99, R99, R98, RZ, 0x3c, !PT ;  /* 0x0000006263637212 */ /* 0x000fca00078e3cff */
[----:B------:R1:W-:Y:S02]  /*675a0*/  LDGSTS.E [R5+-0x27ff4], desc[UR60][R98.64], P2 ;  /* 0xd800c00062057fae */ /* 0x0003e4000912187c */
[----:B-1----:R-:W-:Y:S01]  /*675b0*/  IMAD.MOV.U32 R98, RZ, RZ, R14 ;  /* 0x000000ffff627224 */ /* 0x002fe200078e000e */
[----:B------:R-:W-:-:S05]  /*675c0*/  MOV R99, R225 ;  /* 0x000000e100637202 */ /* 0x000fca0000000f00 */
[----:B------:R1:W-:Y:S01]  /*675d0*/  LDGSTS.E [R5+-0x23ff4], desc[UR60][R98.64], P2 ;  /* 0xdc00c00062057fae */ /* 0x0003e2000912187c */
[----:B------:R-:W-:-:S04]  /*675e0*/  ISETP.GT.AND P2, PT, R3, 0x8, PT ;  /* 0x000000080300780c */ /* 0x000fc80003f44270 */
[----:B-1----:R-:W-:Y:S02]  /*675f0*/  SEL R5, RZ, 0x4, !P2 ;  /* 0x00000004ff057807 */ /* 0x002fe40005000000 */
[----:B------:R-:W-:Y:S02]  /*67600*/  IADD3 R4, P2, R4, R8, RZ ;  /* 0x0000000804047210 */ /* 0x000fe40007f5e0ff */
[----:B------:R-:W-:-:S04]  /*67610*/  SEL R5, R5, RZ, !P1 ;  /* 0x000000ff05057207 */ /* 0x000fc80004800000 */
[----:B------:R-:W-:Y:S01]  /*67620*/  ISETP.NE.U32.AND P4, PT, R5, RZ, PT ;  /* 0x000000ff0500720c */ /* 0x000fe20003f85070 */
[----:B------:R-:W-:Y:S01]  /*67630*/  IMAD.X R15, R15, 0x1, R2, P2 ;  /* 0x000000010f0f7824 */ /* 0x000fe200010e0602 */
[----:B------:R-:W-:Y:S01]  /*67640*/  LOP3.LUT R5, R12, 0x20, RZ, 0x3c, !PT ;  /* 0x000000200c057812 */ /* 0x000fe200078e3cff */
[----:B------:R-:W-:Y:S01]  /*67650*/  IMAD.MOV.U32 R98, RZ, RZ, R4 ;  /* 0x000000ffff627224 */ /* 0x000fe200078e0004 */
[----:B------:R1:W-:Y:S02]  /*67660*/  STL [R1+0x1bd0], R14 ;  /* 0x001bd00e01007387 */ /* 0x0003e40000100800 */
[----:B------:R-:W-:Y:S02]  /*67670*/  IADD3 R5, R5, 0x100000, R252 ;  /* 0x0010000005057810 */ /* 0x000fe40007ffe0fc */
[----:B------:R-:W-:Y:S01]  /*67680*/  MOV R99, R15 ;  /* 0x0000000f00637202 */ /* 0x000fe20000000f00 */
        /* <DEDUP_REMOVED lines=18> */
[----:B--2---:R-:W-:-:S04]  /*677b0*/  IADD3 R14, P6, R14, R8, RZ ;  /* 0x000000080e0e7210 */ /* 0x004fc80007fde0ff */
[----:B------:R-:W-:Y:S02]  /*677c0*/  MOV R94, R14 ;  /* 0x0000000e005e7202 */ /* 0x000fe40000000f00 */
[----:B---3--:R-:W-:-:S05]  /*677d0*/  IADD3 R97, P5, R97, R8, RZ ;  /* 0x0000000861617210 */ /* 0x008fca0007fbe0ff */
[----:B----4-:R-:W-:Y:S01]  /*677e0*/  IMAD.X R96, R96, 0x1, R2, P5 ;  /* 0x0000000160607824 */ /* 0x010fe200028e0602 */
        /* <DEDUP_REMOVED lines=314> */
[----:B-1----:R-:W-:-:S04]  /*68b90*/  IMAD.SHL.U32 R8, R8, 0x80, RZ ;  /* 0x0000008008087824 */ /* 0x002fc800078e00ff */
[----:B------:R-:W-:-:S05]  /*68ba0*/  IMAD.SHL.U32 R8, R8, 0x4, RZ ;  /* 0x0000000408087824 */ /* 0x000fca00078e00ff */
[-C--:B------:R-:W-:Y:S02]  /*68bb0*/  IADD3 R15, P5, R15, R8.reuse, RZ ;  /* 0x000000080f0f7210 */ /* 0x080fe40007fbe0ff */
[----:B------:R-:W-:-:S03]  /*68bc0*/  IADD3 R4, P6, R4, R8, RZ ;  /* 0x0000000804047210 */ /* 0x000fc60007fde0ff */
[----:B------:R-:W-:Y:S02]  /*68bd0*/  IMAD.MOV.U32 R56, RZ, RZ, R15 ;  /* 0x000000ffff387224 */ /* 0x000fe400078e000f */
[----:B------:R-:W-:Y:S01]  /*68be0*/  IMAD.X R225, R225, 0x1, R2, P6 ;  /* 0x00000001e1e17824 */ /* 0x000fe200030e0602 */
[----:B------:R1:W-:Y:S01]  /*68bf0*/  STL [R1+0x1bf0], R15 ;  /* 0x001bf00f01007387 */ /* 0x0003e20000100800 */
[----:B--2---:R-:W-:-:S05]  /*68c00*/  IADD3.X R57, R57, R2, RZ, P5, !PT ;  /* 0x0000000239397210 */ /* 0x004fca0002ffe4ff */
[----:B------:R2:W-:Y:S04]  /*68c10*/  STL [R1+0x1bec], R57 ;  /* 0x001bec3901007387 */ /* 0x0005e80000100800 */
[----:B------:R3:W-:Y:S04]  /*68c20*/  LDGSTS.E [R5+-0x23ffc], desc[UR60][R56.64], P2 ;  /* 0xdc00400038057fae */ /* 0x0007e8000912187c */
[----:B------:R-:W-:Y:S01]  /*68c30*/  STL [R1+0x1bf8], R4 ;  /* 0x001bf80401007387 */ /* 0x000fe20000100800 */
[----:B----4-:R-:W-:-:S03]  /*68c40*/  IADD3 R14, P5, R14, R8, RZ ;  /* 0x000000080e0e7210 */ /* 0x010fc60007fbe0ff */
[----:B-1----:R-:W4:Y:S01]  /*68c50*/  LDL.LU R15, [R1+0x1c10] ;  /* 0x001c1000010f7983 */ /* 0x002f220000300800 */
[----:B---3--:R-:W-:Y:S01]  /*68c60*/  MOV R56, R4 ;  /* 0x0000000400387202 */ /* 0x008fe20000000f00 */
[----:B--2---:R-:W-:Y:S02]  /*68c70*/  IMAD.MOV.U32 R57, RZ, RZ, R225 ;  /* 0x000000ffff397224 */ /* 0x004fe400078e00e1 */
        /* <DEDUP_REMOVED lines=17> */
[----:B------:R-:W-:Y:S01]  /*68d90*/  MOV R54, R14 ;  /* 0x0000000e00367202 */ /* 0x000fe20000000f00 */
[----:B------:R-:W-:-:S02]  /*68da0*/  IMAD.MOV.U32 R55, RZ, RZ, R8 ;  /* 0x000000ffff377224 */ /* 0x000fc400078e0008 */
[----:B------:R-:W1:Y:S03]  /*68db0*/  LDC R8, c[0x0][0x238] ;  /* 0x00008e00ff087b82 */ /* 0x000e660000000800 */
[----:B------:R-:W-:Y:S04]  /*68dc0*/  LDGSTS.E [R5+-0x23ff8], desc[UR60][R54.64], P4 ;  /* 0xdc00800036057fae */ /* 0x000fe8000a12187c */
[----:B------:R-:W3:Y:S04]  /*68dd0*/  LDL.LU.64 R54, [R1+0x31d8] ;  /* 0x0031d80001367983 */ /* 0x000ee80000300a00 */
[----:B------:R-:W3:Y:S01]  /*68de0*/  LDL.LU R14, [R1+0x1614] ;  /* 0x00161400010e7983 */ /* 0x000ee20000300800 */
[----:B-1----:R-:W-:-:S05]  /*68df0*/  IMAD.SHL.U32 R8, R8, 0x80, RZ ;  /* 0x0000008008087824 */ /* 0x002fca00078e00ff */
[----:B------:R-:W-:-:S04]  /*68e00*/  SHF.L.U32 R8, R8, 0x2, RZ ;  /* 0x0000000208087819 */ /* 0x000fc800000006ff */
[----:B------:R-:W-:-:S05]  /*68e10*/  IADD3 R15, P5, R15, R8, RZ ;  /* 0x000000080f0f7210 */ /* 0x000fca0007fbe0ff */
[----:B--2---:R-:W-:Y:S01]  /*68e20*/  IMAD.X R225, R225, 0x1, R2, P5 ;  /* 0x00000001e1e17824 */ /* 0x004fe200028e0602 */
[----:B----4-:R-:W-:-:S05]  /*68e30*/  IADD3 R53, P4, R53, R8, RZ ;  /* 0x0000000835357210 */ /* 0x010fca0007f9e0ff */
[----:B---3--:R-:W-:Y:S01]  /*68e40*/  IMAD.X R52, R52, 0x1, R2, P4 ;  /* 0x0000000134347824 */ /* 0x008fe200020e0602 */
[----:B------:R1:W-:Y:S04]  /*68e50*/  STL [R1+0x1c08], R53 ;  /* 0x001c083501007387 */ /* 0x0003e80000100800 */
[----:B------:R2:W-:Y:S01]  /*68e60*/  STL [R1+0x1c04], R52 ;  /* 0x001c043401007387 */ /* 0x0005e20000100800 */
[----:B-1----:R-:W-:-:S04]  /*68e70*/  LOP3.LUT R53, R53, R52, RZ, 0x3c, !PT ;  /* 0x0000003435357212 */ /* 0x002fc800078e3cff */
[----:B--2---:R-:W-:-:S04]  /*68e80*/  LOP3.LUT R52, R53, R52, RZ, 0x3c, !PT ;  /* 0x0000003435347212 */ /* 0x004fc800078e3cff */
[----:B------:R-:W-:-:S05]  /*68e90*/  LOP3.LUT R53, R53, R52, RZ, 0x3c, !PT ;  /* 0x0000003435357212 */ /* 0x000fca00078e3cff */
[----:B------:R1:W-:Y:S02]  /*68ea0*/  LDGSTS.E [R5+-0x27ff4], desc[UR60][R52.64], P2 ;  /* 0xd800c00034057fae */ /* 0x0003e4000912187c */
[----:B-1----:R-:W-:Y:S01]  /*68eb0*/  MOV R52, R15 ;  /* 0x0000000f00347202 */ /* 0x002fe20000000f00 */
[----:B------:R-:W-:-:S05]  /*68ec0*/  IMAD.MOV.U32 R53, RZ, RZ, R225 ;  /* 0x000000ffff357224 */ /* 0x000fca00078e00e1 */
[----:B------:R1:W-:Y:S01]  /*68ed0*/  LDGSTS.E [R5+-0x23ff4], desc[UR60][R52.64], P2 ;  /* 0xdc00c00034057fae */ /* 0x0003e2000912187c */
[----:B------:R-:W-:-:S04]  /*68ee0*/  ISETP.GT.AND P2, PT, R3, 0xc, PT ;  /* 0x0000000c0300780c */ /* 0x000fc80003f44270 */
[----:B-1----:R-:W-:-:S04]  /*68ef0*/  SEL R5, RZ, 0x4, !P2 ;  /* 0x00000004ff057807 */ /* 0x002fc80005000000 */
[----:B------:R-:W-:Y:S02]  /*68f00*/  SEL R5, R5, RZ, !P1 ;  /* 0x000000ff05057207 */ /* 0x000fe40004800000 */
[----:B------:R-:W-:Y:S02]  /*68f10*/  IADD3 R4, P2, R4, R8, RZ ;  /* 0x0000000804047210 */ /* 0x000fe40007f5e0ff */
[----:B------:R-:W-:Y:S02]  /*68f20*/  ISETP.NE.U32.AND P4, PT, R5, RZ, PT ;  /* 0x000000ff0500720c */ /* 0x000fe40003f85070 */
[----:B------:R-:W-:Y:S01]  /*68f30*/  LOP3.LUT R5, R12, 0x30, RZ, 0x3c, !PT ;  /* 0x000000300c057812 */ /* 0x000fe200078e3cff */
[----:B------:R-:W-:Y:S01]  /*68f40*/  IMAD.X R14, R14, 0x1, R2, P2 ;  /* 0x000000010e0e7824 */ /* 0x000fe200010e0602 */
[----:B------:R-:W-:Y:S01]  /*68f50*/  MOV R52, R4 ;  /* 0x0000000400347202 */ /* 0x000fe20000000f00 */
[----:B------:R1:W-:Y:S01]  /*68f60*/  STL [R1+0x1c10], R15 ;  /* 0x001c100f01007387 */ /* 0x0003e20000100800 */
[----:B------:R-:W-:Y:S01]  /*68f70*/  IADD3 R5, R5, 0x100000, R252 ;  /* 0x0010000005057810 */ /* 0x000fe20007ffe0fc */
[----:B------:R-:W-:-:S02]  /*68f80*/  IMAD.MOV.U32 R53, RZ, RZ, R14 ;  /* 0x000000ffff357224 */ /* 0x000fc400078e000e */
        /* <DEDUP_REMOVED lines=305> */
[----:B------:R-:W-:-:S04]  /*6a2a0*/  ISETP.GT.AND P2, PT, R3, 0x6d, PT ;  /* 0x0000006d0300780c */ /* 0x000fc80003f44270 */
[----:B------:R-:W-:-:S04]  /*6a2b0*/  SEL R4, RZ, 0x4, !P2 ;  /* 0x00000004ff047807 */ /* 0x000fc80005000000 */
[----:B------:R-:W-:-:S04]  /*6a2c0*/  SEL R4, R4, RZ, !P1 ;  /* 0x000000ff04047207 */ /* 0x000fc80004800000 */
[----:B------:R-:W-:Y:S02]  /*6a2d0*/  ISETP.NE.U32.AND P2, PT, R4, RZ, PT ;  /* 0x000000ff0400720c */ /* 0x000fe40003f45070 */
[----:B------:R-:W3:Y:S04]  /*6a2e0*/  LDL.LU R4, [R1+0x1c30] ;  /* 0x001c300001047983 */ /* 0x000ee80000300800 */
[----:B------:R-:W3:Y:S04]  /*6a2f0*/  LDL.LU R225, [R1+0x1c34] ;  /* 0x001c340001e17983 */ /* 0x000ee80000300800 */
        /* <DEDUP_REMOVED lines=35> */
[----:B------:R3:W-:Y:S01]  /*6a530*/  STL [R1+0x1c38], R14 ;  /* 0x001c380e01007387 */ /* 0x0007e20000100800 */
[----:B----4-:R-:W-:-:S03]  /*6a540*/  IADD3 R15, P5, R15, R8, RZ ;  /* 0x000000080f0f7210 */ /* 0x010fc60007fbe0ff */
[----:B------:R4:W-:Y:S01]  /*6a550*/  STL [R1+0x1c34], R225 ;  /* 0x001c34e101007387 */ /* 0x0009e20000100800 */
[----:B-1----:R-:W-:-:S03]  /*6a560*/  IMAD.MOV.U32 R226, RZ, RZ, R14 ;  /* 0x000000ffffe27224 */ /* 0x002fc600078e000e */
[----:B------:R-:W4:Y:S01]  /*6a570*/  LDL.LU R4, [R1+0x1c50] ;  /* 0x001c500001047983 */ /* 0x000f220000300800 */
[----:B--2---:R-:W-:-:S05]  /*6a580*/  IMAD.MOV.U32 R227, RZ, RZ, R225 ;  /* 0x000000ffffe37224 */ /* 0x004fca00078e00e1 */
[----:B------:R-:W-:Y:S04]  /*6a590*/  LDGSTS.E [R5+-0x27ff8], desc[UR60][R226.64], P4 ;  /* 0xd8008000e2057fae */ /* 0x000fe8000a12187c */
[----:B------:R-:W2:Y:S04]  /*6a5a0*/  LDL.LU.64 R226, [R1+0x3128] ;  /* 0x0031280001e27983 */ /* 0x000ea80000300a00 */
[----:B---3--:R-:W3:Y:S04]  /*6a5b0*/  LDL.LU R14, [R1+0x1c4c] ;  /* 0x001c4c00010e7983 */ /* 0x008ee80000300800 */
[----:B------:R-:W2:Y:S01]  /*6a5c0*/  LDL.LU R8, [R1+0x1c3c] ;  /* 0x001c3c0001087983 */ /* 0x000ea20000300800 */
[----:B------:R-:W-:-:S04]  /*6a5d0*/  ISETP.GT.AND P2, PT, R3, 0x6f, PT ;  /* 0x0000006f0300780c */ /* 0x000fc80003f44270 */
[----:B----4-:R-:W-:-:S04]  /*6a5e0*/  SEL R225, RZ, 0x4, !P2 ;  /* 0x00000004ffe17807 */ /* 0x010fc80005000000 */
[----:B------:R-:W-:Y:S01]  /*6a5f0*/  SEL R225, R225, RZ, !P1 ;  /* 0x000000ffe1e17207 */ /* 0x000fe20004800000 */
[----:B------:R-:W-:Y:S03]  /*6a600*/  STL [R1+0x1c40], R15 ;  /* 0x001c400f01007387 */ /* 0x000fe60000100800 */
[----:B------:R-:W-:Y:S02]  /*6a610*/  ISETP.NE.U32.AND P2, PT, R225, RZ, PT ;  /* 0x000000ffe100720c */ /* 0x000fe40003f45070 */
[----:B------:R-:W4:Y:S01]  /*6a620*/  LDL.LU R225, [R1+0x3120] ;  /* 0x0031200001e17983 */ /* 0x000f220000300800 */
[----:B--2---:R-:W-:-:S05]  /*6a630*/  IADD3.X R8, R8, R2, RZ, P5, !PT ;  /* 0x0000000208087210 */ /* 0x004fca0002ffe4ff */
[----:B------:R-:W-:Y:S04]  /*6a640*/  STL [R1+0x1c3c], R8 ;  /* 0x001c3c0801007387 */ /* 0x000fe80000100800 */
[----:B------:R1:W-:Y:S04]  /*6a650*/  STL.64 [R1+0x3118], R222 ;  /* 0x003118de01007387 */ /* 0x0003e80000100a00 */
[----:B-1----:R-:W2:Y:S04]  /*6a660*/  LDL.LU R222, [R1+0x1c44] ;  /* 0x001c440001de7983 */ /* 0x002ea80000300800 */
[----:B------:R-:W4:Y:S04]  /*6a670*/  LDL.LU R223, [R1+0x1c48] ;  /* 0x001c480001df7983 */ /* 0x000f280000300800 */
[----:B------:R1:W-:Y:S02]  /*6a680*/  STL.64 [R1+0x3110], R220 ;  /* 0x003110dc01007387 */ /* 0x0003e40000100a00 */
[----:B-1----:R-:W-:-:S02]  /*6a690*/  IMAD.MOV.U32 R220, RZ, RZ, R15 ;  /* 0x000000ffffdc7224 */ /* 0x002fc400078e000f */
[----:B------:R-:W-:Y:S01]  /*6a6a0*/  IMAD.MOV.U32 R221, RZ, RZ, R8 ;  /* 0x000000ffffdd7224 */ /* 0x000fe200078e0008 */
[----:B------:R-:W2:Y:S01]  /*6a6b0*/  LDL.LU R15, [R1+0x1658] ;  /* 0x00165800010f7983 */ /* 0x000ea20000300800 */
[----:B------:R-:W1:Y:S03]  /*6a6c0*/  LDC R8, c[0x0][0x238] ;  /* 0x00008e00ff087b82 */ /* 0x000e660000000800 */
[----:B------:R-:W-:Y:S04]  /*6a6d0*/  LDGSTS.E [R5+-0x23ff8], desc[UR60][R220.64], P4 ;  /* 0xdc008000dc057fae */ /* 0x000fe8000a12187c */
[----:B------:R-:W2:Y:S01]  /*6a6e0*/  LDL.LU R220, [R1+0x1654] ;  /* 0x0016540001dc7983 */ /* 0x000ea20000300800 */
[----:B-1----:R-:W-:-:S05]  /*6a6f0*/  SHF.L.U32 R8, R8, 0x7, RZ ;  /* 0x0000000708087819 */ /* 0x002fca00000006ff */
[----:B------:R-:W-:-:S05]  /*6a700*/  IMAD.SHL.U32 R8, R8, 0x4, RZ ;  /* 0x0000000408087824 */ /* 0x000fca00078e00ff */
[----:B------:R-:W-:-:S04]  /*6a710*/  IADD3 R4, P5, R4, R8, RZ ;  /* 0x0000000804047210 */ /* 0x000fc80007fbe0ff */
[----:B---3--:R-:W-:Y:S02]  /*6a720*/  IADD3.X R14, R14, R2, RZ, P5, !PT ;  /* 0x000000020e0e7210 */ /* 0x008fe40002ffe4ff */
[----:B----4-:R-:W-:-:S05]  /*6a730*/  IADD3 R223, P4, R223, R8, RZ ;  /* 0x00000008dfdf7210 */ /* 0x010fca0007f9e0ff */
[----:B--2---:R-:W-:Y:S01]  /*6a740*/  IMAD.X R222, R222, 0x1, R2, P4 ;  /* 0x00000001dede7824 */ /* 0x004fe200020e0602 */
[----:B------:R1:W-:Y:S04]  /*6a750*/  STL [R1+0x1c48], R223 ;  /* 0x001c48df01007387 */ /* 0x0003e80000100800 */
[----:B------:R2:W-:Y:S01]  /*6a760*/  STL [R1+0x1c44], R222 ;  /* 0x001c44de01007387 */ /* 0x0005e20000100800 */
[----:B-1----:R-:W-:-:S04]  /*6a770*/  LOP3.LUT R223, R223, R222, RZ, 0x3c, !PT ;  /* 0x000000dedfdf7212 */ /* 0x002fc800078e3cff */
[----:B--2---:R-:W-:-:S04]  /*6a780*/  LOP3.LUT R222, R223, R222, RZ, 0x3c, !PT ;  /* 0x000000dedfde7212 */ /* 0x004fc800078e3cff */
[----:B------:R-:W-:-:S05]  /*6a790*/  LOP3.LUT R223, R223, R222, RZ, 0x3c, !PT ;  /* 0x000000dedfdf7212 */ /* 0x000fca00078e3cff */
[----:B------:R1:W-:Y:S02]  /*6a7a0*/  LDGSTS.E [R5+-0x27ff4], desc[UR60][R222.64], P2 ;  /* 0xd800c000de057fae */ /* 0x0003e4000912187c */
[----:B-1----:R-:W-:Y:S02]  /*6a7b0*/  IMAD.MOV.U32 R222, RZ, RZ, R4 ;  /* 0x000000ffffde7224 */ /* 0x002fe400078e0004 */
[----:B------:R-:W-:-:S05]  /*6a7c0*/  IMAD.MOV.U32 R223, RZ, RZ, R14 ;  /* 0x000000ffffdf7224 */ /* 0x000fca00078e000e */
[----:B------:R1:W-:Y:S01]  /*6a7d0*/  LDGSTS.E [R5+-0x23ff4], desc[UR60][R222.64], P2 ;  /* 0xdc00c000de057fae */ /* 0x0003e2000912187c */
[----:B------:R-:W-:-:S04]  /*6a7e0*/  ISETP.GT.AND P2, PT, R3, 0x10, PT ;  /* 0x000000100300780c */ /* 0x000fc80003f44270 */
[----:B-1----:R-:W-:Y:S02]  /*6a7f0*/  SEL R5, RZ, 0x4, !P2 ;  /* 0x00000004ff057807 */ /* 0x002fe40005000000 */
[----:B------:R-:W-:Y:S02]  /*6a800*/  IADD3 R15, P2, R15, R8, RZ ;  /* 0x000000080f0f7210 */ /* 0x000fe40007f5e0ff */
[----:B------:R-:W-:Y:S01]  /*6a810*/  SEL R5, R5, RZ, !P1 ;  /* 0x000000ff05057207 */ /* 0x000fe20004800000 */
[----:B------:R-:W-:Y:S01]  /*6a820*/  STL [R1+0x1c50], R4 ;  /* 0x001c500401007387 */ /* 0x000fe20000100800 */
[----:B------:R-:W-:Y:S02]  /*6a830*/  IADD3.X R220, R220, R2, RZ, P2, !PT ;  /* 0x00000002dcdc7210 */ /* 0x000fe400017fe4ff */
[----:B------:R-:W-:Y:S01]  /*6a840*/  ISETP.NE.U32.AND P4, PT, R5, RZ, PT ;  /* 0x000000ff0500720c */ /* 0x000fe20003f85070 */
[----:B------:R1:W-:Y:S01]  /*6a850*/  STL [R1+0x1c4c], R14 ;  /* 0x001c4c0e01007387 */ /* 0x0003e20000100800 */
[----:B------:R-:W-:-:S03]  /*6a860*/  LOP3.LUT R5, R12, 0x40, RZ, 0x3c, !PT ;  /* 0x000000400c057812 */ /* 0x000fc600078e3cff */
[----:B------:R-:W2:Y:S01]  /*6a870*/  LDL.LU.64 R222, [R1+0x3118] ;  /* 0x0031180001de7983 */ /* 0x000ea20000300a00 */
[----:B------:R-:W-:Y:S01]  /*6a880*/  IMAD.MOV.U32 R221, RZ, RZ, R220 ;  /* 0x000000ffffdd7224 */ /* 0x000fe200078e00dc */
[----:B------:R-:W-:Y:S02]  /*6a890*/  IADD3 R5, R5, 0x100000, R252 ;  /* 0x0010000005057810 */ /* 0x000fe40007ffe0fc */
[----:B-1----:R-:W3:Y:S04]  /*6a8a0*/  LDL.LU R14, [R1+0x1664] ;  /* 0x00166400010e7983 */ /* 0x002ee80000300800 */
[----:B------:R-:W4:Y:S04]  /*6a8b0*/  LDL.LU R4, [R1+0x1668] ;  /* 0x0016680001047983 */ /* 0x000f280000300800 */
[----:B------:R-:W-:Y:S04]  /*6a8c0*/  STL [R1+0x1658], R15 ;  /* 0x0016580f01007387 */ /* 0x000fe80000100800 */
[----:B------:R1:W-:Y:S02]  /*6a8d0*/  STL [R1+0x1654], R220 ;  /* 0x001654dc01007387 */ /* 0x0003e40000100800 */
[----:B-1----:R-:W-:-:S05]  /*6a8e0*/  IMAD.MOV.U32 R220, RZ, RZ, R15 ;  /* 0x000000ffffdc7224 */ /* 0x002fca00078e000f */
[----:B------:R-:W-:Y:S04]  /*6a8f0*/  LDGSTS.E [R5+-0x40000], desc[UR60][R220.64], P4 ;  /* 0xc0000000dc057fae */ /* 0x000fe8000a12187c */
[----:B------:R-:W2:Y:S04]  /*6a900*/  LDL.LU.64 R220, [R1+0x3110] ;  /* 0x0031100001dc7983 */ /* 0x000ea80000300a00 */
[----:B------:R1:W-:Y:S04]  /*6a910*/  STL.64 [R1+0x3108], R218 ;  /* 0x003108da01007387 */ /* 0x0003e80000100a00 */
[----:B-1----:R-:W2:Y:S04]  /*6a920*/  LDL.LU R218, [R1+0x165c] ;  /* 0x00165c0001da7983 */ /* 0x002ea80000300800 */
[----:B------:R-:W2:Y:S01]  /*6a930*/  LDL.LU R219, [R1+0x1660] ;  /* 0x0016600001db7983 */ /* 0x000ea20000300800 */
[----:B------:R-:W-:-:S04]  /*6a940*/  ISETP.GT.AND P2, PT, R3, 0x11, PT ;  /* 0x000000110300780c */ /* 0x000fc80003f44270 */
[----:B------:R-:W-:-:S04]  /*6a950*/  SEL R15, RZ, 0x4, !P2 ;  /* 0x00000004ff0f7807 */ /* 0x000fc80005000000 */
[----:B------:R-:W-:-:S04]  /*6a960*/  SEL R15, R15, RZ, !P1 ;  /* 0x000000ff0f0f7207 */ /* 0x000fc80004800000 */
[----:B------:R-:W-:Y:S02]  /*6a970*/  ISETP.NE.U32.AND P2, PT, R15, RZ, PT ;  /* 0x000000ff0f00720c */ /* 0x000fe40003f45070 */
[----:B------:R-:W2:Y:S01]  /*6a980*/  LDL.LU R15, [R1+0x1678] ;  /* 0x00167800010f7983 */ /* 0x000ea20000300800 */
[----:B----4-:R-:W-:-:S05]  /*6a990*/  IADD3 R4, P6, R4, R8, RZ ;  /* 0x0000000804047210 */ /* 0x010fca0007fde0ff */
[----:B---3--:R-:W-:Y:S01]  /*6a9a0*/  IMAD.X R14, R14, 0x1, R2, P6 ;  /* 0x000000010e0e7824 */ /* 0x008fe200030e0602 */
[----:B--2---:R-:W-:-:S04]  /*6a9b0*/  IADD3 R219, P5, R219, R8, RZ ;  /* 0x00000008dbdb7210 */ /* 0x004fc80007fbe0ff */
[----:B------:R-:W-:Y:S01]  /*6a9c0*/  IADD3.X R218, R218, R2, RZ, P5, !PT ;  /* 0x00000002dada7210 */ /* 0x000fe20002ffe4ff */
[----:B------:R1:W-:Y:S04]  /*6a9d0*/  STL [R1+0x1660], R219 ;  /* 0x001660db01007387 */ /* 0x0003e80000100800 */
[----:B------:R2:W-:Y:S01]  /*6a9e0*/  STL [R1+0x165c], R218 ;  /* 0x00165cda01007387 */ /* 0x0005e20000100800 */
[----:B-1----:R-:W-:-:S04]  /*6a9f0*/  LOP3.LUT R219, R219, R218, RZ, 0x3c, !PT ;  /* 0x000000dadbdb7212 */ /* 0x002fc800078e3cff */
[----:B--2---:R-:W-:-:S04]  /*6aa00*/  LOP3.LUT R218, R219, R218, RZ, 0x3c, !PT ;  /* 0x000000dadbda7212 */ /* 0x004fc800078e3cff */
[----:B------:R-:W-:-:S05]  /*6aa10*/  LOP3.LUT R219, R219, R218, RZ, 0x3c, !PT ;  /* 0x000000dadbdb7212 */ /* 0x000fca00078e3cff */
[----:B------:R1:W-:Y:S04]  /*6aa20*/  LDGSTS.E [R5+-0x3c000], desc[UR60][R218.64], P4 ;  /* 0xc4000000da057fae */ /* 0x0003e8000a12187c */
[----:B------:R-:W-:Y:S01]  /*6aa30*/  STL [R1+0x1668], R4 ;  /* 0x0016680401007387 */ /* 0x000fe20000100800 */
[----:B-1----:R-:W-:Y:S01]  /*6aa40*/  IMAD.MOV.U32 R218, RZ, RZ, R4 ;  /* 0x000000ffffda7224 */ /* 0x002fe200078e0004 */
[----:B------:R-:W-:Y:S02]  /*6aa50*/  MOV R219, R14 ;  /* 0x0000000e00db7202 */ /* 0x000fe40000000f00 */
[----:B------:R-:W-:Y:S04]  /*6aa60*/  STL [R1+0x1664], R14 ;  /* 0x0016640e01007387 */ /* 0x000fe80000100800 */
[----:B------:R-:W-:Y:S04]  /*6aa70*/  LDGSTS.E [R5+-0x3fffc], desc[UR60][R218.64], P2 ;  /* 0xc0004000da057fae */ /* 0x000fe8000912187c */
[----:B------:R-:W2:Y:S04]  /*6aa80*/  LDL.LU.64 R218, [R1+0x3108] ;  /* 0x0031080001da7983 */ /* 0x000ea80000300a00 */
[----:B------:R1:W-:Y:S04]  /*6aa90*/  STL.64 [R1+0x3100], R216 ;  /* 0x003100d801007387 */ /* 0x0003e80000100a00 */
[----:B-1----:R-:W3:Y:S04]  /*6aaa0*/  LDL.LU R216, [R1+0x166c] ;  /* 0x00166c0001d87983 */ /* 0x002ee80000300800 */
[----:B------:R-:W4:Y:S04]  /*6aab0*/  LDL.LU R217, [R1+0x1670] ;  /* 0x0016700001d97983 */ /* 0x000f280000300800 */
[----:B------:R1:W-:Y:S04]  /*6aac0*/  STL.64 [R1+0x30f8], R214 ;  /* 0x0030f8d601007387 */ /* 0x0003e80000100a00 */
[----:B-1----:R-:W2:Y:S01]  /*6aad0*/  LDL.LU R215, [R1+0x1674] ;  /* 0x0016740001d77983 */ /* 0x002ea20000300800 */
[----:B------:R-:W-:-:S03]  /*6aae0*/  ISETP.GT.AND P4, PT, R3, 0x12, PT ;  /* 0x000000120300780c */ /* 0x000fc60003f84270 */
[----:B------:R-:W2:Y:S01]  /*6aaf0*/  LDL.LU R14, [R1+0x1684] ;  /* 0x00168400010e7983 */ /* 0x000ea20000300800 */
[----:B------:R-:W-:-:S04]  /*6ab00*/  SEL R4, RZ, 0x4, !P4 ;  /* 0x00000004ff047807 */ /* 0x000fc80006000000 */
[----:B------:R-:W-:-:S04]  /*6ab10*/  SEL R4, R4, RZ, !P1 ;  /* 0x000000ff04047207 */ /* 0x000fc80004800000 */
[----:B------:R-:W-:Y:S02]  /*6ab20*/  ISETP.NE.U32.AND P4, PT, R4, RZ, PT ;  /* 0x000000ff0400720c */ /* 0x000fe40003f85070 */
[----:B------:R-:W2:Y:S01]  /*6ab30*/  LDL.LU R4, [R1+0x1688] ;  /* 0x0016880001047983 */ /* 0x000ea20000300800 */
[----:B------:R-:W-:-:S04]  /*6ab40*/  IADD3 R15, P6, R15, R8, RZ ;  /* 0x000000080f0f7210 */ /* 0x000fc80007fde0ff */
[----:B------:R-:W-:Y:S02]  /*6ab50*/  MOV R214, R15 ;  /* 0x0000000f00d67202 */ /* 0x000fe40000000f00 */
[----:B----4-:R-:W-:-:S05]  /*6ab60*/  IADD3 R217, P5, R217, R8, RZ ;  /* 0x00000008d9d97210 */ /* 0x010fca0007fbe0ff */
[----:B---3--:R-:W-:Y:S01]  /*6ab70*/  IMAD.X R216, R216, 0x1, R2, P5 ;  /* 0x00000001d8d87824 */ /* 0x008fe200028e0602 */
[----:B------:R1:W-:Y:S04]  /*6ab80*/  STL [R1+0x1670], R217 ;  /* 0x001670d901007387 */ /* 0x0003e80000100800 */
[----:B------:R3:W-:Y:S01]  /*6ab90*/  STL [R1+0x166c], R216 ;  /* 0x00166cd801007387 */ /* 0x0007e20000100800 */
[----:B-1----:R-:W-:-:S04]  /*6aba0*/  LOP3.LUT R217, R217, R216, RZ, 0x3c, !PT ;  /* 0x000000d8d9d97212 */ /* 0x002fc800078e3cff */
[----:B---3--:R-:W-:Y:S01]  /*6abb0*/  LOP3.LUT R216, R217, R216, RZ, 0x3c, !PT ;  /* 0x000000d8d9d87212 */ /* 0x008fe200078e3cff */
[----:B--2---:R-:W-:-:S03]  /*6abc0*/  IMAD.X R215, R215, 0x1, R2, P6 ;  /* 0x00000001d7d77824 */ /* 0x004fc600030e0602 */
        /* <DEDUP_REMOVED lines=8> */
[----:B-1----:R-:W4:Y:S04]  /*6ac50*/  LDL.LU R212, [R1+0x167c] ;  /* 0x00167c0001d47983 */ /* 0x002f280000300800 */
[----:B------:R-:W2:Y:S01]  /*6ac60*/  LDL.LU R213, [R1+0x1680] ;  /* 0x0016800001d57983 */ /* 0x000ea20000300800 */
[----:B------:R-:W-:-:S04]  /*6ac70*/  ISETP.GT.AND P2, PT, R3, 0x13, PT ;  /* 0x000000130300780c */ /* 0x000fc80003f44270 */
[----:B------:R-:W-:-:S04]  /*6ac80*/  SEL R15, RZ, 0x4, !P2 ;  /* 0x00000004ff0f7807 */ /* 0x000fc80005000000 */
[----:B------:R-:W-:-:S04]  /*6ac90*/  SEL R15, R15, RZ, !P1 ;  /* 0x000000ff0f0f7207 */ /* 0x000fc80004800000 */
[----:B------:R-:W-:Y:S02]  /*6aca0*/  ISETP.NE.U32.AND P2, PT, R15, RZ, PT ;  /* 0x000000ff0f00720c */ /* 0x000fe40003f45070 */
[----:B------:R-:W3:Y:S01]  /*6acb0*/  LDL.LU R15, [R1+0x1858] ;  /* 0x00185800010f7983 */ /* 0x000ee20000300800 */
[----:B------:R-:W-:-:S05]  /*6acc0*/  IADD3 R4, P6, R4, R8, RZ ;  /* 0x0000000804047210 */ /* 0x000fca0007fde0ff */
[----:B------:R-:W-:Y:S01]  /*6acd0*/  IMAD.X R14, R14, 0x1, R2, P6 ;  /* 0x000000010e0e7824 */ /* 0x000fe200030e0602 */
[----:B--2---:R-:W-:-:S05]  /*6ace0*/  IADD3 R213, P5, R213, R8, RZ ;  /* 0x00000008d5d57210 */ /* 0x004fca0007fbe0ff */
[----:B----4-:R-:W-:Y:S01]  /*6acf0*/  IMAD.X R212, R212, 0x1, R2, P5 ;  /* 0x00000001d4d47824 */ /* 0x010fe200028e0602 */
[----:B------:R1:W-:Y:S04]  /*6ad00*/  STL [R1+0x1680], R213 ;  /* 0x001680d501007387 */ /* 0x0003e80000100800 */
[----:B------:R2:W-:Y:S01]  /*6ad10*/  STL [R1+0x167c], R212 ;  /* 0x00167cd401007387 */ /* 0x0005e20000100800 */
[----:B-1----:R-:W-:-:S04]  /*6ad20*/  LOP3.LUT R213, R213, R212, RZ, 0x3c, !PT ;  /* 0x000000d4d5d57212 */ /* 0x002fc800078e3cff */
[----:B--2---:R-:W-:-:S04]  /*6ad30*/  LOP3.LUT R212, R213, R212, RZ, 0x3c, !PT ;  /* 0x000000d4d5d47212 */ /* 0x004fc800078e3cff */
[----:B------:R-:W-:-:S05]  /*6ad40*/  LOP3.LUT R213, R213, R212, RZ, 0x3c, !PT ;  /* 0x000000d4d5d57212 */ /* 0x000fca00078e3cff */
[----:B------:R1:W-:Y:S04]  /*6ad50*/  LDGSTS.E [R5+-0x3bff8], desc[UR60][R212.64], P4 ;  /* 0xc4008000d4057fae */ /* 0x0003e8000a12187c */
[----:B------:R-:W-:Y:S01]  /*6ad60*/  STL [R1+0x1688], R4 ;  /* 0x0016880401007387 */ /* 0x000fe20000100800 */
[----:B-1----:R-:W-:Y:S01]  /*6ad70*/  MOV R212, R4 ;  /* 0x0000000400d47202 */ /* 0x002fe20000000f00 */
[----:B------:R-:W-:Y:S02]  /*6ad80*/  IMAD.MOV.U32 R213, RZ, RZ, R14 ;  /* 0x000000ffffd57224 */ /* 0x000fe400078e000e */
[----:B------:R-:W-:Y:S04]  /*6ad90*/  STL [R1+0x1684], R14 ;  /* 0x0016840e01007387 */ /* 0x000fe80000100800 */
[----:B------:R-:W-:Y:S04]  /*6ada0*/  LDGSTS.E [R5+-0x3fff4], desc[UR60][R212.64], P2 ;  /* 0xc000c000d4057fae */ /* 0x000fe8000912187c */
[----:B------:R-:W2:Y:S04]  /*6adb0*/  LDL.LU.64 R212, [R1+0x30f0] ;  /* 0x0030f00001d47983 */ /* 0x000ea80000300a00 */
[----:B------:R1:W-:Y:S04]  /*6adc0*/  STL.64 [R1+0x30e8], R210 ;  /* 0x0030e8d201007387 */ /* 0x0003e80000100a00 */
[----:B-1----:R-:W4:Y:S04]  /*6add0*/  LDL.LU R210, [R1+0x168c] ;  /* 0x00168c0001d27983 */ /* 0x002f280000300800 */
[----:B------:R-:W2:Y:S04]  /*6ade0*/  LDL.LU R211, [R1+0x1690] ;  /* 0x0016900001d37983 */ /* 0x000ea80000300800 */
[----:B------:R1:W-:Y:S04]  /*6adf0*/  STL.64 [R1+0x30e0], R208 ;  /* 0x0030e0d001007387 */ /* 0x0003e80000100a00 */
[----:B-1----:R-:W4:Y:S01]  /*6ae00*/  LDL.LU R209, [R1+0x1854] ;  /* 0x0018540001d17983 */ /* 0x002f220000300800 */
[----:B------:R-:W-:-:S03]  /*6ae10*/  ISETP.GT.AND P4, PT, R3, 0x30, PT ;  /* 0x000000300300780c */ /* 0x000fc60003f84270 */
[----:B------:R-:W4:Y:S01]  /*6ae20*/  LDL.LU R14, [R1+0x1864] ;  /* 0x00186400010e7983 */ /* 0x000f220000300800 */
[----:B------:R-:W-:-:S04]  /*6ae30*/  SEL R4, RZ, 0x4, !P4 ;  /* 0x00000004ff047807 */ /* 0x000fc80006000000 */
[----:B------:R-:W-:-:S04]  /*6ae40*/  SEL R4, R4, RZ, !P1 ;  /* 0x000000ff04047207 */ /* 0x000fc80004800000 */
[----:B------:R-:W-:Y:S02]  /*6ae50*/  ISETP.NE.U32.AND P4, PT, R4, RZ, PT ;  /* 0x000000ff0400720c */ /* 0x000fe40003f85070 */
[----:B------:R-:W4:Y:S01]  /*6ae60*/  LDL.LU R4, [R1+0x1868] ;  /* 0x0018680001047983 */ /* 0x000f220000300800 */
[----:B---3--:R-:W-:-:S05]  /*6ae70*/  IADD3 R15, P6, R15, R8, RZ ;  /* 0x000000080f0f7210 */ /* 0x008fca0007fde0ff */
[----:B------:R-:W-:Y:S01]  /*6ae80*/  IMAD.MOV.U32 R208, RZ, RZ, R15 ;  /* 0x000000ffffd07224 */ /* 0x000fe200078e000f */
[----:B--2---:R-:W-:-:S05]  /*6ae90*/  IADD3 R211, P5, R211, R8, RZ ;  /* 0x00000008d3d37210 */ /* 0x004fca0007fbe0ff */
        /* <DEDUP_REMOVED lines=21> */
[----:B------:R-:W-:-:S04]  /*6aff0*/  IADD3 R4, P6, R4, R8, RZ ;  /* 0x0000000804047210 */ /* 0x000fc80007fde0ff */
[----:B------:R-:W-:Y:S02]  /*6b000*/  IADD3.X R14, R14, R2, RZ, P6, !PT ;  /* 0x000000020e0e7210 */ /* 0x000fe400037fe4ff */
        /* <DEDUP_REMOVED lines=9> */
[----:B-1----:R-:W-:Y:S02]  /*6b0a0*/  IMAD.MOV.U32 R206, RZ, RZ, R4 ;  /* 0x000000ffffce7224 */ /* 0x002fe400078e0004 */
[----:B------:R-:W-:Y:S01]  /*6b0b0*/  IMAD.MOV.U32 R207, RZ, RZ, R14 ;  /* 0x000000ffffcf7224 */ /* 0x000fe200078e000e */
        /* <DEDUP_REMOVED lines=16> */
[----:B--2---:R-:W-:-:S04]  /*6b1c0*/  IADD3 R205, P5, R205, R8, RZ ;  /* 0x00000008cdcd7210 */ /* 0x004fc80007fbe0ff */
        /* <DEDUP_REMOVED lines=23> */
[----:B--2---:R-:W-:-:S04]  /*6b340*/  IADD3 R247, P5, R247, R8, RZ ;  /* 0x00000008f7f77210 */ /* 0x004fc80007fbe0ff */
[----:B----4-:R-:W-:Y:S01]  /*6b350*/  IADD3.X R246, R246, R2, RZ, P5, !PT ;  /* 0x00000002f6f67210 */ /* 0x010fe20002ffe4ff */
        /* <DEDUP_REMOVED lines=23> */
[----:B---3--:R-:W-:-:S04]  /*6b4d0*/  IADD3 R15, P6, R15, R8, RZ ;  /* 0x000000080f0f7210 */ /* 0x008fc80007fde0ff */
[----:B------:R-:W-:Y:S02]  /*6b4e0*/  MOV R234, R15 ;  /* 0x0000000f00ea7202 */ /* 0x000fe40000000f00 */
[----:B--2---:R-:W-:-:S05]  /*6b4f0*/  IADD3 R241, P5, R241, R8, RZ ;  /* 0x00000008f1f17210 */ /* 0x004fca0007fbe0ff */
        /* <DEDUP_REMOVED lines=131> */
[----:B------:R-:W-:Y:S01]  /*6bd30*/  LOP3.LUT R177, R177, R176, RZ, 0x3c, !PT ;  /* 0x000000b0b1b17212 */ /* 0x000fe200078e3cff */
[----:B------:R-:W-:Y:S04]  /*6bd40*/  STL [R1+0x1c68], R4 ;  /* 0x001c680401007387 */ /* 0x000fe80000100800 */
[----:B------:R1:W-:Y:S04]  /*6bd50*/  LDGSTS.E [R5+-0x24000], desc[UR60][R176.64], P4 ;  /* 0xdc000000b0057fae */ /* 0x0003e8000a12187c */
[----:B------:R2:W-:Y:S01]  /*6bd60*/  STL [R1+0x1c64], R14 ;  /* 0x001c640e01007387 */ /* 0x0005e20000100800 */
[----:B-1----:R-:W-:Y:S01]  /*6bd70*/  IMAD.MOV.U32 R176, RZ, RZ, R4 ;  /* 0x000000ffffb07224 */ /* 0x002fe200078e0004 */
[----:B------:R-:W-:-:S02]  /*6bd80*/  MOV R177, R14 ;  /* 0x0000000e00b17202 */ /* 0x000fc40000000f00 */
[----:B--2---:R-:W2:Y:S04]  /*6bd90*/  LDL.LU R14, [R1+0x1c80] ;  /* 0x001c8000010e7983 */ /* 0x004ea80000300800 */
[----:B------:R-:W-:Y:S04]  /*6bda0*/  LDGSTS.E [R5+-0x27ffc], desc[UR60][R176.64], P2 ;  /* 0xd8004000b0057fae */ /* 0x000fe8000912187c */
[----:B------:R-:W4:Y:S04]  /*6bdb0*/  LDL.LU.64 R176, [R1+0x3078] ;  /* 0x0030780001b07983 */ /* 0x000f280000300a00 */
[----:B------:R-:W4:Y:S04]  /*6bdc0*/  LDL.LU R4, [R1+0x1c7c] ;  /* 0x001c7c0001047983 */ /* 0x000f280000300800 */
[----:B------:R1:W-:Y:S04]  /*6bdd0*/  STL.64 [R1+0x3070], R172 ;  /* 0x003070ac01007387 */ /* 0x0003e80000100a00 */
[----:B-1----:R-:W2:Y:S04]  /*6bde0*/  LDL.LU R173, [R1+0x1c6c] ;  /* 0x001c6c0001ad7983 */ /* 0x002ea80000300800 */
[----:B------:R1:W-:Y:S04]  /*6bdf0*/  STL.64 [R1+0x3068], R170 ;  /* 0x003068aa01007387 */ /* 0x0003e80000100a00 */
[----:B-1----:R-:W4:Y:S04]  /*6be00*/  LDL.LU R170, [R1+0x1c74] ;  /* 0x001c740001aa7983 */ /* 0x002f280000300800 */
[----:B------:R-:W4:Y:S01]  /*6be10*/  LDL.LU R171, [R1+0x1c78] ;  /* 0x001c780001ab7983 */ /* 0x000f220000300800 */
[----:B------:R-:W-:-:S04]  /*6be20*/  ISETP.GT.AND P4, PT, R3, 0x72, PT ;  /* 0x000000720300780c */ /* 0x000fc80003f84270 */
[----:B------:R-:W-:-:S04]  /*6be30*/  SEL R8, RZ, 0x4, !P4 ;  /* 0x00000004ff087807 */ /* 0x000fc80006000000 */
[----:B------:R-:W-:-:S04]  /*6be40*/  SEL R8, R8, RZ, !P1 ;  /* 0x000000ff08087207 */ /* 0x000fc80004800000 */
[----:B------:R-:W-:Y:S02]  /*6be50*/  ISETP.NE.U32.AND P4, PT, R8, RZ, PT ;  /* 0x000000ff0800720c */ /* 0x000fe40003f85070 */
[----:B------:R-:W1:Y:S02]  /*6be60*/  LDC R8, c[0x0][0x238] ;  /* 0x00008e00ff087b82 */ /* 0x000e640000000800 */
[----:B-1----:R-:W-:-:S04]  /*6be70*/  IMAD.SHL.U32 R8, R8, 0x80, RZ ;  /* 0x0000008008087824 */ /* 0x002fc800078e00ff */
[----:B------:R-:W-:-:S05]  /*6be80*/  IMAD.SHL.U32 R8, R8, 0x4, RZ ;  /* 0x0000000408087824 */ /* 0x000fca00078e00ff */
[----:B---3--:R-:W-:-:S05]  /*6be90*/  IADD3 R15, P5, R15, R8, RZ ;  /* 0x000000080f0f7210 */ /* 0x008fca0007fbe0ff */
[----:B------:R1:W-:Y:S01]  /*6bea0*/  STL [R1+0x1c70], R15 ;  /* 0x001c700f01007387 */ /* 0x0003e20000100800 */
[----:B------:R-:W-:Y:S01]  /*6beb0*/  IMAD.MOV.U32 R172, RZ, RZ, R15 ;  /* 0x000000ffffac7224 */ /* 0x000fe200078e000f */
[----:B--2---:R-:W-:-:S05]  /*6bec0*/  IADD3.X R173, R173, R2, RZ, P5, !PT ;  /* 0x00000002adad7210 */ /* 0x004fca0002ffe4ff */
[----:B------:R-:W-:Y:S01]  /*6bed0*/  STL [R1+0x1c6c], R173 ;  /* 0x001c6cad01007387 */ /* 0x000fe20000100800 */
[----:B----4-:R-:W-:-:S03]  /*6bee0*/  IADD3 R171, P6, R171, R8, RZ ;  /* 0x00000008abab7210 */ /* 0x010fc60007fde0ff */
[----:B------:R-:W-:Y:S02]  /*6bef0*/  LDGSTS.E [R5+-0x23ffc], desc[UR60][R172.64], P2 ;  /* 0xdc004000ac057fae */ /* 0x000fe4000912187c */
[----:B------:R-:W-:Y:S02]  /*6bf00*/  IMAD.X R170, R170, 0x1, R2, P6 ;  /* 0x00000001aaaa7824 */ /* 0x000fe400030e0602 */
[----:B------:R2:W-:Y:S04]  /*6bf10*/  STL [R1+0x1c78], R171 ;  /* 0x001c78ab01007387 */ /* 0x0005e80000100800 */
[----:B-1----:R-:W3:Y:S01]  /*6bf20*/  LDL.LU R15, [R1+0x1c90] ;  /* 0x001c9000010f7983 */ /* 0x002ee20000300800 */
[----:B--2---:R-:W-:-:S03]  /*6bf30*/  LOP3.LUT R171, R171, R170, RZ, 0x3c, !PT ;  /* 0x000000aaabab7212 */ /* 0x004fc600078e3cff */
[----:B------:R1:W-:Y:S01]  /*6bf40*/  STL [R1+0x1c74], R170 ;  /* 0x001c74aa01007387 */ /* 0x0003e20000100800 */
[----:B------:R-:W-:-:S03]  /*6bf50*/  IADD3 R14, P5, R14, R8, RZ ;  /* 0x000000080e0e7210 */ /* 0x000fc60007fbe0ff */
[----:B------:R-:W2:Y:S01]  /*6bf60*/  LDL.LU.64 R172, [R1+0x3070] ;  /* 0x0030700001ac7983 */ /* 0x000ea20000300a00 */
[----:B-1----:R-:W-:-:S04]  /*6bf70*/  LOP3.LUT R170, R171, R170, RZ, 0x3c, !PT ;  /* 0x000000aaabaa7212 */ /* 0x002fc800078e3cff */
[----:B------:R-:W-:Y:S02]  /*6bf80*/  LOP3.LUT R171, R171, R170, RZ, 0x3c, !PT ;  /* 0x000000aaabab7212 */ /* 0x000fe400078e3cff */
[----:B------:R-:W-:-:S03]  /*6bf90*/  IADD3.X R4, R4, R2, RZ, P5, !PT ;  /* 0x0000000204047210 */ /* 0x000fc60002ffe4ff */
[----:B------:R-:W-:Y:S04]  /*6bfa0*/  LDGSTS.E [R5+-0x27ff8], desc[UR60][R170.64], P4 ;  /* 0xd8008000aa057fae */ /* 0x000fe8000a12187c */
[----:B------:R-:W4:Y:S04]  /*6bfb0*/  LDL.LU.64 R170, [R1+0x3068] ;  /* 0x0030680001aa7983 */ /* 0x000f280000300a00 */
[----:B------:R-:W-:Y:S04]  /*6bfc0*/  STL [R1+0x1c80], R14 ;  /* 0x001c800e01007387 */ /* 0x000fe80000100800 */
[----:B------:R-:W-:Y:S04]  /*6bfd0*/  STL [R1+0x1c7c], R4 ;  /* 0x001c7c0401007387 */ /* 0x000fe80000100800 */
[----:B------:R-:W-:Y:S04]  /*6bfe0*/  STL.64 [R1+0x3060], R168 ;  /* 0x003060a801007387 */ /* 0x000fe80000100a00 */
[----:B------:R1:W-:Y:S04]  /*6bff0*/  STL.64 [R1+0x3058], R166 ;  /* 0x003058a601007387 */ /* 0x0003e80000100a00 */
[----:B-1----:R-:W2:Y:S04]  /*6c000*/  LDL.LU R166, [R1+0x1c84] ;  /* 0x001c840001a67983 */ /* 0x002ea80000300800 */
[----:B------:R-:W4:Y:S01]  /*6c010*/  LDL.LU R167, [R1+0x1c88] ;  /* 0x001c880001a77983 */ /* 0x000f220000300800 */
[----:B------:R-:W-:-:S03]  /*6c020*/  MOV R169, R4 ;  /* 0x0000000400a97202 */ /* 0x000fc60000000f00 */
[----:B------:R-:W2:Y:S04]  /*6c030*/  LDL.LU R4, [R1+0x1698] ;  /* 0x0016980001047983 */ /* 0x000ea80000300800 */
[----:B------:R1:W-:Y:S04]  /*6c040*/  STL.64 [R1+0x3050], R164 ;  /* 0x003050a401007387 */ /* 0x0003e80000100a00 */
[----:B-1----:R-:W2:Y:S01]  /*6c050*/  LDL.LU R165, [R1+0x1c8c] ;  /* 0x001c8c0001a57983 */ /* 0x002ea20000300800 */
[----:B------:R-:W-:-:S05]  /*6c060*/  IMAD.MOV.U32 R168, RZ, RZ, R14 ;  /* 0x000000ffffa87224 */ /* 0x000fca00078e000e */
[----:B------:R-:W-:Y:S04]  /*6c070*/  LDGSTS.E [R5+-0x23ff8], desc[UR60][R168.64], P4 ;  /* 0xdc008000a8057fae */ /* 0x000fe8000a12187c */
[----:B------:R-:W2:Y:S04]  /*6c080*/  LDL.LU.64 R168, [R1+0x3060] ;  /* 0x0030600001a87983 */ /* 0x000ea80000300a00 */
[----:B------:R-:W2:Y:S01]  /*6c090*/  LDL.LU R14, [R1+0x1694] ;  /* 0x00169400010e7983 */ /* 0x000ea20000300800 */
        /* <DEDUP_REMOVED lines=8> */
[----:B------:R-:W-:Y:S01]  /*6c120*/  IMAD.MOV.U32 R164, RZ, RZ, R15 ;  /* 0x000000ffffa47224 */ /* 0x000fe200078e000f */
[----:B----4-:R-:W-:-:S05]  /*6c130*/  IADD3 R167, P4, R167, R8, RZ ;  /* 0x00000008a7a77210 */ /* 0x010fca0007f9e0ff */
[----:B--2---:R-:W-:Y:S01]  /*6c140*/  IMAD.X R166, R166, 0x1, R2, P4 ;  /* 0x00000001a6a67824 */ /* 0x004fe200020e0602 */
[----:B------:R1:W-:Y:S04]  /*6c150*/  STL [R1+0x1c88], R167 ;  /* 0x001c88a701007387 */ /* 0x0003e80000100800 */
[----:B------:R2:W-:Y:S01]  /*6c160*/  STL [R1+0x1c84], R166 ;  /* 0x001c84a601007387 */ /* 0x0005e20000100800 */
[----:B-1----:R-:W-:-:S04]  /*6c170*/  LOP3.LUT R167, R167, R166, RZ, 0x3c, !PT ;  /* 0x000000a6a7a77212 */ /* 0x002fc800078e3cff */
[----:B--2---:R-:W-:Y:S02]  /*6c180*/  LOP3.LUT R166, R167, R166, RZ, 0x3c, !PT ;  /* 0x000000a6a7a67212 */ /* 0x004fe400078e3cff */
[----:B------:R-:W-:Y:S02]  /*6c190*/  IADD3.X R165, R165, R2, RZ, P5, !PT ;  /* 0x00000002a5a57210 */ /* 0x000fe40002ffe4ff */
[----:B------:R-:W-:-:S05]  /*6c1a0*/  LOP3.LUT R167, R167, R166, RZ, 0x3c, !PT ;  /* 0x000000a6a7a77212 */ /* 0x000fca00078e3cff */
[----:B------:R-:W-:Y:S04]  /*6c1b0*/  LDGSTS.E [R5+-0x27ff4], desc[UR60][R166.64], P2 ;  /* 0xd800c000a6057fae */ /* 0x000fe8000912187c */
[----:B------:R1:W-:Y:S01]  /*6c1c0*/  LDGSTS.E [R5+-0x23ff4], desc[UR60][R164.64], P2 ;  /* 0xdc00c000a4057fae */ /* 0x0003e2000912187c */
[----:B------:R-:W-:-:S04]  /*6c1d0*/  ISETP.GT.AND P2, PT, R3, 0x14, PT ;  /* 0x000000140300780c */ /* 0x000fc80003f44270 */
[----:B-1----:R-:W-:-:S04]  /*6c1e0*/  SEL R5, RZ, 0x4, !P2 ;  /* 0x00000004ff057807 */ /* 0x002fc80005000000 */
[----:B------:R-:W-:Y:S02]  /*6c1f0*/  SEL R5, R5, RZ, !P1 ;  /* 0x000000ff05057207 */ /* 0x000fe40004800000 */
[----:B------:R-:W-:Y:S02]  /*6c200*/  IADD3 R4, P2, R4, R8, RZ ;  /* 0x0000000804047210 */ /* 0x000fe40007f5e0ff */
[----:B------:R-:W-:Y:S01]  /*6c210*/  ISETP.NE.U32.AND P4, PT, R5, RZ, PT ;  /* 0x000000ff0500720c */ /* 0x000fe20003f85070 */
[----:B------:R1:W-:Y:S01]  /*6c220*/  STL [R1+0x1c90], R15 ;  /* 0x001c900f01007387 */ /* 0x0003e20000100800 */
[----:B------:R-:W-:Y:S01]  /*6c230*/  LOP3.LUT R5, R12, 0x50, RZ, 0x3c, !PT ;  /* 0x000000500c057812 */ /* 0x000fe200078e3cff */
[----:B------:R-:W-:Y:S02]  /*6c240*/  IMAD.X R14, R14, 0x1, R2, P2 ;  /* 0x000000010e0e7824 */ /* 0x000fe400010e0602 */
[----:B------:R-:W2:Y:S01]  /*6c250*/  LDL.LU.64 R166, [R1+0x3058] ;  /* 0x0030580001a67983 */ /* 0x000ea20000300a00 */
[----:B------:R-:W-:-:S02]  /*6c260*/  IADD3 R5, R5, 0x100000, R252 ;  /* 0x0010000005057810 */ /* 0x000fc40007ffe0fc */
[----:B------:R-:W-:Y:S01]  /*6c270*/  MOV R164, R4 ;  /* 0x0000000400a47202 */ /* 0x000fe20000000f00 */
[----:B------:R3:W-:Y:S04]  /*6c280*/  STL [R1+0x1c8c], R165 ;  /* 0x001c8ca501007387 */ /* 0x0007e80000100800 */
[----:B-1----:R-:W4:Y:S01]  /*6c290*/  LDL.LU R15, [R1+0x16a8] ;  /* 0x0016a800010f7983 */ /* 0x002f220000300800 */
[----:B---3--:R-:W-:-:S03]  /*6c2a0*/  IMAD.MOV.U32 R165, RZ, RZ, R14 ;  /* 0x000000ffffa57224 */ /* 0x008fc600078e000e */
[----:B------:R-:W-:Y:S04]  /*6c2b0*/  STL [R1+0x1698], R4 ;  /* 0x0016980401007387 */ /* 0x000fe80000100800 */
[----:B------:R-:W-:Y:S04]  /*6c2c0*/  STL [R1+0x1694], R14 ;  /* 0x0016940e01007387 */ /* 0x000fe80000100800 */
[----:B------:R-:W-:Y:S04]  /*6c2d0*/  LDGSTS.E [R5+-0x40000], desc[UR60][R164.64], P4 ;  /* 0xc0000000a4057fae */ /* 0x000fe8000a12187c */
[----:B------:R-:W3:Y:S04]  /*6c2e0*/  LDL.LU.64 R164, [R1+0x3050] ;  /* 0x0030500001a47983 */ /* 0x000ee80000300a00 */
[----:B------:R1:W-:Y:S04]  /*6c2f0*/  STL.64 [R1+0x3048], R162 ;  /* 0x003048a201007387 */ /* 0x0003e80000100a00 */
[----:B-1----:R-:W2:Y:S04]  /*6c300*/  LDL.LU R162, [R1+0x169c] ;  /* 0x00169c0001a27983 */ /* 0x002ea80000300800 */
[----:B------:R-:W3:Y:S04]  /*6c310*/  LDL.LU R163, [R1+0x16a0] ;  /* 0x0016a00001a37983 */ /* 0x000ee80000300800 */
        /* <DEDUP_REMOVED lines=8> */
[----:B----4-:R-:W-:-:S05]  /*6c3a0*/  IADD3 R15, P6, R15, R8, RZ ;  /* 0x000000080f0f7210 */ /* 0x010fca0007fde0ff */
[----:B------:R-:W-:Y:S01]  /*6c3b0*/  IMAD.MOV.U32 R160, RZ, RZ, R15 ;  /* 0x000000ffffa07224 */ /* 0x000fe200078e000f */
[----:B---3--:R-:W-:-:S05]  /*6c3c0*/  IADD3 R163, P5, R163, R8, RZ ;  /* 0x00000008a3a37210 */ /* 0x008fca0007fbe0ff */
[----:B--2---:R-:W-:Y:S01]  /*6c3d0*/  IMAD.X R162, R162, 0x1, R2, P5 ;  /* 0x00000001a2a27824 */ /* 0x004fe200028e0602 */
        /* <DEDUP_REMOVED lines=296> */
[----:B------:R-:W-:-:S04]  /*6d660*/  ISETP.GT.AND P2, PT, R3, 0x75, PT ;  /* 0x000000750300780c */ /* 0x000fc80003f44270 */
[----:B------:R-:W-:-:S04]  /*6d670*/  SEL R4, RZ, 0x4, !P2 ;  /* 0x00000004ff047807 */ /* 0x000fc80005000000 */
[----:B------:R-:W-:-:S04]  /*6d680*/  SEL R4, R4, RZ, !P1 ;  /* 0x000000ff04047207 */ /* 0x000fc80004800000 */
[----:B------:R-:W-:Y:S02]  /*6d690*/  ISETP.NE.U32.AND P2, PT, R4, RZ, PT ;  /* 0x000000ff0400720c */ /* 0x000fe40003f45070 */
[----:B------:R-:W4:Y:S04]  /*6d6a0*/  LDL.LU R4, [R1+0x1cb0] ;  /* 0x001cb00001047983 */ /* 0x000f280000300800 */
        /* <DEDUP_REMOVED lines=11> */
[----:B------:R1:W-:Y:S04]  /*6d760*/  STL [R1+0x1ca8], R15 ;  /* 0x001ca80f01007387 */ /* 0x0003e80000100800 */
[----:B------:R-:W-:Y:S04]  /*6d770*/  LDGSTS.E [R5+-0x24000], desc[UR60][R20.64], P4 ;  /* 0xdc00000014057fae */ /* 0x000fe8000a12187c */
[----:B------:R-:W-:Y:S04]  /*6d780*/  LDGSTS.E [R5+-0x27ffc], desc[UR60][R18.64], P2 ;  /* 0xd800400012057fae */ /* 0x000fe8000912187c */
[----:B------:R-:W2:Y:S04]  /*6d790*/  LDL.LU.64 R20, [R1+0x2fb8] ;  /* 0x002fb80001147983 */ /* 0x000ea80000300a00 */
[----:B------:R3:W-:Y:S04]  /*6d7a0*/  STL [R1+0x1ca4], R19 ;  /* 0x001ca41301007387 */ /* 0x0007e80000100800 */
[----:B-1----:R-:W4:Y:S04]  /*6d7b0*/  LDL.LU R15, [R1+0x1cc0] ;  /* 0x001cc000010f7983 */ /* 0x002f280000300800 */
[----:B---3--:R-:W3:Y:S04]  /*6d7c0*/  LDL.LU.64 R18, [R1+0x2fb0] ;  /* 0x002fb00001127983 */ /* 0x008ee80000300a00 */
[----:B------:R1:W-:Y:S04]  /*6d7d0*/  STL.64 [R1+0x2fa8], R16 ;  /* 0x002fa81001007387 */ /* 0x0003e80000100a00 */
[----:B-1----:R-:W2:Y:S04]  /*6d7e0*/  LDL.LU R17, [R1+0x1cac] ;  /* 0x001cac0001117983 */ /* 0x002ea80000300800 */
[----:B------:R1:W-:Y:S04]  /*6d7f0*/  STL.64 [R1+0x2fa0], R150 ;  /* 0x002fa09601007387 */ /* 0x0003e80000100a00 */
[----:B-1----:R-:W4:Y:S01]  /*6d800*/  LDL.LU R151, [R1+0x1cb4] ;  /* 0x001cb40001977983 */ /* 0x002f220000300800 */
        /* <DEDUP_REMOVED lines=10> */
[----:B------:R-:W-:Y:S02]  /*6d8b0*/  STL [R1+0x1cb0], R4 ;  /* 0x001cb00401007387 */ /* 0x000fe40000100800 */
[----:B------:R-:W-:Y:S02]  /*6d8c0*/  IMAD.MOV.U32 R150, RZ, RZ, R14 ;  /* 0x000000ffff967224 */ /* 0x000fe400078e000e */
[----:B--2---:R-:W-:-:S05]  /*6d8d0*/  IMAD.X R17, R17, 0x1, R2, P5 ;  /* 0x0000000111117824 */ /* 0x004fca00028e0602 */
[----:B------:R1:W-:Y:S04]  /*6d8e0*/  STL [R1+0x1cac], R17 ;  /* 0x001cac1101007387 */ /* 0x0003e80000100800 */
[----:B------:R-:W-:Y:S04]  /*6d8f0*/  STL [R1+0x1cb8], R14 ;  /* 0x001cb80e01007387 */ /* 0x000fe80000100800 */
[----:B------:R-:W-:Y:S01]  /*6d900*/  LDGSTS.E [R5+-0x23ffc], desc[UR60][R16.64], P2 ;  /* 0xdc00400010057fae */ /* 0x000fe2000912187c */
[----:B----4-:R-:W-:Y:S01]  /*6d910*/  IMAD.X R151, R151, 0x1, R2, P6 ;  /* 0x0000000197977824 */ /* 0x010fe200030e0602 */
[----:B------:R-:W-:-:S04]  /*6d920*/  IADD3 R15, P5, R15, R8, RZ ;  /* 0x000000080f0f7210 */ /* 0x000fc80007fbe0ff */
[----:B------:R-:W-:Y:S04]  /*6d930*/  LDGSTS.E [R5+-0x27ff8], desc[UR60][R150.64], P4 ;  /* 0xd800800096057fae */ /* 0x000fe8000a12187c */
[----:B-1----:R-:W2:Y:S04]  /*6d940*/  LDL.LU.64 R16, [R1+0x2fa8] ;  /* 0x002fa80001107983 */ /* 0x002ea80000300a00 */
[----:B------:R1:W-:Y:S04]  /*6d950*/  STL [R1+0x1cb4], R151 ;  /* 0x001cb49701007387 */ /* 0x0003e80000100800 */
[----:B------:R-:W4:Y:S04]  /*6d960*/  LDL.LU R4, [R1+0x1cd0] ;  /* 0x001cd00001047983 */ /* 0x000f280000300800 */
[----:B-1----:R-:W5:Y:S04]  /*6d970*/  LDL.LU.64 R150, [R1+0x2fa0] ;  /* 0x002fa00001967983 */ /* 0x002f680000300a00 */
[----:B------:R-:W3:Y:S01]  /*6d980*/  LDL.LU R8, [R1+0x1cbc] ;  /* 0x001cbc0001087983 */ /* 0x000ee20000300800 */
[----:B------:R-:W-:-:S04]  /*6d990*/  ISETP.GT.AND P2, PT, R3, 0x77, PT ;  /* 0x000000770300780c */ /* 0x000fc80003f44270 */
[----:B------:R-:W-:-:S04]  /*6d9a0*/  SEL R14, RZ, 0x4, !P2 ;  /* 0x00000004ff0e7807 */ /* 0x000fc80005000000 */
[----:B------:R-:W-:Y:S01]  /*6d9b0*/  SEL R14, R14, RZ, !P1 ;  /* 0x000000ff0e0e7207 */ /* 0x000fe20004800000 */
[----:B------:R-:W-:Y:S03]  /*6d9c0*/  STL [R1+0x1cc0], R15 ;  /* 0x001cc00f01007387 */ /* 0x000fe60000100800 */
[----:B------:R-:W-:Y:S02]  /*6d9d0*/  ISETP.NE.U32.AND P2, PT, R14, RZ, PT ;  /* 0x000000ff0e00720c */ /* 0x000fe40003f45070 */
[----:B------:R-:W2:Y:S04]  /*6d9e0*/  LDL.LU R14, [R1+0x2f98] ;  /* 0x002f9800010e7983 */ /* 0x000ea80000300800 */
[----:B------:R1:W-:Y:S01]  /*6d9f0*/  STL.64 [R1+0x2f90], R148 ;  /* 0x002f909401007387 */ /* 0x0003e20000100a00 */
[----:B---3--:R-:W-:-:S05]  /*6da00*/  IMAD.X R8, R8, 0x1, R2, P5 ;  /* 0x0000000108087824 */ /* 0x008fca00028e0602 */
[----:B------:R-:W-:Y:S04]  /*6da10*/  STL [R1+0x1cbc], R8 ;  /* 0x001cbc0801007387 */ /* 0x000fe80000100800 */
[----:B-1----:R-:W3:Y:S04]  /*6da20*/  LDL.LU R148, [R1+0x1cc4] ;  /* 0x001cc40001947983 */ /* 0x002ee80000300800 */
[----:B------:R-:W2:Y:S04]  /*6da30*/  LDL.LU R149, [R1+0x1cc8] ;  /* 0x001cc80001957983 */ /* 0x000ea80000300800 */
[----:B------:R1:W-:Y:S04]  /*6da40*/  STL.64 [R1+0x2f88], R146 ;  /* 0x002f889201007387 */ /* 0x0003e80000100a00 */
[----:B-1----:R-:W3:Y:S01]  /*6da50*/  LDL.LU R147, [R1+0x1ccc] ;  /* 0x001ccc0001937983 */ /* 0x002ee20000300800 */
[----:B------:R-:W-:-:S03]  /*6da60*/  MOV R146, R15 ;  /* 0x0000000f00927202 */ /* 0x000fc60000000f00 */
[----:B------:R-:W3:Y:S04]  /*6da70*/  LDL.LU R15, [R1+0x16d8] ;  /* 0x0016d800010f7983 */ /* 0x000ee80000300800 */
[----:B------:R1:W-:Y:S02]  /*6da80*/  STL.64 [R1+0x2f80], R144 ;  /* 0x002f809001007387 */ /* 0x0003e40000100a00 */
[----:B-1----:R-:W-:Y:S02]  /*6da90*/  IMAD.MOV.U32 R145, RZ, RZ, R8 ;  /* 0x000000ffff917224 */ /* 0x002fe400078e0008 */
[----:B------:R-:W-:Y:S01]  /*6daa0*/  IMAD.MOV.U32 R144, RZ, RZ, R146 ;  /* 0x000000ffff907224 */ /* 0x000fe200078e0092 */
[----:B------:R-:W1:Y:S04]  /*6dab0*/  LDC R8, c[0x0][0x238] ;  /* 0x00008e00ff087b82 */ /* 0x000e680000000800 */
[----:B------:R-:W-:Y:S04]  /*6dac0*/  LDGSTS.E [R5+-0x23ff8], desc[UR60][R144.64], P4 ;  /* 0xdc00800090057fae */ /* 0x000fe8000a12187c */
[----:B------:R-:W3:Y:S01]  /*6dad0*/  LDL.LU R144, [R1+0x16d4] ;  /* 0x0016d40001907983 */ /* 0x000ee20000300800 */
[----:B-1----:R-:W-:-:S05]  /*6dae0*/  IMAD.SHL.U32 R8, R8, 0x80, RZ ;  /* 0x0000008008087824 */ /* 0x002fca00078e00ff */
[----:B------:R-:W-:-:S04]  /*6daf0*/  SHF.L.U32 R8, R8, 0x2, RZ ;  /* 0x0000000208087819 */ /* 0x000fc800000006ff */
[----:B----4-:R-:W-:-:S05]  /*6db00*/  IADD3 R4, P5, R4, R8, RZ ;  /* 0x0000000804047210 */ /* 0x010fca0007fbe0ff */
[----:B------:R-:W-:Y:S01]  /*6db10*/  IMAD.MOV.U32 R146, RZ, RZ, R4 ;  /* 0x000000ffff927224 */ /* 0x000fe200078e0004 */
[----:B--2---:R-:W-:-:S05]  /*6db20*/  IADD3 R149, P4, R149, R8, RZ ;  /* 0x0000000895957210 */ /* 0x004fca0007f9e0ff */
[----:B---3--:R-:W-:Y:S01]  /*6db30*/  IMAD.X R148, R148, 0x1, R2, P4 ;  /* 0x0000000194947824 */ /* 0x008fe200020e0602 */
        /* <DEDUP_REMOVED lines=9> */
[----:B-1----:R-:W-:Y:S02]  /*6dbd0*/  SEL R5, RZ, 0x4, !P2 ;  /* 0x00000004ff057807 */ /* 0x002fe40005000000 */
[----:B------:R-:W-:Y:S02]  /*6dbe0*/  IADD3 R15, P2, R15, R8, RZ ;  /* 0x000000080f0f7210 */ /* 0x000fe40007f5e0ff */
[----:B------:R-:W-:Y:S01]  /*6dbf0*/  SEL R5, R5, RZ, !P1 ;  /* 0x000000ff05057207 */ /* 0x000fe20004800000 */
[----:B------:R-:W-:Y:S03]  /*6dc00*/  STL [R1+0x1cd0], R4 ;  /* 0x001cd00401007387 */ /* 0x000fe60000100800 */
[----:B------:R-:W-:Y:S01]  /*6dc10*/  ISETP.NE.U32.AND P4, PT, R5, RZ, PT ;  /* 0x000000ff0500720c */ /* 0x000fe20003f85070 */
[----:B------:R-:W5:Y:S01]  /*6dc20*/  LDL.LU.64 R148, [R1+0x2f90] ;  /* 0x002f900001947983 */ /* 0x000f620000300a00 */
[----:B------:R-:W-:Y:S01]  /*6dc30*/  IMAD.X R144, R144, 0x1, R2, P2 ;  /* 0x0000000190907824 */ /* 0x000fe200010e0602 */
[----:B------:R-:W-:-:S02]  /*6dc40*/  LOP3.LUT R5, R12, 0x60, RZ, 0x3c, !PT ;  /* 0x000000600c057812 */ /* 0x000fc400078e3cff */
[----:B------:R1:W-:Y:S02]  /*6dc50*/  STL [R1+0x1ccc], R147 ;  /* 0x001ccc9301007387 */ /* 0x0003e40000100800 */
[----:B------:R-:W-:Y:S02]  /*6dc60*/  MOV R145, R144 ;  /* 0x0000009000917202 */ /* 0x000fe40000000f00 */
[----:B------:R-:W-:Y:S01]  /*6dc70*/  IADD3 R5, R5, 0x100000, R252 ;  /* 0x0010000005057810 */ /* 0x000fe20007ffe0fc */
[----:B-1----:R-:W5:Y:S04]  /*6dc80*/  LDL.LU.64 R146, [R1+0x2f88] ;  /* 0x002f880001927983 */ /* 0x002f680000300a00 */
[----:B------:R-:W2:Y:S04]  /*6dc90*/  LDL.LU R4, [R1+0x16e8] ;  /* 0x0016e80001047983 */ /* 0x000ea80000300800 */
[----:B------:R-:W-:Y:S04]  /*6dca0*/  STL [R1+0x16d8], R15 ;  /* 0x0016d80f01007387 */ /* 0x000fe80000100800 */
[----:B------:R1:W-:Y:S02]  /*6dcb0*/  STL [R1+0x16d4], R144 ;  /* 0x0016d49001007387 */ /* 0x0003e40000100800 */
[----:B-1----:R-:W-:-:S05]  /*6dcc0*/  IMAD.MOV.U32 R144, RZ, RZ, R15 ;  /* 0x000000ffff907224 */ /* 0x002fca00078e000f */
[----:B------:R-:W-:Y:S04]  /*6dcd0*/  LDGSTS.E [R5+-0x40000], desc[UR60][R144.64], P4 ;  /* 0xc000000090057fae */ /* 0x000fe8000a12187c */
[----:B------:R-:W5:Y:S04]  /*6dce0*/  LDL.LU.64 R144, [R1+0x2f80] ;  /* 0x002f800001907983 */ /* 0x000f680000300a00 */
        /* <DEDUP_REMOVED lines=23> */
[----:B------:R-:W5:Y:S04]  /*6de60*/  LDL.LU.64 R142, [R1+0x2f78] ;  /* 0x002f7800018e7983 */ /* 0x000f680000300a00 */
[----:B------:R1:W-:Y:S04]  /*6de70*/  STL [R1+0x16e4], R141 ;  /* 0x0016e48d01007387 */ /* 0x0003e80000100800 */
[----:B-1----:R-:W5:Y:S04]  /*6de80*/  LDL.LU.64 R140, [R1+0x2f70] ;  /* 0x002f7000018c7983 */ /* 0x002f680000300a00 */
[----:B------:R1:W-:Y:S04]  /*6de90*/  STL.64 [R1+0x2f68], R138 ;  /* 0x002f688a01007387 */ /* 0x0003e80000100a00 */
[----:B-1----:R-:W2:Y:S04]  /*6dea0*/  LDL.LU R138, [R1+0x16ec] ;  /* 0x0016ec00018a7983 */ /* 0x002ea80000300800 */
[----:B------:R-:W3:Y:S04]  /*6deb0*/  LDL.LU R139, [R1+0x16f0] ;  /* 0x0016f000018b7983 */ /* 0x000ee80000300800 */
[----:B------:R1:W-:Y:S04]  /*6dec0*/  STL.64 [R1+0x2f60], R136 ;  /* 0x002f608801007387 */ /* 0x0003e80000100a00 */
[----:B-1----:R-:W4:Y:S01]  /*6ded0*/  LDL.LU R137, [R1+0x16f4] ;  /* 0x0016f40001897983 */ /* 0x002f220000300800 */
[----:B------:R-:W-:-:S04]  /*6dee0*/  ISETP.GT.AND P4, PT, R3, 0x1a, PT ;  /* 0x0000001a0300780c */ /* 0x000fc80003f84270 */
[----:B------:R-:W-:-:S04]  /*6def0*/  SEL R4, RZ, 0x4, !P4 ;  /* 0x00000004ff047807 */ /* 0x000fc80006000000 */
[----:B------:R-:W-:-:S04]  /*6df00*/  SEL R4, R4, RZ, !P1 ;  /* 0x000000ff04047207 */ /* 0x000fc80004800000 */
[----:B------:R-:W-:Y:S02]  /*6df10*/  ISETP.NE.U32.AND P4, PT, R4, RZ, PT ;  /* 0x000000ff0400720c */ /* 0x000fe40003f85070 */
[----:B------:R-:W4:Y:S01]  /*6df20*/  LDL.LU R4, [R1+0x1708] ;  /* 0x0017080001047983 */ /* 0x000f220000300800 */
[----:B------:R-:W-:-:S05]  /*6df30*/  IADD3 R15, P6, R15, R8, RZ ;  /* 0x000000080f0f7210 */ /* 0x000fca0007fde0ff */
[----:B------:R-:W-:Y:S01]  /*6df40*/  IMAD.MOV.U32 R136, RZ, RZ, R15 ;  /* 0x000000ffff887224 */ /* 0x000fe200078e000f */
[----:B---3--:R-:W-:-:S05]  /*6df50*/  IADD3 R139, P5, R139, R8, RZ ;  /* 0x000000088b8b7210 */ /* 0x008fca0007fbe0ff */
[----:B--2---:R-:W-:Y:S01]  /*6df60*/  IMAD.X R138, R138, 0x1, R2, P5 ;  /* 0x000000018a8a7824 */ /* 0x004fe200028e0602 */
[----:B------:R1:W-:Y:S04]  /*6df70*/  STL [R1+0x16f0], R139 ;  /* 0x0016f08b01007387 */ /* 0x0003e80000100800 */
[----:B------:R2:W-:Y:S01]  /*6df80*/  STL [R1+0x16ec], R138 ;  /* 0x0016ec8a01007387 */ /* 0x0005e20000100800 */
[----:B-1----:R-:W-:-:S04]  /*6df90*/  LOP3.LUT R139, R139, R138, RZ, 0x3c, !PT ;  /* 0x0000008a8b8b7212 */ /* 0x002fc800078e3cff */
[----:B--2---:R-:W-:Y:S02]  /*6dfa0*/  LOP3.LUT R138, R139, R138, RZ, 0x3c, !PT ;  /* 0x0000008a8b8a7212 */ /* 0x004fe400078e3cff */
[----:B----4-:R-:W-:Y:S02]  /*6dfb0*/  IADD3.X R137, R137, R2, RZ, P6, !PT ;  /* 0x0000000289897210 */ /* 0x010fe400037fe4ff */
        /* <DEDUP_REMOVED lines=269> */
[----:B------:R1:W-:Y:S04]  /*6f090*/  STL.64 [R1+0x2eb0], R92 ;  /* 0x002eb05c01007387 */ /* 0x0003e80000100a00 */
[----:B-1----:R-:W3:Y:S04]  /*6f0a0*/  LDL.LU R92, [R1+0x1ce4] ;  /* 0x001ce400015c7983 */ /* 0x002ee80000300800 */
[----:B------:R-:W4:Y:S01]  /*6f0b0*/  LDL.LU R93, [R1+0x1ce8] ;  /* 0x001ce800015d7983 */ /* 0x000f220000300800 */
[----:B------:R-:W-:-:S02]  /*6f0c0*/  ISETP.GT.AND P2, PT, R3, 0x79, PT ;  /* 0x000000790300780c */ /* 0x000fc40003f44270 */
[----:B------:R-:W-:Y:S02]  /*6f0d0*/  IADD3 R4, P5, R4, R8, RZ ;  /* 0x0000000804047210 */ /* 0x000fe40007fbe0ff */
[----:B------:R-:W-:-:S04]  /*6f0e0*/  SEL R15, RZ, 0x4, !P2 ;  /* 0x00000004ff0f7807 */ /* 0x000fc80005000000 */
[----:B------:R-:W-:Y:S01]  /*6f0f0*/  SEL R15, R15, RZ, !P1 ;  /* 0x000000ff0f0f7207 */ /* 0x000fe20004800000 */
[----:B------:R-:W-:-:S03]  /*6f100*/  IMAD.MOV.U32 R94, RZ, RZ, R4 ;  /* 0x000000ffff5e7224 */ /* 0x000fc600078e0004 */
[----:B------:R-:W-:Y:S02]  /*6f110*/  ISETP.NE.U32.AND P2, PT, R15, RZ, PT ;  /* 0x000000ff0f00720c */ /* 0x000fe40003f45070 */
[----:B------:R-:W3:Y:S04]  /*6f120*/  LDL.LU R15, [R1+0x1cf8] ;  /* 0x001cf800010f7983 */ /* 0x000ee80000300800 */
[----:B------:R-:W-:Y:S01]  /*6f130*/  STL [R1+0x1ce0], R4 ;  /* 0x001ce00401007387 */ /* 0x000fe20000100800 */
[----:B--2---:R-:W-:-:S05]  /*6f140*/  IMAD.X R95, R95, 0x1, R2, P5 ;  /* 0x000000015f5f7824 */ /* 0x004fca00028e0602 */
[----:B------:R1:W-:Y:S04]  /*6f150*/  STL [R1+0x1cdc], R95 ;  /* 0x001cdc5f01007387 */ /* 0x0003e80000100800 */
[----:B------:R-:W-:Y:S01]  /*6f160*/  LDGSTS.E [R5+-0x24000], desc[UR60][R94.64], P4 ;  /* 0xdc0000005e057fae */ /* 0x000fe2000a12187c */
[----:B----4-:R-:W-:-:S04]  /*6f170*/  IADD3 R93, P6, R93, R8, RZ ;  /* 0x000000085d5d7210 */ /* 0x010fc80007fde0ff */
[----:B---3--:R-:W-:Y:S01]  /*6f180*/  IADD3.X R92, R92, R2, RZ, P6, !PT ;  /* 0x000000025c5c7210 */ /* 0x008fe200037fe4ff */
[----:B------:R2:W-:Y:S04]  /*6f190*/  STL [R1+0x1ce8], R93 ;  /* 0x001ce85d01007387 */ /* 0x0005e80000100800 */
[----:B-1----:R-:W5:Y:S01]  /*6f1a0*/  LDL.LU.64 R94, [R1+0x2eb8] ;  /* 0x002eb800015e7983 */ /* 0x002f620000300a00 */
[----:B--2---:R-:W-:-:S03]  /*6f1b0*/  LOP3.LUT R93, R93, R92, RZ, 0x3c, !PT ;  /* 0x0000005c5d5d7212 */ /* 0x004fc600078e3cff */
[----:B------:R1:W-:Y:S04]  /*6f1c0*/  STL [R1+0x1ce4], R92 ;  /* 0x001ce45c01007387 */ /* 0x0003e80000100800 */
[----:B------:R-:W2:Y:S01]  /*6f1d0*/  LDL.LU R4, [R1+0x1d00] ;  /* 0x001d000001047983 */ /* 0x000ea20000300800 */
[----:B-1----:R-:W-:-:S04]  /*6f1e0*/  LOP3.LUT R92, R93, R92, RZ, 0x3c, !PT ;  /* 0x0000005c5d5c7212 */ /* 0x002fc800078e3cff */
[----:B------:R-:W-:-:S05]  /*6f1f0*/  LOP3.LUT R93, R93, R92, RZ, 0x3c, !PT ;  /* 0x0000005c5d5d7212 */ /* 0x000fca00078e3cff */
[----:B------:R-:W-:Y:S04]  /*6f200*/  LDGSTS.E [R5+-0x27ffc], desc[UR60][R92.64], P2 ;  /* 0xd80040005c057fae */ /* 0x000fe8000912187c */
[----:B------:R-:W5:Y:S04]  /*6f210*/  LDL.LU.64 R92, [R1+0x2eb0] ;  /* 0x002eb000015c7983 */ /* 0x000f680000300a00 */
[----:B------:R1:W-:Y:S04]  /*6f220*/  STL.64 [R1+0x2ea8], R90 ;  /* 0x002ea85a01007387 */ /* 0x0003e80000100a00 */
[----:B-1----:R-:W3:Y:S04]  /*6f230*/  LDL.LU R90, [R1+0x1cec] ;  /* 0x001cec00015a7983 */ /* 0x002ee80000300800 */
        /* <DEDUP_REMOVED lines=20> */
[----:B------:R-:W-:Y:S01]  /*6f380*/  STL [R1+0x1cf8], R15 ;  /* 0x001cf80f01007387 */ /* 0x000fe20000100800 */
[----:B------:R-:W-:-:S03]  /*6f390*/  IADD3 R4, P5, R4, R8, RZ ;  /* 0x0000000804047210 */ /* 0x000fc60007fbe0ff */
[----:B------:R-:W-:Y:S04]  /*6f3a0*/  LDGSTS.E [R5+-0x23ffc], desc[UR60][R90.64], P2 ;  /* 0xdc0040005a057fae */ /* 0x000fe8000912187c */
[----:B------:R-:W-:Y:S04]  /*6f3b0*/  LDGSTS.E [R5+-0x27ff8], desc[UR60][R88.64], P4 ;  /* 0xd800800058057fae */ /* 0x000fe8000a12187c */
[----:B------:R-:W5:Y:S04]  /*6f3c0*/  LDL.LU.64 R90, [R1+0x2ea8] ;  /* 0x002ea800015a7983 */ /* 0x000f680000300a00 */
[----:B------:R1:W-:Y:S04]  /*6f3d0*/  STL [R1+0x1cf4], R89 ;  /* 0x001cf45901007387 */ /* 0x0003e80000100800 */
[----:B-1----:R-:W5:Y:S04]  /*6f3e0*/  LDL.LU.64 R88, [R1+0x2ea0] ;  /* 0x002ea00001587983 */ /* 0x002f680000300a00 */
[----:B------:R-:W2:Y:S01]  /*6f3f0*/  LDL.LU R8, [R1+0x1cfc] ;  /* 0x001cfc0001087983 */ /* 0x000ea20000300800 */
[----:B------:R-:W-:-:S04]  /*6f400*/  ISETP.GT.AND P2, PT, R3, 0x7b, PT ;  /* 0x0000007b0300780c */ /* 0x000fc80003f44270 */
[----:B------:R-:W-:-:S04]  /*6f410*/  SEL R15, RZ, 0x4, !P2 ;  /* 0x00000004ff0f7807 */ /* 0x000fc80005000000 */
[----:B------:R-:W-:Y:S01]  /*6f420*/  SEL R15, R15, RZ, !P1 ;  /* 0x000000ff0f0f7207 */ /* 0x000fe20004800000 */
[----:B------:R-:W-:Y:S03]  /*6f430*/  STL [R1+0x1d00], R4 ;  /* 0x001d000401007387 */ /* 0x000fe60000100800 */
[----:B------:R-:W-:Y:S02]  /*6f440*/  ISETP.NE.U32.AND P2, PT, R15, RZ, PT ;  /* 0x000000ff0f00720c */ /* 0x000fe40003f45070 */
[----:B------:R-:W3:Y:S01]  /*6f450*/  LDL.LU R15, [R1+0x2e98] ;  /* 0x002e9800010f7983 */ /* 0x000ee20000300800 */
[----:B--2---:R-:W-:-:S05]  /*6f460*/  IMAD.X R8, R8, 0x1, R2, P5 ;  /* 0x0000000108087824 */ /* 0x004fca00028e0602 */
[----:B------:R-:W-:Y:S04]  /*6f470*/  STL [R1+0x1cfc], R8 ;  /* 0x001cfc0801007387 */ /* 0x000fe80000100800 */
[----:B------:R1:W-:Y:S04]  /*6f480*/  STL.64 [R1+0x2e90], R86 ;  /* 0x002e905601007387 */ /* 0x0003e80000100a00 */
[----:B-1----:R-:W2:Y:S04]  /*6f490*/  LDL.LU R86, [R1+0x1714] ;  /* 0x0017140001567983 */ /* 0x002ea80000300800 */
[----:B------:R-:W4:Y:S04]  /*6f4a0*/  LDL.LU R87, [R1+0x1718] ;  /* 0x0017180001577983 */ /* 0x000f280000300800 */
[----:B------:R1:W-:Y:S04]  /*6f4b0*/  STL.64 [R1+0x2e88], R84 ;  /* 0x002e885401007387 */ /* 0x0003e80000100a00 */
[----:B-1----:R-:W3:Y:S04]  /*6f4c0*/  LDL.LU R84, [R1+0x1d0c] ;  /* 0x001d0c0001547983 */ /* 0x002ee80000300800 */
[----:B------:R-:W2:Y:S04]  /*6f4d0*/  LDL.LU R85, [R1+0x1d10] ;  /* 0x001d100001557983 */ /* 0x000ea80000300800 */
[----:B------:R1:W-:Y:S04]  /*6f4e0*/  STL.64 [R1+0x2e80], R82 ;  /* 0x002e805201007387 */ /* 0x0003e80000100a00 */
[----:B-1----:R-:W4:Y:S04]  /*6f4f0*/  LDL.LU R82, [R1+0x1d04] ;  /* 0x001d040001527983 */ /* 0x002f280000300800 */
[----:B------:R-:W4:Y:S04]  /*6f500*/  LDL.LU R83, [R1+0x1d08] ;  /* 0x001d080001537983 */ /* 0x000f280000300800 */
        /* <DEDUP_REMOVED lines=38> */
[----:B------:R1:W-:Y:S04]  /*6f770*/  STL.64 [R1+0x2d90], R24 ;  /* 0x002d901801007387 */ /* 0x0003e80000100a00 */
[----:B------:R4:W-:Y:S04]  /*6f780*/  STL.64 [R1+0x2d88], R10 ;  /* 0x002d880a01007387 */ /* 0x0009e80000100a00 */
[----:B-1----:R-:W4:Y:S04]  /*6f790*/  LDL.LU R28, [R1+0x171c] ;  /* 0x00171c00011c7983 */ /* 0x002f280000300800 */
[----:B------:R-:W4:Y:S04]  /*6f7a0*/  LDL.LU R25, [R1+0x1720] ;  /* 0x0017200001197983 */ /* 0x000f280000300800 */
[----:B------:R-:W4:Y:S04]  /*6f7b0*/  LDL.LU R29, [R1+0x1724] ;  /* 0x00172400011d7983 */ /* 0x000f280000300800 */
[----:B------:R-:W4:Y:S01]  /*6f7c0*/  LDL.LU R7, [R1+0x1728] ;  /* 0x0017280001077983 */ /* 0x000f220000300800 */
[----:B------:R-:W-:-:S02]  /*6f7d0*/  MOV R81, R8 ;  /* 0x0000000800517202 */ /* 0x000fc40000000f00 */
[----:B------:R-:W1:Y:S01]  /*6f7e0*/  LDC R8, c[0x0][0x238] ;  /* 0x00008e00ff087b82 */ /* 0x000e620000000800 */
[----:B------:R-:W-:-:S05]  /*6f7f0*/  IMAD.MOV.U32 R80, RZ, RZ, R4 ;  /* 0x000000ffff507224 */ /* 0x000fca00078e0004 */
[----:B------:R-:W-:Y:S02]  /*6f800*/  LDGSTS.E [R5+-0x23ff8], desc[UR60][R80.64], P4 ;  /* 0xdc00800050057fae */ /* 0x000fe4000a12187c */
[----:B------:R-:W4:Y:S01]  /*6f810*/  LDC R4, c[0x0][0x23c] ;  /* 0x00008f00ff047b82 */ /* 0x000f220000000800 */
[----:B-1----:R-:W-:-:S04]  /*6f820*/  IMAD.SHL.U32 R8, R8, 0x80, RZ ;  /* 0x0000008008087824 */ /* 0x002fc800078e00ff */
[----:B------:R-:W-:-:S05]  /*6f830*/  IMAD.SHL.U32 R8, R8, 0x4, RZ ;  /* 0x0000000408087824 */ /* 0x000fca00078e00ff */
[----:B--2---:R-:W-:-:S04]  /*6f840*/  IADD3 R85, P5, R85, R8, RZ ;  /* 0x0000000855557210 */ /* 0x004fc80007fbe0ff */
[----:B---3--:R-:W-:Y:S02]  /*6f850*/  IADD3.X R84, R84, R2, RZ, P5, !PT ;  /* 0x0000000254547210 */ /* 0x008fe40002ffe4ff */
[----:B----4-:R-:W-:-:S05]  /*6f860*/  IADD3 R83, P4, R83, R8, RZ ;  /* 0x0000000853537210 */ /* 0x010fca0007f9e0ff */
[----:B------:R-:W-:Y:S02]  /*6f870*/  IMAD.X R82, R82, 0x1, R2, P4 ;  /* 0x0000000152527824 */ /* 0x000fe400020e0602 */
[----:B------:R-:W-:Y:S02]  /*6f880*/  IMAD.MOV.U32 R10, RZ, RZ, R83 ;  /* 0x000000ffff0a7224 */ /* 0x000fe400078e0053 */
[----:B------:R-:W-:Y:S01]  /*6f890*/  IMAD.MOV.U32 R11, RZ, RZ, R82 ;  /* 0x000000ffff0b7224 */ /* 0x000fe200078e0052 */
[----:B------:R-:W-:Y:S04]  /*6f8a0*/  STL [R1+0x1d08], R83 ;  /* 0x001d085301007387 */ /* 0x000fe80000100800 */
[----:B------:R1:W-:Y:S04]  /*6f8b0*/  LDGSTS.E [R5+-0x27ff4], desc[UR60][R10.64], P2 ;  /* 0xd800c0000a057fae */ /* 0x0003e8000912187c */
[----:B------:R-:W-:Y:S04]  /*6f8c0*/  STL [R1+0x1d04], R82 ;  /* 0x001d045201007387 */ /* 0x000fe80000100800 */
[----:B------:R-:W-:Y:S01]  /*6f8d0*/  STL [R1+0x1d10], R85 ;  /* 0x001d105501007387 */ /* 0x000fe20000100800 */
[----:B-1----:R-:W-:Y:S01]  /*6f8e0*/  MOV R10, R85 ;  /* 0x00000055000a7202 */ /* 0x002fe20000000f00 */
[----:B------:R-:W-:-:S02]  /*6f8f0*/  IMAD.MOV.U32 R11, RZ, RZ, R84 ;  /* 0x000000ffff0b7224 */ /* 0x000fc400078e0054 */
[----:B------:R-:W-:Y:S04]  /*6f900*/  STL [R1+0x1d0c], R84 ;  /* 0x001d0c5401007387 */ /* 0x000fe80000100800 */
[----:B------:R1:W-:Y:S04]  /*6f910*/  LDGSTS.E [R5+-0x23ff4], desc[UR60][R10.64], P2 ;  /* 0xdc00c0000a057fae */ /* 0x0003e8000912187c */
[----:B------:R-:W2:Y:S04]  /*6f920*/  LDL.LU R26, [R1+0x172c] ;  /* 0x00172c00011a7983 */ /* 0x000ea80000300800 */
[----:B------:R-:W3:Y:S04]  /*6f930*/  LDL.LU R11, [R1+0x1730] ;  /* 0x00173000010b7983 */ /* 0x000ee80000300800 */
[----:B------:R-:W4:Y:S04]  /*6f940*/  LDL.LU R24, [R1+0x1734] ;  /* 0x0017340001187983 */ /* 0x000f280000300800 */
[----:B------:R-:W4:Y:S01]  /*6f950*/  LDL.LU R10, [R1+0x1738] ;  /* 0x00173800010a7983 */ /* 0x000f220000300800 */
[----:B------:R-:W-:-:S04]  /*6f960*/  ISETP.GT.AND P2, PT, R3, 0x1c, PT ;  /* 0x0000001c0300780c */ /* 0x000fc80003f44270 */
[----:B-1----:R-:W-:Y:S02]  /*6f970*/  SEL R5, RZ, 0x4, !P2 ;  /* 0x00000004ff057807 */ /* 0x002fe40005000000 */
[----:B------:R-:W-:Y:S02]  /*6f980*/  IADD3 R87, P2, R87, R8, RZ ;  /* 0x0000000857577210 */ /* 0x000fe40007f5e0ff */
[----:B------:R-:W-:-:S04]  /*6f990*/  SEL R5, R5, RZ, !P1 ;  /* 0x000000ff05057207 */ /* 0x000fc80004800000 */
[----:B------:R-:W-:Y:S01]  /*6f9a0*/  ISETP.NE.U32.AND P4, PT, R5, RZ, PT ;  /* 0x000000ff0500720c */ /* 0x000fe20003f85070 */
[----:B------:R-:W-:Y:S01]  /*6f9b0*/  IMAD.X R86, R86, 0x1, R2, P2 ;  /* 0x0000000156567824 */ /* 0x000fe200010e0602 */
[----:B------:R-:W-:Y:S01]  /*6f9c0*/  LOP3.LUT R5, R12, 0x70, RZ, 0x3c, !PT ;  /* 0x000000700c057812 */ /* 0x000fe200078e3cff */
[----:B------:R-:W-:Y:S01]  /*6f9d0*/  STL [R1+0x1718], R87 ;  /* 0x0017185701007387 */ /* 0x000fe20000100800 */
[----:B------:R-:W-:Y:S01]  /*6f9e0*/  MOV R30, R87 ;  /* 0x00000057001e7202 */ /* 0x000fe20000000f00 */
[----:B------:R-:W-:Y:S01]  /*6f9f0*/  IMAD.MOV.U32 R31, RZ, RZ, R86 ;  /* 0x000000ffff1f7224 */ /* 0x000fe200078e0056 */
[----:B------:R-:W-:Y:S01]  /*6fa00*/  IADD3 R5, R5, 0x100000, R252 ;  /* 0x0010000005057810 */ /* 0x000fe20007ffe0fc */
[----:B------:R-:W-:Y:S04]  /*6fa10*/  STL [R1+0x1714], R86 ;  /* 0x0017145601007387 */ /* 0x000fe80000100800 */
[----:B------:R-:W4:Y:S04]  /*6fa20*/  LDL.LU R27, [R1+0x1740] ;  /* 0x00174000011b7983 */ /* 0x000f280000300800 */
[----:B------:R-:W4:Y:S04]  /*6fa30*/  LDL.LU R9, [R1+0x1748] ;  /* 0x0017480001097983 */ /* 0x000f280000300800 */
[----:B------:R1:W-:Y:S01]  /*6fa40*/  LDGSTS.E [R5+-0x40000], desc[UR60][R30.64], P4 ;  /* 0xc00000001e057fae */ /* 0x0003e2000a12187c */
[----:B------:R-:W-:-:S05]  /*6fa50*/  IADD3 R25, P5, R25, R8, RZ ;  /* 0x0000000819197210 */ /* 0x000fca0007fbe0ff */
[----:B------:R-:W-:Y:S01]  /*6fa60*/  IMAD.X R28, R28, 0x1, R2, P5 ;  /* 0x000000011c1c7824 */ /* 0x000fe200028e0602 */
[----:B------:R-:W-:Y:S01]  /*6fa70*/  IADD3 R7, P6, R7, R8, RZ ;  /* 0x0000000807077210 */ /* 0x000fe20007fde0ff */
[----:B------:R-:W-:Y:S03]  /*6fa80*/  STL [R1+0x1720], R25 ;  /* 0x0017201901007387 */ /* 0x000fe60000100800 */
[----:B------:R-:W-:Y:S01]  /*6fa90*/  IADD3.X R29, R29, R2, RZ, P6, !PT ;  /* 0x000000021d1d7210 */ /* 0x000fe200037fe4ff */
[----:B------:R1:W-:Y:S02]  /*6faa0*/  STL [R1+0x171c], R28 ;  /* 0x00171c1c01007387 */ /* 0x0003e40000100800 */
[----:B-1----:R-:W-:Y:S02]  /*6fab0*/  IMAD.MOV.U32 R31, RZ, RZ, R28 ;  /* 0x000000ffff1f7224 */ /* 0x002fe400078e001c */
[----:B------:R1:W-:Y:S01]  /*6fac0*/  STL [R1+0x1728], R7 ;  /* 0x0017280701007387 */ /* 0x0003e20000100800 */
[----:B------:R-:W-:-:S03]  /*6fad0*/  IMAD.MOV.U32 R30, RZ, RZ, R25 ;  /* 0x000000ffff1e7224 */ /* 0x000fc600078e0019 */
[----:B------:R-:W-:Y:S04]  /*6fae0*/  STL [R1+0x1724], R29 ;  /* 0x0017241d01007387 */ /* 0x000fe80000100800 */
[----:B------:R-:W4:Y:S04]  /*6faf0*/  LDL.LU R28, [R1+0x173c] ;  /* 0x00173c00011c7983 */ /* 0x000f280000300800 */
[----:B------:R-:W4:Y:S01]  /*6fb00*/  LDL.LU R25, [R1+0x1744] ;  /* 0x0017440001197983 */ /* 0x000f220000300800 */
[----:B------:R-:W-:-:S03]  /*6fb10*/  ISETP.GT.AND P2, PT, R3, 0x1d, PT ;  /* 0x0000001d0300780c */ /* 0x000fc60003f44270 */
[----:B------:R1:W-:Y:S01]  /*6fb20*/  LDGSTS.E [R5+-0x3c000], desc[UR60][R30.64], P4 ;  /* 0xc40000001e057fae */ /* 0x0003e2000a12187c */
[----:B------:R-:W-:-:S04]  /*6fb30*/  SEL R252, RZ, 0x4, !P2 ;  /* 0x00000004fffc7807 */ /* 0x000fc80005000000 */
[----:B------:R-:W-:-:S04]  /*6fb40*/  SEL R252, R252, RZ, !P1 ;  /* 0x000000fffcfc7207 */ /* 0x000fc80004800000 */
[----:B------:R-:W-:Y:S02]  /*6fb50*/  ISETP.NE.U32.AND P2, PT, R252, RZ, PT ;  /* 0x000000fffc00720c */ /* 0x000fe40003f45070 */
[----:B-1----:R-:W-:Y:S01]  /*6fb60*/  MOV R30, R7 ;  /* 0x00000007001e7202 */ /* 0x002fe20000000f00 */
[----:B------:R-:W-:-:S10]  /*6fb70*/  IMAD.MOV.U32 R31, RZ, RZ, R29 ;  /* 0x000000ffff1f7224 */ /* 0x000fd400078e001d */
[----:B------:R-:W-:Y:S04]  /*6fb80*/  LDGSTS.E [R5+-0x3fffc], desc[UR60][R30.64], P2 ;  /* 0xc00040001e057fae */ /* 0x000fe8000912187c */
[----:B------:R-:W4:Y:S04]  /*6fb90*/  LDL.LU R30, [R1+0x1750] ;  /* 0x00175000011e7983 */ /* 0x000f280000300800 */
[----:B------:R-:W4:Y:S01]  /*6fba0*/  LDL.LU R7, [R1+0x1918] ;  /* 0x0019180001077983 */ /* 0x000f220000300800 */
[----:B------:R-:W-:-:S04]  /*6fbb0*/  ISETP.GT.AND P4, PT, R3, 0x1e, PT ;  /* 0x0000001e0300780c */ /* 0x000fc80003f84270 */
[----:B------:R-:W-:-:S04]  /*6fbc0*/  SEL R252, RZ, 0x4, !P4 ;  /* 0x00000004fffc7807 */ /* 0x000fc80006000000 */
[----:B------:R-:W-:-:S04]  /*6fbd0*/  SEL R252, R252, RZ, !P1 ;  /* 0x000000fffcfc7207 */ /* 0x000fc80004800000 */
[----:B------:R-:W-:Y:S02]  /*6fbe0*/  ISETP.NE.U32.AND P4, PT, R252, RZ, PT ;  /* 0x000000fffc00720c */ /* 0x000fe40003f85070 */
[----:B---3--:R-:W-:-:S05]  /*6fbf0*/  IADD3 R11, P5, R11, R8, RZ ;  /* 0x000000080b0b7210 */ /* 0x008fca0007fbe0ff */
[----:B--2---:R-:W-:Y:S01]  /*6fc00*/  IMAD.X R26, R26, 0x1, R2, P5 ;  /* 0x000000011a1a7824 */ /* 0x004fe200028e0602 */
[----:B----4-:R-:W-:Y:S01]  /*6fc10*/  IADD3 R10, P6, R10, R8, RZ ;  /* 0x000000080a0a7210 */ /* 0x010fe20007fde0ff */
[----:B------:R-:W-:Y:S01]  /*6fc20*/  IMAD.MOV.U32 R32, RZ, RZ, R11 ;  /* 0x000000ffff207224 */ /* 0x000fe200078e000b */
[----:B------:R1:W-:Y:S01]  /*6fc30*/  STL [R1+0x1730], R11 ;  /* 0x0017300b01007387 */ /* 0x0003e20000100800 */
[----:B------:R-:W-:Y:S01]  /*6fc40*/  IMAD.MOV.U32 R33, RZ, RZ, R26 ;  /* 0x000000ffff217224 */ /* 0x000fe200078e001a */
[----:B------:R-:W-:Y:S02]  /*6fc50*/  IADD3.X R24, R24, R2, RZ, P6, !PT ;  /* 0x0000000218187210 */ /* 0x000fe400037fe4ff */
[----:B------:R-:W-:Y:S04]  /*6fc60*/  STL [R1+0x172c], R26 ;  /* 0x00172c1a01007387 */ /* 0x000fe80000100800 */
[----:B------:R-:W-:Y:S04]  /*6fc70*/  STL [R1+0x1738], R10 ;  /* 0x0017380a01007387 */ /* 0x000fe80000100800 */
[----:B------:R2:W-:Y:S04]  /*6fc80*/  STL [R1+0x1734], R24 ;  /* 0x0017341801007387 */ /* 0x0005e80000100800 */
[----:B------:R3:W-:Y:S04]  /*6fc90*/  LDGSTS.E [R5+-0x3bffc], desc[UR60][R32.64], P2 ;  /* 0xc400400020057fae */ /* 0x0007e8000912187c */
[----:B------:R-:W4:Y:S04]  /*6fca0*/  LDL.LU R31, [R1+0x174c] ;  /* 0x00174c00011f7983 */ /* 0x000f280000300800 */
[----:B-1----:R-:W4:Y:S01]  /*6fcb0*/  LDL.LU R11, [R1+0x1914] ;  /* 0x00191400010b7983 */ /* 0x002f220000300800 */
[----:B---3--:R-:W-:Y:S01]  /*6fcc0*/  IMAD.MOV.U32 R33, RZ, RZ, R24 ;  /* 0x000000ffff217224 */ /* 0x008fe200078e0018 */
[----:B------:R-:W-:-:S02]  /*6fcd0*/  MOV R32, R10 ;  /* 0x0000000a00207202 */ /* 0x000fc40000000f00 */
[----:B--2---:R-:W2:Y:S04]  /*6fce0*/  LDL.LU R24, [R1+0x191c] ;  /* 0x00191c0001187983 */ /* 0x004ea80000300800 */
[----:B------:R-:W3:Y:S04]  /*6fcf0*/  LDL.LU R10, [R1+0x1920] ;  /* 0x00192000010a7983 */ /* 0x000ee80000300800 */
[----:B------:R-:W2:Y:S04]  /*6fd00*/  LDL.LU R29, [R1+0x1924] ;  /* 0x00192400011d7983 */ /* 0x000ea80000300800 */
[----:B------:R-:W2:Y:S01]  /*6fd10*/  LDL.LU R26, [R1+0x1928] ;  /* 0x00192800011a7983 */ /* 0x000ea20000300800 */
[----:B------:R-:W-:-:S02]  /*6fd20*/  IADD3 R27, P5, R27, R8, RZ ;  /* 0x000000081b1b7210 */ /* 0x000fc40007fbe0ff */
[----:B------:R-:W-:Y:S01]  /*6fd30*/  IADD3 R9, P6, R9, R8, RZ ;  /* 0x0000000809097210 */ /* 0x000fe20007fde0ff */
[----:B------:R1:W-:Y:S04]  /*6fd40*/  LDGSTS.E [R5+-0x3fff8], desc[UR60][R32.64], P4 ;  /* 0xc000800020057fae */ /* 0x0003e8000a12187c */
[----:B------:R-:W-:Y:S01]  /*6fd50*/  STL [R1+0x1740], R27 ;  /* 0x0017401b01007387 */ /* 0x000fe20000100800 */
[----:B-1----:R-:W-:Y:S02]  /*6fd60*/  IMAD.MOV.U32 R32, RZ, RZ, R27 ;  /* 0x000000ffff207224 */ /* 0x002fe400078e001b */
[----:B------:R-:W-:Y:S01]  /*6fd70*/  IMAD.X R28, R28, 0x1, R2, P5 ;  /* 0x000000011c1c7824 */ /* 0x000fe200028e0602 */
[----:B------:R-:W-:-:S04]  /*6fd80*/  IADD3.X R25, R25, R2, RZ, P6, !PT ;  /* 0x0000000219197210 */ /* 0x000fc800037fe4ff */
[----:B------:R1:W-:Y:S01]  /*6fd90*/  STL [R1+0x173c], R28 ;  /* 0x00173c1c01007387 */ /* 0x0003e20000100800 */
[----:B------:R-:W-:-:S03]  /*6fda0*/  IMAD.MOV.U32 R33, RZ, RZ, R28 ;  /* 0x000000ffff217224 */ /* 0x000fc600078e001c */
[----:B------:R-:W-:Y:S04]  /*6fdb0*/  STL [R1+0x1748], R9 ;  /* 0x0017480901007387 */ /* 0x000fe80000100800 */
[----:B------:R1:W-:Y:S04]  /*6fdc0*/  STL [R1+0x1744], R25 ;  /* 0x0017441901007387 */ /* 0x0003e80000100800 */
[----:B-1----:R-:W2:Y:S04]  /*6fdd0*/  LDL.LU R28, [R1+0x192c] ;  /* 0x00192c00011c7983 */ /* 0x002ea80000300800 */
[----:B------:R-:W2:Y:S04]  /*6fde0*/  LDL.LU R27, [R1+0x1930] ;  /* 0x00193000011b7983 */ /* 0x000ea80000300800 */
[----:B------:R1:W-:Y:S02]  /*6fdf0*/  LDGSTS.E [R5+-0x3bff8], desc[UR60][R32.64], P4 ;  /* 0xc400800020057fae */ /* 0x0003e4000a12187c */
[----:B-1----:R-:W-:Y:S01]  /*6fe00*/  IMAD.MOV.U32 R33, RZ, RZ, R25 ;  /* 0x000000ffff217224 */ /* 0x002fe200078e0019 */
[----:B------:R-:W-:Y:S01]  /*6fe10*/  MOV R32, R9 ;  /* 0x0000000900207202 */ /* 0x000fe20000000f00 */
[----:B------:R-:W2:Y:S04]  /*6fe20*/  LDL.LU R25, [R1+0x1934] ;  /* 0x0019340001197983 */ /* 0x000ea80000300800 */
[----:B------:R-:W2:Y:S01]  /*6fe30*/  LDL.LU R9, [R1+0x1938] ;  /* 0x0019380001097983 */ /* 0x000ea20000300800 */
[----:B------:R-:W-:-:S04]  /*6fe40*/  ISETP.GT.AND P2, PT, R3, 0x1f, PT ;  /* 0x0000001f0300780c */ /* 0x000fc80003f44270 */
[----:B------:R-:W-:Y:S02]  /*6fe50*/  SEL R252, RZ, 0x4, !P2 ;  /* 0x00000004fffc7807 */ /* 0x000fe40005000000 */
[----:B------:R-:W-:Y:S02]  /*6fe60*/  ISETP.GT.AND P4, PT, R3, 0x3c, PT ;  /* 0x0000003c0300780c */ /* 0x000fe40003f84270 */
[----:B------:R-:W-:-:S04]  /*6fe70*/  SEL R252, R252, RZ, !P1 ;  /* 0x000000fffcfc7207 */ /* 0x000fc80004800000 */
[----:B------:R-:W-:Y:S02]  /*6fe80*/  ISETP.NE.U32.AND P2, PT, R252, RZ, PT ;  /* 0x000000fffc00720c */ /* 0x000fe40003f45070 */
[----:B------:R-:W-:Y:S02]  /*6fe90*/  SEL R252, RZ, 0x4, !P4 ;  /* 0x00000004fffc7807 */ /* 0x000fe40006000000 */
[-C--:B------:R-:W-:Y:S02]  /*6fea0*/  IADD3 R30, P5, R30, R8.reuse, RZ ;  /* 0x000000081e1e7210 */ /* 0x080fe40007fbe0ff */
[----:B------:R-:W-:Y:S02]  /*6feb0*/  SEL R252, R252, RZ, !P1 ;  /* 0x000000fffcfc7207 */ /* 0x000fe40004800000 */
[----:B------:R-:W-:Y:S02]  /*6fec0*/  IADD3 R7, P6, R7, R8, RZ ;  /* 0x0000000807077210 */ /* 0x000fe40007fde0ff */
[----:B------:R-:W-:Y:S01]  /*6fed0*/  ISETP.NE.U32.AND P4, PT, R252, RZ, PT ;  /* 0x000000fffc00720c */ /* 0x000fe20003f85070 */
[----:B------:R1:W-:Y:S04]  /*6fee0*/  STL [R1+0x1750], R30 ;  /* 0x0017501e01007387 */ /* 0x0003e80000100800 */
[----:B------:R-:W-:Y:S01]  /*6fef0*/  LDGSTS.E [R5+-0x3fff4], desc[UR60][R32.64], P2 ;  /* 0xc000c00020057fae */ /* 0x000fe2000912187c */
[----:B----4-:R-:W-:Y:S01]  /*6ff00*/  IMAD.X R31, R31, 0x1, R2, P5 ;  /* 0x000000011f1f7824 */ /* 0x010fe200028e0602 */
[----:B------:R-:W-:-:S04]  /*6ff10*/  IADD3.X R11, R11, R2, RZ, P6, !PT ;  /* 0x000000020b0b7210 */ /* 0x000fc800037fe4ff */
[----:B------:R4:W-:Y:S04]  /*6ff20*/  STL [R1+0x174c], R31 ;  /* 0x00174c1f01007387 */ /* 0x0009e80000100800 */
[----:B------:R-:W-:Y:S04]  /*6ff30*/  STL [R1+0x1918], R7 ;  /* 0x0019180701007387 */ /* 0x000fe80000100800 */
[----:B------:R1:W-:Y:S01]  /*6ff40*/  LDGSTS.E [R5+-0x3bff4], desc[UR60][R30.64], P2 ;  /* 0xc400c0001e057fae */ /* 0x0003e2000912187c */
[----:B---3--:R-:W-:-:S03]  /*6ff50*/  IADD3 R10, P5, R10, R8, RZ ;  /* 0x000000080a0a7210 */ /* 0x008fc60007fbe0ff */
[----:B------:R3:W-:Y:S01]  /*6ff60*/  STL [R1+0x1914], R11 ;  /* 0x0019140b01007387 */ /* 0x0007e20000100800 */
[----:B--2---:R-:W-:Y:S02]  /*6ff70*/  IADD3.X R24, R24, R2, RZ, P5, !PT ;  /* 0x0000000218187210 */ /* 0x004fe40002ffe4ff */
[----:B------:R-:W-:Y:S01]  /*6ff80*/  IADD3 R26, P6, R26, R8, RZ ;  /* 0x000000081a1a7210 */ /* 0x000fe20007fde0ff */
[----:B-1----:R-:W-:Y:S02]  /*6ff90*/  IMAD.MOV.U32 R30, RZ, RZ, R7 ;  /* 0x000000ffff1e7224 */ /* 0x002fe400078e0007 */
[----:B----4-:R-:W-:Y:S02]  /*6ffa0*/  IMAD.MOV.U32 R31, RZ, RZ, R11 ;  /* 0x000000ffff1f7224 */ /* 0x010fe400078e000b */
[----:B---3--:R-:W2:Y:S01]  /*6ffb0*/  LDL.LU R11, [R1+0x1940] ;  /* 0x00194000010b7983 */ /* 0x008ea20000300800 */
[----:B------:R-:W-:-:S03]  /*6ffc0*/  IMAD.X R29, R29, 0x1, R2, P6 ;  /* 0x000000011d1d7824 */ /* 0x000fc600030e0602 */
[----:B------:R-:W3:Y:S04]  /*6ffd0*/  LDL.LU R7, [R1+0x1948] ;  /* 0x0019480001077983 */ /* 0x000ee80000300800 */
[----:B------:R-:W-:Y:S04]  /*6ffe0*/  STL [R1+0x1920], R10 ;  /* 0x0019200a01007387 */ /* 0x000fe80000100800 */
[----:B------:R1:W-:Y:S04]  /*6fff0*/  STL [R1+0x191c], R24 ;  /* 0x00191c1801007387 */ /* 0x0003e80000100800 */
[----:B------:R4:W-:Y:S04]  /*70000*/  LDGSTS.E [R5+-0x38000], desc[UR60][R30.64], P4 ;  /* 0xc80000001e057fae */ /* 0x0009e8000a12187c */
[----:B------:R1:W-:Y:S04]  /*70010*/  STL [R1+0x1928], R26 ;  /* 0x0019281a01007387 */ /* 0x0003e80000100800 */
[----:B------:R1:W-:Y:S01]  /*70020*/  STL [R1+0x1924], R29 ;  /* 0x0019241d01007387 */ /* 0x0003e20000100800 */
[----:B----4-:R-:W-:Y:S01]  /*70030*/  MOV R31, R24 ;  /* 0x00000018001f7202 */ /* 0x010fe20000000f00 */
[----:B------:R-:W-:-:S02]  /*70040*/  IMAD.MOV.U32 R30, RZ, RZ, R10 ;  /* 0x000000ffff1e7224 */ /* 0x000fc400078e000a */
[----:B-1----:R-:W4:Y:S04]  /*70050*/  LDL.LU R24, [R1+0x193c] ;  /* 0x00193c0001187983 */ /* 0x002f280000300800 */
[----:B------:R-:W4:Y:S01]  /*70060*/  LDL.LU R10, [R1+0x1944] ;  /* 0x00194400010a7983 */ /* 0x000f220000300800 */
[----:B------:R-:W-:-:S03]  /*70070*/  ISETP.GT.AND P2, PT, R3, 0x3d, PT ;  /* 0x0000003d0300780c */ /* 0x000fc60003f44270 */
[----:B------:R1:W-:Y:S01]  /*70080*/  LDGSTS.E [R5+-0x34000], desc[UR60][R30.64], P4 ;  /* 0xcc0000001e057fae */ /* 0x0003e2000a12187c */
[----:B------:R-:W-:-:S04]  /*70090*/  SEL R252, RZ, 0x4, !P2 ;  /* 0x00000004fffc7807 */ /* 0x000fc80005000000 */
[----:B------:R-:W-:-:S04]  /*700a0*/  SEL R252, R252, RZ, !P1 ;  /* 0x000000fffcfc7207 */ /* 0x000fc80004800000 */
[----:B------:R-:W-:Y:S01]  /*700b0*/  ISETP.NE.U32.AND P2, PT, R252, RZ, PT ;  /* 0x000000fffc00720c */ /* 0x000fe20003f45070 */
[----:B-1----:R-:W-:Y:S02]  /*700c0*/  IMAD.MOV.U32 R30, RZ, RZ, R26 ;  /* 0x000000ffff1e7224 */ /* 0x002fe400078e001a */
[----:B------:R-:W-:-:S10]  /*700d0*/  IMAD.MOV.U32 R31, RZ, RZ, R29 ;  /* 0x000000ffff1f7224 */ /* 0x000fd400078e001d */
[----:B------:R-:W-:Y:S04]  /*700e0*/  LDGSTS.E [R5+-0x37ffc], desc[UR60][R30.64], P2 ;  /* 0xc80040001e057fae */ /* 0x000fe8000912187c */
[----:B------:R-:W4:Y:S04]  /*700f0*/  LDL.LU R30, [R1+0x1950] ;  /* 0x00195000011e7983 */ /* 0x000f280000300800 */
[----:B------:R-:W4:Y:S01]  /*70100*/  LDL.LU R26, [R1+0x1b18] ;  /* 0x001b1800011a7983 */ /* 0x000f220000300800 */
[----:B------:R-:W-:-:S04]  /*70110*/  IADD3 R27, P5, R27, R8, RZ ;  /* 0x000000081b1b7210 */ /* 0x000fc80007fbe0ff */
[----:B------:R-:W-:Y:S01]  /*70120*/  IADD3.X R28, R28, R2, RZ, P5, !PT ;  /* 0x000000021c1c7210 */ /* 0x000fe20002ffe4ff */
[----:B------:R-:W-:Y:S04]  /*70130*/  STL [R1+0x1930], R27 ;  /* 0x0019301b01007387 */ /* 0x000fe80000100800 */
[----:B------:R1:W-:Y:S01]  /*70140*/  STL [R1+0x192c], R28 ;  /* 0x00192c1c01007387 */ /* 0x0003e20000100800 */
[----:B------:R-:W-:Y:S01]  /*70150*/  IMAD.MOV.U32 R29, RZ, RZ, R28 ;  /* 0x000000ffff1d7224 */ /* 0x000fe200078e001c */
[----:B------:R-:W-:Y:S02]  /*70160*/  IADD3 R9, P6, R9, R8, RZ ;  /* 0x0000000809097210 */ /* 0x000fe40007fde0ff */
[----:B-1----:R-:W-:-:S03]  /*70170*/  MOV R28, R27 ;  /* 0x0000001b001c7202 */ /* 0x002fc60000000f00 */
[----:B------:R-:W-:Y:S01]  /*70180*/  IMAD.X R25, R25, 0x1, R2, P6 ;  /* 0x0000000119197824 */ /* 0x000fe200030e0602 */
[----:B------:R-:W-:Y:S04]  /*70190*/  STL [R1+0x1938], R9 ;  /* 0x0019380901007387 */ /* 0x000fe80000100800 */
[----:B------:R1:W-:Y:S01]  /*701a0*/  STL [R1+0x1934], R25 ;  /* 0x0019341901007387 */ /* 0x0003e20000100800 */
[----:B------:R-:W-:-:S03]  /*701b0*/  IMAD.MOV.U32 R33, RZ, RZ, R25 ;  /* 0x000000ffff217224 */ /* 0x000fc600078e0019 */
[----:B------:R-:W-:Y:S04]  /*701c0*/  LDGSTS.E [R5+-0x33ffc], desc[UR60][R28.64], P2 ;  /* 0xcc0040001c057fae */ /* 0x000fe8000912187c */
[----:B------:R-:W4:Y:S01]  /*701d0*/  LDL.LU R31, [R1+0x194c] ;  /* 0x00194c00011f7983 */ /* 0x000f220000300800 */
[----:B------:R-:W-:-:S03]  /*701e0*/  IMAD.MOV.U32 R32, RZ, RZ, R9 ;  /* 0x000000ffff207224 */ /* 0x000fc600078e0009 */
[----:B------:R-:W4:Y:S04]  /*701f0*/  LDL.LU R28, [R1+0x1b14] ;  /* 0x001b1400011c7983 */ /* 0x000f280000300800 */
[----:B------:R-:W4:Y:S04]  /*70200*/  LDL.LU R29, [R1+0x1b1c] ;  /* 0x001b1c00011d7983 */ /* 0x000f280000300800 */
[----:B------:R-:W4:Y:S04]  /*70210*/  LDL.LU R27, [R1+0x1b20] ;  /* 0x001b2000011b7983 */ /* 0x000f280000300800 */
[----:B-1----:R-:W4:Y:S04]  /*70220*/  LDL.LU R25, [R1+0x1b24] ;  /* 0x001b240001197983 */ /* 0x002f280000300800 */
[----:B------:R-:W4:Y:S01]  /*70230*/  LDL.LU R9, [R1+0x1b28] ;  /* 0x001b280001097983 */ /* 0x000f220000300800 */
[----:B------:R-:W-:-:S04]  /*70240*/  ISETP.GT.AND P4, PT, R3, 0x3e, PT ;  /* 0x0000003e0300780c */ /* 0x000fc80003f84270 */
[----:B------:R-:W-:Y:S02]  /*70250*/  SEL R252, RZ, 0x4, !P4 ;  /* 0x00000004fffc7807 */ /* 0x000fe40006000000 */
[----:B------:R-:W-:Y:S02]  /*70260*/  ISETP.GT.AND P2, PT, R3, 0x3f, PT ;  /* 0x0000003f0300780c */ /* 0x000fe40003f44270 */
[----:B------:R-:W-:-:S04]  /*70270*/  SEL R252, R252, RZ, !P1 ;  /* 0x000000fffcfc7207 */ /* 0x000fc80004800000 */
[----:B------:R-:W-:Y:S02]  /*70280*/  ISETP.NE.U32.AND P4, PT, R252, RZ, PT ;  /* 0x000000fffc00720c */ /* 0x000fe40003f85070 */
[----:B------:R-:W-:-:S04]  /*70290*/  SEL R252, RZ, 0x4, !P2 ;  /* 0x00000004fffc7807 */ /* 0x000fc80005000000 */
[----:B------:R-:W-:-:S04]  /*702a0*/  SEL R252, R252, RZ, !P1 ;  /* 0x000000fffcfc7207 */ /* 0x000fc80004800000 */
[----:B------:R-:W-:-:S03]  /*702b0*/  ISETP.NE.U32.AND P2, PT, R252, RZ, PT ;  /* 0x000000fffc00720c */ /* 0x000fc60003f45070 */
[----:B------:R1:W-:Y:S01]  /*702c0*/  LDGSTS.E [R5+-0x37ff8], desc[UR60][R32.64], P4 ;  /* 0xc800800020057fae */ /* 0x0003e2000a12187c */
[-C--:B--2---:R-:W-:Y:S02]  /*702d0*/  IADD3 R11, P5, R11, R8.reuse, RZ ;  /* 0x000000080b0b7210 */ /* 0x084fe40007fbe0ff */
[----:B---3--:R-:W-:-:S03]  /*702e0*/  IADD3 R7, P6, R7, R8, RZ ;  /* 0x0000000807077210 */ /* 0x008fc60007fde0ff */
[----:B------:R2:W-:Y:S01]  /*702f0*/  STL [R1+0x1940], R11 ;  /* 0x0019400b01007387 */ /* 0x0005e20000100800 */
[----:B-1----:R-:W-:Y:S01]  /*70300*/  IMAD.MOV.U32 R32, RZ, RZ, R11 ;  /* 0x000000ffff207224 */ /* 0x002fe200078e000b */
[----:B----4-:R-:W-:Y:S01]  /*70310*/  IADD3.X R24, R24, R2, RZ, P5, !PT ;  /* 0x0000000218187210 */ /* 0x010fe20002ffe4ff */
[----:B------:R-:W-:-:S04]  /*70320*/  IMAD.X R10, R10, 0x1, R2, P6 ;  /* 0x000000010a0a7824 */ /* 0x000fc800030e0602 */
[----:B------:R1:W-:Y:S01]  /*70330*/  STL [R1+0x193c], R24 ;  /* 0x00193c1801007387 */ /* 0x0003e20000100800 */
[----:B------:R-:W-:Y:S01]  /*70340*/  MOV R33, R24 ;  /* 0x0000001800217202 */ /* 0x000fe20000000f00 */
[----:B--2---:R-:W-:Y:S02]  /*70350*/  IMAD.MOV.U32 R11, RZ, RZ, R10 ;  /* 0x000000ffff0b7224 */ /* 0x004fe400078e000a */
[----:B------:R-:W-:Y:S04]  /*70360*/  STL [R1+0x1948], R7 ;  /* 0x0019480701007387 */ /* 0x000fe80000100800 */
[----:B------:R2:W-:Y:S04]  /*70370*/  STL [R1+0x1944], R10 ;  /* 0x0019440a01007387 */ /* 0x0005e80000100800 */
[----:B------:R-:W-:Y:S04]  /*70380*/  LDGSTS.E [R5+-0x33ff8], desc[UR60][R32.64], P4 ;  /* 0xcc00800020057fae */ /* 0x000fe8000a12187c */
[----:B-1----:R-:W3:Y:S01]  /*70390*/  LDL.LU R24, [R1+0x1b2c] ;  /* 0x001b2c0001187983 */ /* 0x002ee20000300800 */
[----:B--2---:R-:W-:-:S05]  /*703a0*/  IMAD.MOV.U32 R10, RZ, RZ, R7 ;  /* 0x000000ffff0a7224 */ /* 0x004fca00078e0007 */
[----:B------:R-:W-:Y:S04]  /*703b0*/  LDGSTS.E [R5+-0x37ff4], desc[UR60][R10.64], P2 ;  /* 0xc800c0000a057fae */ /* 0x000fe8000912187c */
[----:B------:R-:W2:Y:S04]  /*703c0*/  LDL.LU R11, [R1+0x1b30] ;  /* 0x001b3000010b7983 */ /* 0x000ea80000300800 */
[----:B------:R-:W4:Y:S04]  /*703d0*/  LDL.LU R10, [R1+0x1b34] ;  /* 0x001b3400010a7983 */ /* 0x000f280000300800 */
[----:B------:R-:W4:Y:S01]  /*703e0*/  LDL.LU R7, [R1+0x1b38] ;  /* 0x001b380001077983 */ /* 0x000f220000300800 */
[----:B------:R-:W-:-:S04]  /*703f0*/  ISETP.GT.AND P4, PT, R3, 0x5c, PT ;  /* 0x0000005c0300780c */ /* 0x000fc80003f84270 */
[----:B------:R-:W-:Y:S02]  /*70400*/  SEL R252, RZ, 0x4, !P4 ;  /* 0x00000004fffc7807 */ /* 0x000fe40006000000 */
[-C--:B------:R-:W-:Y:S02]  /*70410*/  IADD3 R30, P5, R30, R8.reuse, RZ ;  /* 0x000000081e1e7210 */ /* 0x080fe40007fbe0ff */
[----:B------:R-:W-:Y:S02]  /*70420*/  SEL R252, R252, RZ, !P1 ;  /* 0x000000fffcfc7207 */ /* 0x000fe40004800000 */
[----:B------:R-:W-:Y:S02]  /*70430*/  IADD3 R26, P6, R26, R8, RZ ;  /* 0x000000081a1a7210 */ /* 0x000fe40007fde0ff */
[----:B------:R-:W-:Y:S01]  /*70440*/  ISETP.NE.U32.AND P4, PT, R252, RZ, PT ;  /* 0x000000fffc00720c */ /* 0x000fe20003f85070 */
[----:B------:R1:W-:Y:S01]  /*70450*/  STL [R1+0x1950], R30 ;  /* 0x0019501e01007387 */ /* 0x0003e20000100800 */
[----:B------:R-:W-:-:S05]  /*70460*/  IADD3.X R31, R31, R2, RZ, P5, !PT ;  /* 0x000000021f1f7210 */ /* 0x000fca0002ffe4ff */
[----:B------:R1:W-:Y:S01]  /*70470*/  STL [R1+0x194c], R31 ;  /* 0x00194c1f01007387 */ /* 0x0003e20000100800 */
[----:B------:R-:W-:-:S03]  /*70480*/  IMAD.X R28, R28, 0x1, R2, P6 ;  /* 0x000000011c1c7824 */ /* 0x000fc600030e0602 */
[----:B------:R-:W-:Y:S04]  /*70490*/  STL [R1+0x1b18], R26 ;  /* 0x001b181a01007387 */ /* 0x000fe80000100800 */
[----:B------:R1:W-:Y:S01]  /*704a0*/  LDGSTS.E [R5+-0x33ff4], desc[UR60][R30.64], P2 ;  /* 0xcc00c0001e057fae */ /* 0x0003e2000912187c */
[----:B------:R-:W-:-:S03]  /*704b0*/  IADD3 R27, P5, R27, R8, RZ ;  /* 0x000000081b1b7210 */ /* 0x000fc60007fbe0ff */
[----:B------:R1:W-:Y:S02]  /*704c0*/  STL [R1+0x1b14], R28 ;  /* 0x001b141c01007387 */ /* 0x0003e40000100800 */
[----:B------:R-:W-:Y:S01]  /*704d0*/  IMAD.X R29, R29, 0x1, R2, P5 ;  /* 0x000000011d1d7824 */ /* 0x000fe200028e0602 */
[----:B------:R-:W-:Y:S01]  /*704e0*/  IADD3 R9, P6, R9, R8, RZ ;  /* 0x0000000809097210 */ /* 0x000fe20007fde0ff */
[----:B-1----:R-:W-:Y:S01]  /*704f0*/  IMAD.MOV.U32 R30, RZ, RZ, R26 ;  /* 0x000000ffff1e7224 */ /* 0x002fe200078e001a */
[----:B------:R-:W-:Y:S02]  /*70500*/  MOV R31, R28 ;  /* 0x0000001c001f7202 */ /* 0x000fe40000000f00 */
[----:B------:R-:W4:Y:S01]  /*70510*/  LDL.LU R28, [R1+0x1b40] ;  /* 0x001b4000011c7983 */ /* 0x000f220000300800 */
[----:B------:R-:W-:-:S03]  /*70520*/  IMAD.X R25, R25, 0x1, R2, P6 ;  /* 0x0000000119197824 */ /* 0x000fc600030e0602 */
[----:B------:R-:W4:Y:S04]  /*70530*/  LDL.LU R26, [R1+0x1b48] ;  /* 0x001b4800011a7983 */ /* 0x000f280000300800 */
[----:B------:R-:W-:Y:S04]  /*70540*/  STL [R1+0x1b20], R27 ;  /* 0x001b201b01007387 */ /* 0x000fe80000100800 */
[----:B------:R1:W-:Y:S04]  /*70550*/  STL [R1+0x1b1c], R29 ;  /* 0x001b1c1d01007387 */ /* 0x0003e80000100800 */
[----:B------:R1:W-:Y:S04]  /*70560*/  LDGSTS.E [R5+-0x30000], desc[UR60][R30.64], P4 ;  /* 0xd00000001e057fae */ /* 0x0003e8000a12187c */
[----:B------:R1:W-:Y:S04]  /*70570*/  STL [R1+0x1b28], R9 ;  /* 0x001b280901007387 */ /* 0x0003e80000100800 */
[----:B------:R4:W-:Y:S01]  /*70580*/  STL [R1+0x1b24], R25 ;  /* 0x001b241901007387 */ /* 0x0009e20000100800 */
[----:B-1----:R-:W-:Y:S01]  /*70590*/  IMAD.MOV.U32 R31, RZ, RZ, R29 ;  /* 0x000000ffff1f7224 */ /* 0x002fe200078e001d */
[----:B------:R-:W-:-:S02]  /*705a0*/  MOV R30, R27 ;  /* 0x0000001b001e7202 */ /* 0x000fc40000000f00 */
[----:B------:R-:W4:Y:S04]  /*705b0*/  LDL.LU R29, [R1+0x1b3c] ;  /* 0x001b3c00011d7983 */ /* 0x000f280000300800 */
[----:B------:R-:W4:Y:S01]  /*705c0*/  LDL.LU R27, [R1+0x1b44] ;  /* 0x001b4400011b7983 */ /* 0x000f220000300800 */
[----:B------:R-:W-:-:S03]  /*705d0*/  ISETP.GT.AND P2, PT, R3, 0x5d, PT ;  /* 0x0000005d0300780c */ /* 0x000fc60003f44270 */
[----:B------:R1:W-:Y:S01]  /*705e0*/  LDGSTS.E [R5+-0x2c000], desc[UR60][R30.64], P4 ;  /* 0xd40000001e057fae */ /* 0x0003e2000a12187c */
[----:B------:R-:W-:-:S04]  /*705f0*/  SEL R252, RZ, 0x4, !P2 ;  /* 0x00000004fffc7807 */ /* 0x000fc80005000000 */
[----:B------:R-:W-:-:S04]  /*70600*/  SEL R252, R252, RZ, !P1 ;  /* 0x000000fffcfc7207 */ /* 0x000fc80004800000 */
[----:B------:R-:W-:Y:S02]  /*70610*/  ISETP.NE.U32.AND P2, PT, R252, RZ, PT ;  /* 0x000000fffc00720c */ /* 0x000fe40003f45070 */
[----:B------:R-:W-:Y:S01]  /*70620*/  ISETP.GT.AND P4, PT, R3, 0x5e, PT ;  /* 0x0000005e0300780c */ /* 0x000fe20003f84270 */
[----:B-1----:R-:W-:Y:S01]  /*70630*/  IMAD.MOV.U32 R30, RZ, RZ, R9 ;  /* 0x000000ffff1e7224 */ /* 0x002fe200078e0009 */
[----:B------:R-:W-:Y:S02]  /*70640*/  MOV R31, R25 ;  /* 0x00000019001f7202 */ /* 0x000fe40000000f00 */
[----:B------:R-:W-:-:S04]  /*70650*/  SEL R252, RZ, 0x4, !P4 ;  /* 0x00000004fffc7807 */ /* 0x000fc80006000000 */
[----:B------:R-:W-:-:S03]  /*70660*/  SEL R252, R252, RZ, !P1 ;  /* 0x000000fffcfc7207 */ /* 0x000fc60004800000 */
[----:B------:R1:W-:Y:S01]  /*70670*/  LDGSTS.E [R5+-0x2fffc], desc[UR60][R30.64], P2 ;  /* 0xd00040001e057fae */ /* 0x0003e2000912187c */
[----:B------:R-:W-:-:S03]  /*70680*/  ISETP.NE.U32.AND P4, PT, R252, RZ, PT ;  /* 0x000000fffc00720c */ /* 0x000fc60003f85070 */
[----:B------:R-:W1:Y:S04]  /*70690*/  LDL.LU R30, [R1+0x1b50] ;  /* 0x001b5000011e7983 */ /* 0x000e680000300800 */
[----:B------:R-:W4:Y:S01]  /*706a0*/  LDL.LU R9, [R1+0x1d18] ;  /* 0x001d180001097983 */ /* 0x000f220000300800 */
[----:B--2---:R-:W-:-:S05]  /*706b0*/  IADD3 R11, P5, R11, R8, RZ ;  /* 0x000000080b0b7210 */ /* 0x004fca0007fbe0ff */
[--C-:B---3--:R-:W-:Y:S01]  /*706c0*/  IMAD.X R24, R24, 0x1, R2.reuse, P5 ;  /* 0x0000000118187824 */ /* 0x108fe200028e0602 */
[----:B----4-:R-:W-:Y:S01]  /*706d0*/  IADD3 R7, P6, R7, R8, RZ ;  /* 0x0000000807077210 */ /* 0x010fe20007fde0ff */
[----:B------:R-:W-:Y:S04]  /*706e0*/  STL [R1+0x1b30], R11 ;  /* 0x001b300b01007387 */ /* 0x000fe80000100800 */
[----:B------:R-:W-:Y:S01]  /*706f0*/  IMAD.X R10, R10, 0x1, R2, P6 ;  /* 0x000000010a0a7824 */ /* 0x000fe200030e0602 */
[----:B------:R2:W-:Y:S04]  /*70700*/  STL [R1+0x1b2c], R24 ;  /* 0x001b2c1801007387 */ /* 0x0005e80000100800 */
[----:B------:R-:W-:Y:S01]  /*70710*/  STL [R1+0x1b38], R7 ;  /* 0x001b380701007387 */ /* 0x000fe20000100800 */
[----:B------:R-:W-:-:S03]  /*70720*/  MOV R25, R24 ;  /* 0x0000001800197202 */ /* 0x000fc60000000f00 */
[----:B------:R3:W-:Y:S04]  /*70730*/  STL [R1+0x1b34], R10 ;  /* 0x001b340a01007387 */ /* 0x0007e80000100800 */
[----:B------:R-:W4:Y:S01]  /*70740*/  LDL.LU R31, [R1+0x1b4c] ;  /* 0x001b4c00011f7983 */ /* 0x000f220000300800 */
[----:B--2---:R-:W-:Y:S02]  /*70750*/  IMAD.MOV.U32 R24, RZ, RZ, R11 ;  /* 0x000000ffff187224 */ /* 0x004fe400078e000b */
[----:B------:R-:W-:Y:S01]  /*70760*/  IMAD.MOV.U32 R11, RZ, RZ, R10 ;  /* 0x000000ffff0b7224 */ /* 0x000fe200078e000a */
[----:B---3--:R-:W-:Y:S02]  /*70770*/  MOV R10, R7 ;  /* 0x00000007000a7202 */ /* 0x008fe40000000f00 */
[----:B------:R2:W-:Y:S04]  /*70780*/  LDGSTS.E [R5+-0x2bffc], desc[UR60][R24.64], P2 ;  /* 0xd400400018057fae */ /* 0x0005e8000912187c */
[----:B------:R-:W-:Y:S04]  /*70790*/  LDGSTS.E [R5+-0x2fff8], desc[UR60][R10.64], P4 ;  /* 0xd00080000a057fae */ /* 0x000fe8000a12187c */
[----:B------:R-:W2:Y:S04]  /*707a0*/  LDL.LU R25, [R1+0x1d14] ;  /* 0x001d140001197983 */ /* 0x000ea80000300800 */
[----:B------:R-:W3:Y:S04]  /*707b0*/  LDL.LU R24, [R1+0x1d1c] ;  /* 0x001d1c0001187983 */ /* 0x000ee80000300800 */
[----:B------:R-:W3:Y:S04]  /*707c0*/  LDL.LU R11, [R1+0x1d20] ;  /* 0x001d2000010b7983 */ /* 0x000ee80000300800 */
[----:B------:R-:W3:Y:S04]  /*707d0*/  LDL.LU R10, [R1+0x1d24] ;  /* 0x001d2400010a7983 */ /* 0x000ee80000300800 */
[----:B------:R-:W3:Y:S01]  /*707e0*/  LDL.LU R7, [R1+0x1d28] ;  /* 0x001d280001077983 */ /* 0x000ee20000300800 */
[----:B------:R-:W-:-:S04]  /*707f0*/  ISETP.GT.AND P2, PT, R3, 0x5f, PT ;  /* 0x0000005f0300780c */ /* 0x000fc80003f44270 */
[----:B------:R-:W-:-:S04]  /*70800*/  SEL R252, RZ, 0x4, !P2 ;  /* 0x00000004fffc7807 */ /* 0x000fc80005000000 */
[----:B------:R-:W-:-:S04]  /*70810*/  SEL R252, R252, RZ, !P1 ;  /* 0x000000fffcfc7207 */ /* 0x000fc80004800000 */
[----:B------:R-:W-:Y:S02]  /*70820*/  ISETP.NE.U32.AND P2, PT, R252, RZ, PT ;  /* 0x000000fffc00720c */ /* 0x000fe40003f45070 */
[-C--:B------:R-:W-:Y:S02]  /*70830*/  IADD3 R28, P5, R28, R8.reuse, RZ ;  /* 0x000000081c1c7210 */ /* 0x080fe40007fbe0ff */
[----:B------:R-:W-:-:S03]  /*70840*/  IADD3 R26, P6, R26, R8, RZ ;  /* 0x000000081a1a7210 */ /* 0x000fc60007fde0ff */
[----:B------:R-:W-:Y:S01]  /*70850*/  STL [R1+0x1b40], R28 ;  /* 0x001b401c01007387 */ /* 0x000fe20000100800 */
[--C-:B------:R-:W-:Y:S02]  /*70860*/  IMAD.X R29, R29, 0x1, R2.reuse, P5 ;  /* 0x000000011d1d7824 */ /* 0x100fe400028e0602 */
[----:B------:R-:W-:-:S03]  /*70870*/  IMAD.X R27, R27, 0x1, R2, P6 ;  /* 0x000000011b1b7824 */ /* 0x000fc600030e0602 */
[----:B------:R1:W-:Y:S04]  /*70880*/  STL [R1+0x1b3c], R29 ;  /* 0x001b3c1d01007387 */ /* 0x0003e80000100800 */
[----:B------:R-:W-:Y:S04]  /*70890*/  STL [R1+0x1b48], R26 ;  /* 0x001b481a01007387 */ /* 0x000fe80000100800 */
[----:B------:R-:W-:Y:S04]  /*708a0*/  LDGSTS.E [R5+-0x2bff8], desc[UR60][R28.64], P4 ;  /* 0xd40080001c057fae */ /* 0x000fe8000a12187c */
[----:B------:R1:W-:Y:S04]  /*708b0*/  STL [R1+0x1b44], R27 ;  /* 0x001b441b01007387 */ /* 0x0003e80000100800 */
[----:B------:R-:W-:Y:S04]  /*708c0*/  LDGSTS.E [R5+-0x2fff4], desc[UR60][R26.64], P2 ;  /* 0xd000c0001a057fae */ /* 0x000fe8000912187c */
[----:B-1----:R-:W3:Y:S04]  /*708d0*/  LDL.LU R29, [R1+0x1d2c] ;  /* 0x001d2c00011d7983 */ /* 0x002ee80000300800 */
[----:B------:R-:W3:Y:S04]  /*708e0*/  LDL.LU R28, [R1+0x1d30] ;  /* 0x001d3000011c7983 */ /* 0x000ee80000300800 */
[----:B------:R-:W3:Y:S04]  /*708f0*/  LDL.LU R27, [R1+0x1d34] ;  /* 0x001d3400011b7983 */ /* 0x000ee80000300800 */
[----:B------:R-:W3:Y:S01]  /*70900*/  LDL.LU R26, [R1+0x1d38] ;  /* 0x001d3800011a7983 */ /* 0x000ee20000300800 */
[----:B------:R-:W-:-:S02]  /*70910*/  ISETP.GT.AND P4, PT, R3, 0x7c, PT ;  /* 0x0000007c0300780c */ /* 0x000fc40003f84270 */
[-C--:B------:R-:W-:Y:S02]  /*70920*/  IADD3 R30, P5, R30, R8.reuse, RZ ;  /* 0x000000081e1e7210 */ /* 0x080fe40007fbe0ff */
[----:B------:R-:W-:Y:S02]  /*70930*/  SEL R252, RZ, 0x4, !P4 ;  /* 0x00000004fffc7807 */ /* 0x000fe40006000000 */
[----:B------:R-:W-:Y:S02]  /*70940*/  IADD3 R9, P6, R9, R8, RZ ;  /* 0x0000000809097210 */ /* 0x000fe40007fde0ff */
[----:B------:R-:W-:Y:S01]  /*70950*/  SEL R252, R252, RZ, !P1 ;  /* 0x000000fffcfc7207 */ /* 0x000fe20004800000 */
[----:B------:R1:W-:Y:S03]  /*70960*/  STL [R1+0x1b50], R30 ;  /* 0x001b501e01007387 */ /* 0x0003e60000100800 */
[----:B------:R-:W-:-:S02]  /*70970*/  ISETP.NE.U32.AND P4, PT, R252, RZ, PT ;  /* 0x000000fffc00720c */ /* 0x000fc40003f85070 */
[----:B----4-:R-:W-:-:S05]  /*70980*/  IADD3.X R31, R31, R2, RZ, P5, !PT ;  /* 0x000000021f1f7210 */ /* 0x010fca0002ffe4ff */
[----:B------:R1:W-:Y:S01]  /*70990*/  LDGSTS.E [R5+-0x2bff4], desc[UR60][R30.64], P2 ;  /* 0xd400c0001e057fae */ /* 0x0003e2000912187c */
[----:B------:R-:W-:-:S04]  /*709a0*/  ISETP.GT.AND P2, PT, R3, 0x7d, PT ;  /* 0x0000007d0300780c */ /* 0x000fc80003f44270 */
[----:B------:R-:W-:Y:S01]  /*709b0*/  SEL R252, RZ, 0x4, !P2 ;  /* 0x00000004fffc7807 */ /* 0x000fe20005000000 */
[----:B------:R4:W-:Y:S03]  /*709c0*/  STL [R1+0x1b4c], R31 ;  /* 0x001b4c1f01007387 */ /* 0x0009e60000100800 */
[----:B------:R-:W-:Y:S01]  /*709d0*/  SEL R252, R252, RZ, !P1 ;  /* 0x000000fffcfc7207 */ /* 0x000fe20004800000 */
[----:B------:R-:W-:Y:S01]  /*709e0*/  STL [R1+0x1d18], R9 ;  /* 0x001d180901007387 */ /* 0x000fe20000100800 */
[----:B--2---:R-:W-:Y:S02]  /*709f0*/  IMAD.X R25, R25, 0x1, R2, P6 ;  /* 0x0000000119197824 */ /* 0x004fe400030e0602 */
[----:B-1----:R-:W-:-:S03]  /*70a00*/  IMAD.MOV.U32 R30, RZ, RZ, R9 ;  /* 0x000000ffff1e7224 */ /* 0x002fc600078e0009 */
[----:B------:R1:W-:Y:S01]  /*70a10*/  STL [R1+0x1d14], R25 ;  /* 0x001d141901007387 */ /* 0x0003e20000100800 */
[----:B----4-:R-:W-:Y:S02]  /*70a20*/  MOV R31, R25 ;  /* 0x00000019001f7202 */ /* 0x010fe40000000f00 */
[-C--:B---3--:R-:W-:Y:S02]  /*70a30*/  IADD3 R11, P5, R11, R8.reuse, RZ ;  /* 0x000000080b0b7210 */ /* 0x088fe40007fbe0ff */
[----:B------:R-:W-:Y:S01]  /*70a40*/  ISETP.NE.U32.AND P2, PT, R252, RZ, PT ;  /* 0x000000fffc00720c */ /* 0x000fe20003f45070 */
[----:B------:R2:W-:Y:S04]  /*70a50*/  LDGSTS.E [R5+-0x28000], desc[UR60][R30.64], P4 ;  /* 0xd80000001e057fae */ /* 0x0005e8000a12187c */
[----:B-1----:R-:W3:Y:S01]  /*70a60*/  LDL.LU R25, [R1+0x1d3c] ;  /* 0x001d3c0001197983 */ /* 0x002ee20000300800 */
[----:B------:R-:W-:Y:S01]  /*70a70*/  IADD3 R7, P6, R7, R8, RZ ;  /* 0x0000000807077210 */ /* 0x000fe20007fde0ff */
[----:B------:R-:W-:-:S02]  /*70a80*/  IMAD.X R24, R24, 0x1, R2, P5 ;  /* 0x0000000118187824 */ /* 0x000fc400028e0602 */
[----:B------:R-:W4:Y:S02]  /*70a90*/  LDL.LU R9, [R1+0x1d40] ;  /* 0x001d400001097983 */ /* 0x000f240000300800 */
[----:B------:R-:W-:Y:S02]  /*70aa0*/  IMAD.X R10, R10, 0x1, R2, P6 ;  /* 0x000000010a0a7824 */ /* 0x000fe400030e0602 */
[----:B------:R1:W-:Y:S01]  /*70ab0*/  STL [R1+0x1d20], R11 ;  /* 0x001d200b01007387 */ /* 0x0003e20000100800 */
[----:B--2---:R-:W-:Y:S01]  /*70ac0*/  MOV R30, R11 ;  /* 0x0000000b001e7202 */ /* 0x004fe20000000f00 */
[----:B------:R-:W-:Y:S02]  /*70ad0*/  IMAD.MOV.U32 R31, RZ, RZ, R24 ;  /* 0x000000ffff1f7224 */ /* 0x000fe400078e0018 */
[----:B------:R2:W-:Y:S04]  /*70ae0*/  STL [R1+0x1d1c], R24 ;  /* 0x001d1c1801007387 */ /* 0x0005e80000100800 */
[----:B------:R-:W-:Y:S01]  /*70af0*/  STL [R1+0x1d28], R7 ;  /* 0x001d280701007387 */ /* 0x000fe20000100800 */
[----:B-1----:R-:W-:-:S03]  /*70b00*/  IMAD.MOV.U32 R11, RZ, RZ, R10 ;  /* 0x000000ffff0b7224 */ /* 0x002fc600078e000a */
[----:B------:R1:W-:Y:S04]  /*70b10*/  STL [R1+0x1d24], R10 ;  /* 0x001d240a01007387 */ /* 0x0003e80000100800 */
[----:B------:R-:W-:Y:S04]  /*70b20*/  LDGSTS.E [R5+-0x24000], desc[UR60][R30.64], P4 ;  /* 0xdc0000001e057fae */ /* 0x000fe8000a12187c */
[----:B--2---:R-:W2:Y:S01]  /*70b30*/  LDL.LU R24, [R1+0x1d44] ;  /* 0x001d440001187983 */ /* 0x004ea20000300800 */
[----:B-1----:R-:W-:-:S03]  /*70b40*/  MOV R10, R7 ;  /* 0x00000007000a7202 */ /* 0x002fc60000000f00 */
[----:B------:R-:W2:Y:S04]  /*70b50*/  LDL.LU R7, [R1+0x1d48] ;  /* 0x001d480001077983 */ /* 0x000ea80000300800 */
[----:B------:R-:W-:Y:S01]  /*70b60*/  LDGSTS.E [R5+-0x27ffc], desc[UR60][R10.64], P2 ;  /* 0xd80040000a057fae */ /* 0x000fe2000912187c */
[----:B------:R-:W-:-:S03]  /*70b70*/  ISETP.GT.AND P4, PT, R3, 0x7e, PT ;  /* 0x0000007e0300780c */ /* 0x000fc60003f84270 */
[----:B------:R-:W2:Y:S04]  /*70b80*/  LDL.LU R11, [R1+0x1d4c] ;  /* 0x001d4c00010b7983 */ /* 0x000ea80000300800 */
[----:B------:R-:W2:Y:S01]  /*70b90*/  LDL.LU R10, [R1+0x1d50] ;  /* 0x001d5000010a7983 */ /* 0x000ea20000300800 */
[----:B------:R-:W-:-:S04]  /*70ba0*/  SEL R252, RZ, 0x4, !P4 ;  /* 0x00000004fffc7807 */ /* 0x000fc80006000000 */
[----:B------:R-:W-:-:S04]  /*70bb0*/  SEL R252, R252, RZ, !P1 ;  /* 0x000000fffcfc7207 */ /* 0x000fc80004800000 */
[----:B------:R-:W-:Y:S02]  /*70bc0*/  ISETP.NE.U32.AND P4, PT, R252, RZ, PT ;  /* 0x000000fffc00720c */ /* 0x000fe40003f85070 */
[----:B------:R-:W-:-:S05]  /*70bd0*/  IADD3 R28, P5, R28, R8, RZ ;  /* 0x000000081c1c7210 */ /* 0x000fca0007fbe0ff */
[--C-:B------:R-:W-:Y:S01]  /*70be0*/  IMAD.X R29, R29, 0x1, R2.reuse, P5 ;  /* 0x000000011d1d7824 */ /* 0x100fe200028e0602 */
[----:B------:R-:W-:Y:S01]  /*70bf0*/  IADD3 R26, P6, R26, R8, RZ ;  /* 0x000000081a1a7210 */ /* 0x000fe20007fde0ff */
[----:B------:R-:W-:Y:S04]  /*70c00*/  STL [R1+0x1d30], R28 ;  /* 0x001d301c01007387 */ /* 0x000fe80000100800 */
[----:B------:R-:W-:Y:S01]  /*70c10*/  IMAD.X R27, R27, 0x1, R2, P6 ;  /* 0x000000011b1b7824 */ /* 0x000fe200030e0602 */
[----:B------:R-:W-:Y:S04]  /*70c20*/  STL [R1+0x1d2c], R29 ;  /* 0x001d2c1d01007387 */ /* 0x000fe80000100800 */
[----:B------:R-:W-:Y:S04]  /*70c30*/  STL [R1+0x1d38], R26 ;  /* 0x001d381a01007387 */ /* 0x000fe80000100800 */
[----:B------:R1:W-:Y:S04]  /*70c40*/  LDGSTS.E [R5+-0x23ffc], desc[UR60][R28.64], P2 ;  /* 0xdc0040001c057fae */ /* 0x0003e8000912187c */
[----:B------:R1:W-:Y:S04]  /*70c50*/  STL [R1+0x1d34], R27 ;  /* 0x001d341b01007387 */ /* 0x0003e80000100800 */
[----:B------:R-:W-:Y:S04]  /*70c60*/  LDGSTS.E [R5+-0x27ff8], desc[UR60][R26.64], P4 ;  /* 0xd80080001a057fae */ /* 0x000fe8000a12187c */
[----:B------:R-:W2:Y:S04]  /*70c70*/  LDL R86, [R1+0x1548] ;  /* 0x0015480001567983 */ /* 0x000ea80000100800 */
[----:B------:R-:W2:Y:S04]  /*70c80*/  LDL R87, [R1+0x153c] ;  /* 0x00153c0001577983 */ /* 0x000ea80000100800 */
[----:B-1----:R-:W2:Y:S04]  /*70c90*/  LDL.LU R27, [R1+0x1d54] ;  /* 0x001d5400011b7983 */ /* 0x002ea80000300800 */
[----:B------:R-:W2:Y:S04]  /*70ca0*/  LDL.LU R26, [R1+0x1d58] ;  /* 0x001d5800011a7983 */ /* 0x000ea80000300800 */
[----:B------:R-:W2:Y:S04]  /*70cb0*/  LDL.LU R32, [R1+0x1d94] ;  /* 0x001d940001207983 */ /* 0x000ea80000300800 */
[----:B------:R-:W2:Y:S01]  /*70cc0*/  LDL.LU R31, [R1+0x1d98] ;  /* 0x001d9800011f7983 */ /* 0x000ea20000300800 */
[----:B------:R-:W1:Y:S01]  /*70cd0*/  S2R R85, SR_TID.X ;  /* 0x0000000000557919 */ /* 0x000e620000002100 */
[----:B------:R-:W-:-:S04]  /*70ce0*/  ISETP.GT.AND P2, PT, R3, 0x7f, PT ;  /* 0x0000007f0300780c */ /* 0x000fc80003f44270 */
[----:B------:R-:W-:-:S04]  /*70cf0*/  SEL R252, RZ, 0x4, !P2 ;  /* 0x00000004fffc7807 */ /* 0x000fc80005000000 */
[----:B------:R-:W-:-:S04]  /*70d00*/  SEL R252, R252, RZ, !P1 ;  /* 0x000000fffcfc7207 */ /* 0x000fc80004800000 */
[----:B------:R-:W-:Y:S02]  /*70d10*/  ISETP.NE.U32.AND P2, PT, R252, RZ, PT ;  /* 0x000000fffc00720c */ /* 0x000fe40003f45070 */
[----:B------:R-:W-:-:S05]  /*70d20*/  SHF.L.U32 R4, R4, 0x7, RZ ;  /* 0x0000000704047819 */ /* 0x000fca00000006ff */
[----:B------:R-:W-:Y:S01]  /*70d30*/  IMAD.SHL.U32 R4, R4, 0x4, RZ ;  /* 0x0000000404047824 */ /* 0x000fe200078e00ff */
[----:B----4-:R-:W-:-:S04]  /*70d40*/  IADD3 R9, P5, R9, R8, RZ ;  /* 0x0000000809097210 */ /* 0x010fc80007fbe0ff */
[----:B---3--:R-:W-:Y:S01]  /*70d50*/  IADD3.X R25, R25, R2, RZ, P5, !PT ;  /* 0x0000000219197210 */ /* 0x008fe20002ffe4ff */
[----:B------:R-:W-:-:S04]  /*70d60*/  IMAD.MOV.U32 R28, RZ, RZ, R9 ;  /* 0x000000ffff1c7224 */ /* 0x000fc800078e0009 */
[----:B------:R-:W-:-:S05]  /*70d70*/  IMAD.MOV.U32 R29, RZ, RZ, R25 ;  /* 0x000000ffff1d7224 */ /* 0x000fca00078e0019 */
[----:B------:R-:W-:Y:S04]  /*70d80*/  LDGSTS.E [R5+-0x23ff8], desc[UR60][R28.64], P4 ;  /* 0xdc0080001c057fae */ /* 0x000fe8000a12187c */
[----:B------:R3:W-:Y:S04]  /*70d90*/  STL [R1+0x1d40], R9 ;  /* 0x001d400901007387 */ /* 0x0007e80000100800 */
[----:B------:R4:W-:Y:S01]  /*70da0*/  STL [R1+0x1d3c], R25 ;  /* 0x001d3c1901007387 */ /* 0x0009e20000100800 */
[----:B--2---:R-:W-:-:S03]  /*70db0*/  IADD3 R7, P4, R7, R8, RZ ;  /* 0x0000000807077210 */ /* 0x004fc60007f9e0ff */
[----:B---3--:R-:W2:Y:S01]  /*70dc0*/  LDL.LU R9, [R1+0x1dd8] ;  /* 0x001dd80001097983 */ /* 0x008ea20000300800 */
[----:B------:R-:W-:-:S03]  /*70dd0*/  IADD3.X R24, R24, R2, RZ, P4, !PT ;  /* 0x0000000218187210 */ /* 0x000fc600027fe4ff */
[----:B------:R-:W3:Y:S04]  /*70de0*/  LDL.LU R28, [R1+0x1e18] ;  /* 0x001e1800011c7983 */ /* 0x000ee80000300800 */
[----:B------:R1:W-:Y:S04]  /*70df0*/  STL [R1+0x1d48], R7 ;  /* 0x001d480701007387 */ /* 0x0003e80000100800 */
[----:B------:R-:W-:Y:S01]  /*70e00*/  STL [R1+0x1d44], R24 ;  /* 0x001d441801007387 */ /* 0x000fe20000100800 */
[----:B------:R-:W-:-:S05]  /*70e10*/  IADD3 R10, P5, R10, R8, RZ ;  /* 0x000000080a0a7210 */ /* 0x000fca0007fbe0ff */
[----:B------:R-:W-:Y:S01]  /*70e20*/  IMAD.X R11, R11, 0x1, R2, P5 ;  /* 0x000000010b0b7824 */ /* 0x000fe200028e0602 */
[----:B------:R-:W-:Y:S01]  /*70e30*/  STL [R1+0x1d50], R10 ;  /* 0x001d500a01007387 */ /* 0x000fe20000100800 */
[----:B------:R-:W-:Y:S01]  /*70e40*/  IMAD.MOV.U32 R34, RZ, RZ, R7 ;  /* 0x000000ffff227224 */ /* 0x000fe200078e0007 */
[----:B------:R-:W-:Y:S02]  /*70e50*/  MOV R35, R24 ;  /* 0x0000001800237202 */ /* 0x000fe40000000f00 */
[----:B----4-:R-:W4:Y:S04]  /*70e60*/  LDL.LU R25, [R1+0x1dd4] ;  /* 0x001dd40001197983 */ /* 0x010f280000300800 */
[----:B------:R1:W-:Y:S02]  /*70e70*/  STL [R1+0x1d4c], R11 ;  /* 0x001d4c0b01007387 */ /* 0x0003e40000100800 */
[----:B-1----:R-:W-:-:S02]  /*70e80*/  LOP3.LUT R7, R85, 0x7f, RZ, 0xc0, !PT ;  /* 0x0000007f55077812 */ /* 0x002fc400078ec0ff */
[----:B------:R-:W4:Y:S04]  /*70e90*/  LDL.LU R30, [R1+0x1e14] ;  /* 0x001e1400011e7983 */ /* 0x000f280000300800 */
[----:B------:R-:W-:Y:S04]  /*70ea0*/  LDGSTS.E [R5+-0x27ff4], desc[UR60][R34.64], P2 ;  /* 0xd800c00022057fae */ /* 0x000fe8000912187c */
[----:B------:R1:W-:Y:S01]  /*70eb0*/  LDGSTS.E [R5+-0x23ff4], desc[UR60][R10.64], P2 ;  /* 0xdc00c0000a057fae */ /* 0x0003e2000912187c */
[----:B------:R-:W-:-:S03]  /*70ec0*/  ISETP.GE.AND P2, PT, R7, R3, PT ;  /* 0x000000030700720c */ /* 0x000fc60003f46270 */
[----:B------:R-:W0:Y:S01]  /*70ed0*/  LDGDEPBAR ;  /* 0x00000000000079af */ /* 0x000e220000000000 */
[----:B------:R-:W-:-:S03]  /*70ee0*/  SEL R3, RZ, 0x4, P2 ;  /* 0x00000004ff037807 */ /* 0x000fc60001000000 */
[----:B------:R-:W4:Y:S01]  /*70ef0*/  LDL.LU R11, [R1+0x1e54] ;  /* 0x001e5400010b7983 */ /* 0x000f220000300800 */
[----:B------:R-:W-:-:S03]  /*70f00*/  SEL R3, R3, RZ, !P1 ;  /* 0x000000ff03037207 */ /* 0x000fc60004800000 */
[----:B------:R-:W4:Y:S04]  /*70f10*/  LDL.LU R7, [R1+0x1e58] ;  /* 0x001e580001077983 */ /* 0x000f280000300800 */
[----:B------:R-:W4:Y:S04]  /*70f20*/  LDL.LU R29, [R1+0x1e94] ;  /* 0x001e9400011d7983 */ /* 0x000f280000300800 */
[----:B------:R-:W4:Y:S01]  /*70f30*/  LDL.LU R10, [R1+0x1e98] ;  /* 0x001e9800010a7983 */ /* 0x000f220000300800 */
[----:B------:R-:W-:-:S03]  /*70f40*/  ISETP.NE.U32.AND P1, PT, R3, RZ, PT ;  /* 0x000000ff0300720c */ /* 0x000fc60003f25070 */
[----:B------:R-:W4:Y:S01]  /*70f50*/  LDL.LU R24, [R1+0x1ed8] ;  /* 0x001ed80001187983 */ /* 0x000f220000300800 */
[----:B-1----:R-:W-:Y:S01]  /*70f60*/  IMAD R5, R87, 0x40000, R86 ;  /* 0x0004000057057824 */ /* 0x002fe200078e0256 */
[----:B------:R-:W-:-:S03]  /*70f70*/  IADD3 R26, P2, R26, R4, RZ ;  /* 0x000000041a1a7210 */ /* 0x000fc60007f5e0ff */
[----:B------:R-:W-:Y:S02]  /*70f80*/  IMAD.IADD R3, R13, 0x1, R5 ;  /* 0x000000010d037824 */ /* 0x000fe400078e0205 */
[----:B------:R-:W-:Y:S01]  /*70f90*/  IMAD.X R27, R27, 0x1, R0, P2 ;  /* 0x000000011b1b7824 */ /* 0x000fe200010e0600 */
[----:B------:R-:W-:Y:S01]  /*70fa0*/  IADD3 R31, P4, R31, R4, RZ ;  /* 0x000000041f1f7210 */ /* 0x000fe20007f9e0ff */
[----:B------:R-:W-:Y:S03]  /*70fb0*/  STL [R1+0x1d58], R26 ;  /* 0x001d581a01007387 */ /* 0x000fe60000100800 */
[----:B------:R-:W-:Y:S01]  /*70fc0*/  IADD3.X R32, R32, R0, RZ, P4, !PT ;  /* 0x0000000020207210 */ /* 0x000fe200027fe4ff */
[----:B------:R-:W4:Y:S04]  /*70fd0*/  LDL.LU R8, [R1+0x1f18] ;  /* 0x001f180001087983 */ /* 0x000f280000300800 */
[----:B------:R-:W-:Y:S04]  /*70fe0*/  STL [R1+0x1d98], R31 ;  /* 0x001d981f01007387 */ /* 0x000fe80000100800 */
[----:B------:R1:W-:Y:S04]  /*70ff0*/  STL [R1+0x1d54], R27 ;  /* 0x001d541b01007387 */ /* 0x0003e80000100800 */
[----:B------:R1:W-:Y:S04]  /*71000*/  STL [R1+0x1d94], R32 ;  /* 0x001d942001007387 */ /* 0x0003e80000100800 */
[----:B------:R-:W-:Y:S04]  /*71010*/  LDGSTS.E [R3], desc[UR60][R26.64], P1 ;  /* 0x000000001a037fae */ /* 0x000fe8000892187c */
[----:B-1----:R-:W4:Y:S04]  /*71020*/  LDL.LU R27, [R1+0x1ed4] ;  /* 0x001ed400011b7983 */ /* 0x002f280000300800 */
[----:B------:R-:W4:Y:S01]  /*71030*/  LDL.LU R26, [R1+0x1f14] ;  /* 0x001f1400011a7983 */ /* 0x000f220000300800 */
[----:B------:R-:W-:Y:S01]  /*71040*/  IMAD.MOV.U32 R33, RZ, RZ, R32 ;  /* 0x000000ffff217224 */ /* 0x000fe200078e0020 */
[----:B------:R-:W-:-:S05]  /*71050*/  MOV R32, R31 ;  /* 0x0000001f00207202 */ /* 0x000fca0000000f00 */
[----:B------:R1:W-:Y:S01]  /*71060*/  LDGSTS.E [R3+0x400], desc[UR60][R32.64], P1 ;  /* 0x0040000020037fae */ /* 0x0003e2000892187c */
[-C--:B--2---:R-:W-:Y:S02]  /*71070*/  IADD3 R9, P2, R9, R4.reuse, RZ ;  /* 0x0000000409097210 */ /* 0x084fe40007f5e0ff */
[----:B---3--:R-:W-:-:S03]  /*71080*/  IADD3 R28, P4, R28, R4, RZ ;  /* 0x000000041c1c7210 */ /* 0x008fc60007f9e0ff */
[----:B------:R-:W-:Y:S01]  /*71090*/  STL [R1+0x1dd8], R9 ;  /* 0x001dd80901007387 */ /* 0x000fe20000100800 */
[----:B-1----:R-:W-:Y:S01]  /*710a0*/  MOV R32, R9 ;  /* 0x0000000900207202 */ /* 0x002fe20000000f00 */
[----:B----4-:R-:W-:-:S05]  /*710b0*/  IMAD.X R25, R25, 0x1, R0, P2 ;  /* 0x0000000119197824 */ /* 0x010fca00010e0600 */
[----:B------:R1:W-:Y:S01]  /*710c0*/  STL [R1+0x1dd4], R25 ;  /* 0x001dd41901007387 */ /* 0x0003e20000100800 */
[----:B------:R-:W-:-:S03]  /*710d0*/  IMAD.X R30, R30, 0x1, R0, P4 ;  /* 0x000000011e1e7824 */ /* 0x000fc600020e0600 */
[----:B------:R-:W-:Y:S01]  /*710e0*/  STL [R1+0x1e18], R28 ;  /* 0x001e181c01007387 */ /* 0x000fe20000100800 */
[----:B------:R-:W-:Y:S02]  /*710f0*/  IMAD.MOV.U32 R33, RZ, RZ, R25 ;  /* 0x000000ffff217224 */ /* 0x000fe400078e0019 */
[----:B------:R-:W-:Y:S01]  /*71100*/  IMAD.MOV.U32 R31, RZ, RZ, R30 ;  /* 0x000000ffff1f7224 */ /* 0x000fe200078e001e */
[----:B------:R2:W-:Y:S04]  /*71110*/  STL [R1+0x1e14], R30 ;  /* 0x001e141e01007387 */ /* 0x0005e80000100800 */
[----:B-1----:R-:W3:Y:S04]  /*71120*/  LDL.LU R25, [R1+0x1f58] ;  /* 0x001f580001197983 */ /* 0x002ee80000300800 */
[----:B------:R-:W4:Y:S01]  /*71130*/  LDL.LU R9, [R1+0x1f98] ;  /* 0x001f980001097983 */ /* 0x000f220000300800 */
[----:B--2---:R-:W-:-:S03]  /*71140*/  MOV R30, R28 ;  /* 0x0000001c001e7202 */ /* 0x004fc60000000f00 */
[----:B------:R1:W-:Y:S04]  /*71150*/  LDGSTS.E [R3+0x800], desc[UR60][R32.64], P1 ;  /* 0x0080000020037fae */ /* 0x0003e8000892187c */
[----:B------:R-:W-:Y:S01]  /*71160*/  LDGSTS.E [R3+0xc00], desc[UR60][R30.64], P1 ;  /* 0x00c000001e037fae */ /* 0x000fe2000892187c */
[----:B------:R-:W-:-:S03]  /*71170*/  IADD3 R7, P2, R7, R4, RZ ;  /* 0x0000000407077210 */ /* 0x000fc60007f5e0ff */
[----:B------:R-:W2:Y:S01]  /*71180*/  LDL.LU R30, [R1+0x1f54] ;  /* 0x001f5400011e7983 */ /* 0x000ea20000300800 */
[----:B------:R-:W-:-:S03]  /*71190*/  IADD3 R10, P4, R10, R4, RZ ;  /* 0x000000040a0a7210 */ /* 0x000fc60007f9e0ff */
[----:B------:R-:W2:Y:S01]  /*711a0*/  LDL.LU R28, [R1+0x1f94] ;  /* 0x001f9400011c7983 */ /* 0x000ea20000300800 */
[--C-:B------:R-:W-:Y:S02]  /*711b0*/  IMAD.X R11, R11, 0x1, R0.reuse, P2 ;  /* 0x000000010b0b7824 */ /* 0x100fe400010e0600 */
[----:B------:R-:W-:Y:S01]  /*711c0*/  IMAD.X R29, R29, 0x1, R0, P4 ;  /* 0x000000011d1d7824 */ /* 0x000fe200020e0600 */
[----:B------:R-:W-:Y:S01]  /*711d0*/  STL [R1+0x1e58], R7 ;  /* 0x001e580701007387 */ /* 0x000fe20000100800 */
[----:B-1----:R-:W-:Y:S01]  /*711e0*/  MOV R32, R7 ;  /* 0x0000000700207202 */ /* 0x002fe20000000f00 */
[----:B------:R-:W-:Y:S02]  /*711f0*/  IMAD.MOV.U32 R33, RZ, RZ, R11 ;  /* 0x000000ffff217224 */ /* 0x000fe400078e000b */
[----:B------:R1:W-:Y:S04]  /*71200*/  STL [R1+0x1e54], R11 ;  /* 0x001e540b01007387 */ /* 0x0003e80000100800 */
[----:B------:R-:W-:Y:S04]  /*71210*/  STL [R1+0x1e98], R10 ;  /* 0x001e980a01007387 */ /* 0x000fe80000100800 */
[----:B------:R1:W-:Y:S01]  /*71220*/  STL [R1+0x1e94], R29 ;  /* 0x001e941d01007387 */ /* 0x0003e20000100800 */
[----:B------:R-:W-:-:S03]  /*71230*/  IADD3 R24, P2, R24, R4, RZ ;  /* 0x0000000418187210 */ /* 0x000fc60007f5e0ff */
[----:B-1----:R-:W2:Y:S04]  /*71240*/  LDL.LU R11, [R1+0x1fd8] ;  /* 0x001fd800010b7983 */ /* 0x002ea80000300800 */
[----:B------:R-:W2:Y:S04]  /*71250*/  LDL.LU R7, [R1+0x2018] ;  /* 0x0020180001077983 */ /* 0x000ea80000300800 */
[----:B------:R1:W-:Y:S02]  /*71260*/  LDGSTS.E [R3+0x1000], desc[UR60][R32.64], P1 ;  /* 0x0100000020037fae */ /* 0x0003e4000892187c */
[----:B-1----:R-:W-:Y:S01]  /*71270*/  MOV R33, R29 ;  /* 0x0000001d00217202 */ /* 0x002fe20000000f00 */
[----:B------:R-:W-:Y:S01]  /*71280*/  IMAD.MOV.U32 R32, RZ, RZ, R10 ;  /* 0x000000ffff207224 */ /* 0x000fe200078e000a */
[----:B------:R-:W2:Y:S04]  /*71290*/  LDL.LU R29, [R1+0x1fd4] ;  /* 0x001fd400011d7983 */ /* 0x000ea80000300800 */
[----:B------:R-:W2:Y:S04]  /*712a0*/  LDL.LU R10, [R1+0x2014] ;  /* 0x00201400010a7983 */ /* 0x000ea80000300800 */
[----:B------:R-:W-:Y:S04]  /*712b0*/  STL [R1+0x1ed8], R24 ;  /* 0x001ed81801007387 */ /* 0x000fe80000100800 */
[----:B------:R1:W-:Y:S01]  /*712c0*/  LDGSTS.E [R3+0x1400], desc[UR60][R32.64], P1 ;  /* 0x0140000020037fae */ /* 0x0003e2000892187c */
[----:B------:R-:W-:-:S02]  /*712d0*/  IADD3 R8, P4, R8, R4, RZ ;  /* 0x0000000408087210 */ /* 0x000fc40007f9e0ff */
[----:B-1----:R-:W-:Y:S01]  /*712e0*/  MOV R32, R24 ;  /* 0x0000001800207202 */ /* 0x002fe20000000f00 */
[--C-:B------:R-:W-:Y:S02]  /*712f0*/  IMAD.X R27, R27, 0x1, R0.reuse, P2 ;  /* 0x000000011b1b7824 */ /* 0x100fe400010e0600 */
[----:B------:R-:W-:-:S03]  /*71300*/  IMAD.X R26, R26, 0x1, R0, P4 ;  /* 0x000000011a1a7824 */ /* 0x000fc600020e0600 */
[----:B------:R1:W-:Y:S01]  /*71310*/  STL [R1+0x1ed4], R27 ;  /* 0x001ed41b01007387 */ /* 0x0003e20000100800 */
[----:B------:R-:W-:-:S03]  /*71320*/  IMAD.MOV.U32 R33, RZ, RZ, R27 ;  /* 0x000000ffff217224 */ /* 0x000fc600078e001b */
[----:B------:R-:W-:Y:S04]  /*71330*/  STL [R1+0x1f18], R8 ;  /* 0x001f180801007387 */ /* 0x000fe80000100800 */
[----:B------:R1:W-:Y:S02]  /*71340*/  STL [R1+0x1f14], R26 ;  /* 0x001f141a01007387 */ /* 0x0003e40000100800 */
[----:B-1----:R-:W-:Y:S02]  /*71350*/  IMAD.MOV.U32 R27, RZ, RZ, R26 ;  /* 0x000000ffff1b7224 */ /* 0x002fe400078e001a */
[----:B------:R-:W2:Y:S04]  /*71360*/  LDL.LU R24, [R1+0x2058] ;  /* 0x0020580001187983 */ /* 0x000ea80000300800 */
[----:B------:R-:W2:Y:S01]  /*71370*/  LDL.LU R31, [R1+0x2098] ;  /* 0x00209800011f7983 */ /* 0x000ea20000300800 */
[----:B------:R-:W-:-:S03]  /*71380*/  MOV R26, R8 ;  /* 0x00000008001a7202 */ /* 0x000fc60000000f00 */
[----:B------:R-:W-:Y:S04]  /*71390*/  LDGSTS.E [R3+0x1800], desc[UR60][R32.64], P1 ;  /* 0x0180000020037fae */ /* 0x000fe8000892187c */
[----:B------:R-:W-:Y:S04]  /*713a0*/  LDGSTS.E [R3+0x1c00], desc[UR60][R26.64], P1 ;  /* 0x01c000001a037fae */ /* 0x000fe8000892187c */
[----:B------:R-:W2:Y:S04]  /*713b0*/  LDL.LU R26, [R1+0x2054] ;  /* 0x00205400011a7983 */ /* 0x000ea80000300800 */
[----:B------:R-:W2:Y:S04]  /*713c0*/  LDL.LU R32, [R1+0x2094] ;  /* 0x0020940001207983 */ /* 0x000ea80000300800 */
[----:B------:R-:W2:Y:S04]  /*713d0*/  LDL.LU R8, [R1+0x20d8] ;  /* 0x0020d80001087983 */ /* 0x000ea80000300800 */
[----:B------:R-:W2:Y:S01]  /*713e0*/  LDL.LU R27, [R1+0x2118] ;  /* 0x00211800011b7983 */ /* 0x000ea20000300800 */
[----:B---3--:R-:W-:-:S02]  /*713f0*/  IADD3 R25, P2, R25, R4, RZ ;  /* 0x0000000419197210 */ /* 0x008fc40007f5e0ff */
[----:B----4-:R-:W-:-:S03]  /*71400*/  IADD3 R9, P4, R9, R4, RZ ;  /* 0x0000000409097210 */ /* 0x010fc60007f9e0ff */
[----:B------:R1:W-:Y:S01]  /*71410*/  STL [R1+0x1f58], R25 ;  /* 0x001f581901007387 */ /* 0x0003e20000100800 */
[----:B------:R-:W-:Y:S01]  /*71420*/  MOV R34, R25 ;  /* 0x0000001900227202 */ /* 0x000fe20000000f00 */
[--C-:B--2---:R-:W-:Y:S02]  /*71430*/  IMAD.X R30, R30, 0x1, R0.reuse, P2 ;  /* 0x000000011e1e7824 */ /* 0x104fe400010e0600 */
[----:B------:R-:W-:-:S03]  /*71440*/  IMAD.X R28, R28, 0x1, R0, P4 ;  /* 0x000000011c1c7824 */ /* 0x000fc600020e0600 */
[----:B------:R2:W-:Y:S01]  /*71450*/  STL [R1+0x1f54], R30 ;  /* 0x001f541e01007387 */ /* 0x0005e20000100800 */
[----:B------:R-:W-:-:S03]  /*71460*/  IMAD.MOV.U32 R35, RZ, RZ, R30 ;  /* 0x000000ffff237224 */ /* 0x000fc600078e001e */
[----:B------:R3:W-:Y:S04]  /*71470*/  STL [R1+0x1f98], R9 ;  /* 0x001f980901007387 */ /* 0x0007e80000100800 */
[----:B------:R4:W-:Y:S04]  /*71480*/  STL [R1+0x1f94], R28 ;  /* 0x001f941c01007387 */ /* 0x0009e80000100800 */
[----:B-1----:R-:W4:Y:S04]  /*71490*/  LDL.LU R25, [R1+0x20d4] ;  /* 0x0020d40001197983 */ /* 0x002f280000300800 */
[----:B--2---:R-:W2:Y:S01]  /*714a0*/  LDL.LU R30, [R1+0x2114] ;  /* 0x00211400011e7983 */ /* 0x004ea20000300800 */
[----:B------:R-:W-:-:S03]  /*714b0*/  IADD3 R11, P2, R11, R4, RZ ;  /* 0x000000040b0b7210 */ /* 0x000fc60007f5e0ff */
[----:B------:R1:W-:Y:S01]  /*714c0*/  LDGSTS.E [R3+0x2000], desc[UR60][R34.64], P1 ;  /* 0x0200000022037fae */ /* 0x0003e2000892187c */
[----:B------:R-:W-:Y:S01]  /*714d0*/  IADD3 R7, P4, R7, R4, RZ ;  /* 0x0000000407077210 */ /* 0x000fe20007f9e0ff */
[----:B-1----:R-:W-:Y:S01]  /*714e0*/  IMAD.MOV.U32 R34, RZ, RZ, R9 ;  /* 0x000000ffff227224 */ /* 0x002fe200078e0009 */
[----:B------:R-:W-:Y:S01]  /*714f0*/  MOV R35, R28 ;  /* 0x0000001c00237202 */ /* 0x000fe20000000f00 */
[----:B---3--:R-:W3:Y:S04]  /*71500*/  LDL.LU R9, [R1+0x2158] ;  /* 0x0021580001097983 */ /* 0x008ee80000300800 */
[----:B----4-:R-:W4:Y:S01]  /*71510*/  LDL.LU R28, [R1+0x2198] ;  /* 0x00219800011c7983 */ /* 0x010f220000300800 */
[----:B------:R-:W-:-:S03]  /*71520*/  IMAD.X R29, R29, 0x1, R0, P2 ;  /* 0x000000011d1d7824 */ /* 0x000fc600010e0600 */
[----:B------:R1:W-:Y:S01]  /*71530*/  STL [R1+0x1fd8], R11 ;  /* 0x001fd80b01007387 */ /* 0x0003e20000100800 */
[----:B------:R-:W-:-:S03]  /*71540*/  IMAD.X R10, R10, 0x1, R0, P4 ;  /* 0x000000010a0a7824 */ /* 0x000fc600020e0600 */
[----:B------:R1:W-:Y:S04]  /*71550*/  STL [R1+0x1fd4], R29 ;  /* 0x001fd41d01007387 */ /* 0x0003e80000100800 */
[----:B------:R1:W-:Y:S04]  /*71560*/  LDGSTS.E [R3+0x2400], desc[UR60][R34.64], P1 ;  /* 0x0240000022037fae */ /* 0x0003e8000892187c */
[----:B------:R1:W-:Y:S04]  /*71570*/  STL [R1+0x2018], R7 ;  /* 0x0020180701007387 */ /* 0x0003e80000100800 */
[----:B------:R1:W-:Y:S02]  /*71580*/  STL [R1+0x2014], R10 ;  /* 0x0020140a01007387 */ /* 0x0003e40000100800 */
[----:B-1----:R-:W-:-:S02]  /*71590*/  MOV R34, R11 ;  /* 0x0000000b00227202 */ /* 0x002fc40000000f00 */
[----:B------:R-:W4:Y:S01]  /*715a0*/  LDL.LU R11, [R1+0x2154] ;  /* 0x00215400010b7983 */ /* 0x000f220000300800 */
[----:B------:R-:W-:-:S03]  /*715b0*/  IMAD.MOV.U32 R35, RZ, RZ, R29 ;  /* 0x000000ffff237224 */ /* 0x000fc600078e001d */
[----:B------:R-:W4:Y:S04]  /*715c0*/  LDL.LU R29, [R1+0x2194] ;  /* 0x00219400011d7983 */ /* 0x000f280000300800 */
[----:B------:R1:W-:Y:S02]  /*715d0*/  LDGSTS.E [R3+0x2800], desc[UR60][R34.64], P1 ;  /* 0x0280000022037fae */ /* 0x0003e4000892187c */
[----:B-1----:R-:W-:Y:S01]  /*715e0*/  IMAD.MOV.U32 R34, RZ, RZ, R7 ;  /* 0x000000ffff227224 */ /* 0x002fe200078e0007 */
[----:B------:R-:W-:Y:S01]  /*715f0*/  MOV R35, R10 ;  /* 0x0000000a00237202 */ /* 0x000fe20000000f00 */
[----:B------:R-:W4:Y:S04]  /*71600*/  LDL.LU R7, [R1+0x21d8] ;  /* 0x0021d80001077983 */ /* 0x000f280000300800 */
[----:B------:R-:W4:Y:S04]  /*71610*/  LDL.LU R10, [R1+0x2218] ;  /* 0x00221800010a7983 */ /* 0x000f280000300800 */
[----:B------:R1:W-:Y:S01]  /*71620*/  LDGSTS.E [R3+0x2c00], desc[UR60][R34.64], P1 ;  /* 0x02c0000022037fae */ /* 0x0003e2000892187c */
[----:B------:R-:W-:-:S02]  /*71630*/  IADD3 R24, P2, R24, R4, RZ ;  /* 0x0000000418187210 */ /* 0x000fc40007f5e0ff */
[----:B------:R-:W-:-:S03]  /*71640*/  IADD3 R31, P4, R31, R4, RZ ;  /* 0x000000041f1f7210 */ /* 0x000fc60007f9e0ff */
[----:B------:R-:W-:Y:S01]  /*71650*/  STL [R1+0x2058], R24 ;  /* 0x0020581801007387 */ /* 0x000fe20000100800 */
[----:B-1----:R-:W-:Y:S01]  /*71660*/  MOV R34, R24 ;  /* 0x0000001800227202 */ /* 0x002fe20000000f00 */
[--C-:B------:R-:W-:Y:S02]  /*71670*/  IMAD.X R26, R26, 0x1, R0.reuse, P2 ;  /* 0x000000011a1a7824 */ /* 0x100fe400010e0600 */
[----:B------:R-:W-:-:S03]  /*71680*/  IMAD.X R32, R32, 0x1, R0, P4 ;  /* 0x0000000120207824 */ /* 0x000fc600020e0600 */
[----:B------:R1:W-:Y:S01]  /*71690*/  STL [R1+0x2054], R26 ;  /* 0x0020541a01007387 */ /* 0x0003e20000100800 */
[----:B------:R-:W-:-:S03]  /*716a0*/  IMAD.MOV.U32 R35, RZ, RZ, R26 ;  /* 0x000000ffff237224 */ /* 0x000fc600078e001a */
[----:B------:R-:W-:Y:S04]  /*716b0*/  STL [R1+0x2098], R31 ;  /* 0x0020981f01007387 */ /* 0x000fe80000100800 */
[----:B------:R1:W-:Y:S04]  /*716c0*/  STL [R1+0x2094], R32 ;  /* 0x0020942001007387 */ /* 0x0003e80000100800 */
[----:B-1----:R-:W4:Y:S04]  /*716d0*/  LDL.LU R26, [R1+0x21d4] ;  /* 0x0021d400011a7983 */ /* 0x002f280000300800 */
[----:B------:R-:W4:Y:S01]  /*716e0*/  LDL.LU R24, [R1+0x2214] ;  /* 0x0022140001187983 */ /* 0x000f220000300800 */
[----:B------:R-:W-:-:S02]  /*716f0*/  IADD3 R8, P2, R8, R4, RZ ;  /* 0x0000000408087210 */ /* 0x000fc40007f5e0ff */
[----:B------:R-:W-:Y:S01]  /*71700*/  IADD3 R27, P4, R27, R4, RZ ;  /* 0x000000041b1b7210 */ /* 0x000fe20007f9e0ff */
[----:B------:R-:W-:Y:S01]  /*71710*/  IMAD.MOV.U32 R33, RZ, RZ, R32 ;  /* 0x000000ffff217224 */ /* 0x000fe200078e0020 */
[----:B------:R-:W-:Y:S01]  /*71720*/  MOV R32, R31 ;  /* 0x0000001f00207202 */ /* 0x000fe20000000f00 */
[----:B------:R-:W-:Y:S04]  /*71730*/  STL [R1+0x20d8], R8 ;  /* 0x0020d80801007387 */ /* 0x000fe80000100800 */
[----:B------:R-:W-:Y:S04]  /*71740*/  LDGSTS.E [R3+0x3000], desc[UR60][R34.64], P1 ;  /* 0x0300000022037fae */ /* 0x000fe8000892187c */
[----:B------:R1:W-:Y:S02]  /*71750*/  LDGSTS.E [R3+0x3400], desc[UR60][R32.64], P1 ;  /* 0x0340000020037fae */ /* 0x0003e4000892187c */
[----:B-1----:R-:W-:Y:S01]  /*71760*/  MOV R32, R8 ;  /* 0x0000000800207202 */ /* 0x002fe20000000f00 */
[----:B------:R-:W-:-:S02]  /*71770*/  IMAD.X R25, R25, 0x1, R0, P2 ;  /* 0x0000000119197824 */ /* 0x000fc400010e0600 */
[----:B--2---:R-:W-:-:S03]  /*71780*/  IMAD.X R30, R30, 0x1, R0, P4 ;  /* 0x000000011e1e7824 */ /* 0x004fc600020e0600 */
[----:B------:R1:W-:Y:S01]  /*71790*/  STL [R1+0x20d4], R25 ;  /* 0x0020d41901007387 */ /* 0x0003e20000100800 */
[----:B------:R-:W-:-:S03]  /*717a0*/  IMAD.MOV.U32 R33, RZ, RZ, R25 ;  /* 0x000000ffff217224 */ /* 0x000fc600078e0019 */
[----:B------:R-:W-:Y:S01]  /*717b0*/  STL [R1+0x2118], R27 ;  /* 0x0021181b01007387 */ /* 0x000fe20000100800 */
[----:B------:R-:W-:-:S03]  /*717c0*/  IMAD.MOV.U32 R31, RZ, RZ, R30 ;  /* 0x000000ffff1f7224 */ /* 0x000fc600078e001e */
[----:B------:R2:W-:Y:S04]  /*717d0*/  STL [R1+0x2114], R30 ;  /* 0x0021141e01007387 */ /* 0x0005e80000100800 */
[----:B-1----:R-:W4:Y:S04]  /*717e0*/  LDL.LU R25, [R1+0x2258] ;  /* 0x0022580001197983 */ /* 0x002f280000300800 */
[----:B------:R-:W4:Y:S01]  /*717f0*/  LDL.LU R8, [R1+0x2298] ;  /* 0x0022980001087983 */ /* 0x000f220000300800 */
[----:B--2---:R-:W-:-:S03]  /*71800*/  MOV R30, R27 ;  /* 0x0000001b001e7202 */ /* 0x004fc60000000f00 */
[----:B------:R1:W-:Y:S01]  /*71810*/  LDGSTS.E [R3+0x3800], desc[UR60][R32.64], P1 ;  /* 0x0380000020037fae */ /* 0x0003e2000892187c */
[----:B---3--:R-:W-:-:S03]  /*71820*/  IADD3 R9, P2, R9, R4, RZ ;  /* 0x0000000409097210 */ /* 0x008fc60007f5e0ff */
[----:B------:R-:W2:Y:S01]  /*71830*/  LDL.LU R27, [R1+0x2254] ;  /* 0x00225400011b7983 */ /* 0x000ea20000300800 */
[----:B----4-:R-:W-:-:S03]  /*71840*/  IADD3 R28, P4, R28, R4, RZ ;  /* 0x000000041c1c7210 */ /* 0x010fc60007f9e0ff */
[----:B------:R-:W-:Y:S01]  /*71850*/  LDGSTS.E [R3+0x3c00], desc[UR60][R30.64], P1 ;  /* 0x03c000001e037fae */ /* 0x000fe2000892187c */
[----:B-1----:R-:W-:-:S03]  /*71860*/  MOV R32, R9 ;  /* 0x0000000900207202 */ /* 0x002fc60000000f00 */
[----:B------:R-:W3:Y:S01]  /*71870*/  LDL.LU R30, [R1+0x2294] ;  /* 0x00229400011e7983 */ /* 0x000ee20000300800 */
[----:B------:R-:W-:-:S03]  /*71880*/  IMAD.X R11, R11, 0x1, R0, P2 ;  /* 0x000000010b0b7824 */ /* 0x000fc600010e0600 */
[----:B------:R1:W-:Y:S01]  /*71890*/  STL [R1+0x2158], R9 ;  /* 0x0021580901007387 */ /* 0x0003e20000100800 */
[----:B------:R-:W-:-:S03]  /*718a0*/  IMAD.X R29, R29, 0x1, R0, P4 ;  /* 0x000000011d1d7824 */ /* 0x000fc600020e0600 */
[----:B------:R4:W-:Y:S01]  /*718b0*/  STL [R1+0x2154], R11 ;  /* 0x0021540b01007387 */ /* 0x0009e20000100800 */
[----:B------:R-:W-:-:S03]  /*718c0*/  IMAD.MOV.U32 R33, RZ, RZ, R11 ;  /* 0x000000ffff217224 */ /* 0x000fc600078e000b */
[----:B------:R-:W-:Y:S04]  /*718d0*/  STL [R1+0x2198], R28 ;  /* 0x0021981c01007387 */ /* 0x000fe80000100800 */
[----:B-1----:R-:W3:Y:S04]  /*718e0*/  LDL.LU R9, [R1+0x22d8] ;  /* 0x0022d80001097983 */ /* 0x002ee80000300800 */
[----:B------:R1:W-:Y:S04]  /*718f0*/  STL [R1+0x2194], R29 ;  /* 0x0021941d01007387 */ /* 0x0003e80000100800 */
[----:B----4-:R-:W4:Y:S01]  /*71900*/  LDL.LU R11, [R1+0x2318] ;  /* 0x00231800010b7983 */ /* 0x010f220000300800 */
[----:B------:R-:W-:-:S03]  /*71910*/  IADD3 R7, P2, R7, R4, RZ ;  /* 0x0000000407077210 */ /* 0x000fc60007f5e0ff */
[----:B------:R1:W-:Y:S01]  /*71920*/  LDGSTS.E [R3+0x4000], desc[UR60][R32.64], P1 ;  /* 0x0400000020037fae */ /* 0x0003e2000892187c */
[----:B------:R-:W-:Y:S02]  /*71930*/  IADD3 R10, P4, R10, R4, RZ ;  /* 0x000000040a0a7210 */ /* 0x000fe40007f9e0ff */
[----:B-1----:R-:W-:Y:S02]  /*71940*/  MOV R33, R29 ;  /* 0x0000001d00217202 */ /* 0x002fe40000000f00 */
[----:B------:R-:W4:Y:S01]  /*71950*/  LDL.LU R29, [R1+0x22d4] ;  /* 0x0022d400011d7983 */ /* 0x000f220000300800 */
[----:B------:R-:W-:-:S03]  /*71960*/  IMAD.MOV.U32 R32, RZ, RZ, R28 ;  /* 0x000000ffff207224 */ /* 0x000fc600078e001c */
[----:B------:R-:W4:Y:S04]  /*71970*/  LDL.LU R28, [R1+0x2314] ;  /* 0x00231400011c7983 */ /* 0x000f280000300800 */
[----:B------:R1:W-:Y:S04]  /*71980*/  STL [R1+0x21d8], R7 ;  /* 0x0021d80701007387 */ /* 0x0003e80000100800 */
[----:B------:R1:W-:Y:S01]  /*71990*/  LDGSTS.E [R3+0x4400], desc[UR60][R32.64], P1 ;  /* 0x0440000020037fae */ /* 0x0003e2000892187c */
[----:B------:R-:W-:Y:S01]  /*719a0*/  IMAD.MOV.U32 R34, RZ, RZ, R10 ;  /* 0x000000ffff227224 */ /* 0x000fe200078e000a */
[----:B-1----:R-:W-:Y:S01]  /*719b0*/  MOV R32, R7 ;  /* 0x0000000700207202 */ /* 0x002fe20000000f00 */
[----:B------:R-:W-:-:S02]  /*719c0*/  IMAD.X R26, R26, 0x1, R0, P2 ;  /* 0x000000011a1a7824 */ /* 0x000fc400010e0600 */
[----:B------:R-:W-:-:S03]  /*719d0*/  IMAD.X R24, R24, 0x1, R0, P4 ;  /* 0x0000000118187824 */ /* 0x000fc600020e0600 */
[----:B------:R-:W-:Y:S01]  /*719e0*/  STL [R1+0x21d4], R26 ;  /* 0x0021d41a01007387 */ /* 0x000fe20000100800 */
[----:B------:R-:W-:-:S03]  /*719f0*/  IMAD.MOV.U32 R33, RZ, RZ, R26 ;  /* 0x000000ffff217224 */ /* 0x000fc600078e001a */
[----:B------:R1:W-:Y:S04]  /*71a00*/  STL [R1+0x2218], R10 ;  /* 0x0022180a01007387 */ /* 0x0003e80000100800 */
[----:B------:R-:W4:Y:S04]  /*71a10*/  LDL.LU R7, [R1+0x2358] ;  /* 0x0023580001077983 */ /* 0x000f280000300800 */
[----:B------:R1:W-:Y:S04]  /*71a20*/  STL [R1+0x2214], R24 ;  /* 0x0022141801007387 */ /* 0x0003e80000100800 */
[----:B------:R-:W4:Y:S04]  /*71a30*/  LDL.LU R31, [R1+0x2398] ;  /* 0x00239800011f7983 */ /* 0x000f280000300800 */
[----:B-1----:R-:W4:Y:S04]  /*71a40*/  LDL.LU R10, [R1+0x2354] ;  /* 0x00235400010a7983 */ /* 0x002f280000300800 */
[----:B------:R-:W-:Y:S04]  /*71a50*/  LDGSTS.E [R3+0x4800], desc[UR60][R32.64], P1 ;  /* 0x0480000020037fae */ /* 0x000fe8000892187c */
[----:B------:R-:W4:Y:S01]  /*71a60*/  LDL.LU R32, [R1+0x2394] ;  /* 0x0023940001207983 */ /* 0x000f220000300800 */
[----:B------:R-:W-:-:S03]  /*71a70*/  MOV R35, R24 ;  /* 0x0000001800237202 */ /* 0x000fc60000000f00 */
[----:B------:R-:W4:Y:S04]  /*71a80*/  LDL.LU R26, [R1+0x23a0] ;  /* 0x0023a000011a7983 */ /* 0x000f280000300800 */
[----:B------:R-:W4:Y:S04]  /*71a90*/  LDL.LU R24, [R1+0x23a8] ;  /* 0x0023a80001187983 */ /* 0x000f280000300800 */
[----:B------:R1:W-:Y:S01]  /*71aa0*/  LDGSTS.E [R3+0x4c00], desc[UR60][R34.64], P1 ;  /* 0x04c0000022037fae */ /* 0x0003e2000892187c */
[-C--:B------:R-:W-:Y:S02]  /*71ab0*/  IADD3 R25, P2, R25, R4.reuse, RZ ;  /* 0x0000000419197210 */ /* 0x080fe40007f5e0ff */
[----:B------:R-:W-:-:S03]  /*71ac0*/  IADD3 R8, P4, R8, R4, RZ ;  /* 0x0000000408087210 */ /* 0x000fc60007f9e0ff */
[----:B------:R-:W-:Y:S01]  /*71ad0*/  STL [R1+0x2258], R25 ;  /* 0x0022581901007387 */ /* 0x000fe20000100800 */
[----:B--2---:R-:W-:Y:S01]  /*71ae0*/  IMAD.X R27, R27, 0x1, R0, P2 ;  /* 0x000000011b1b7824 */ /* 0x004fe200010e0600 */
[----:B-1----:R-:W-:-:S04]  /*71af0*/  MOV R34, R25 ;  /* 0x0000001900227202 */ /* 0x002fc80000000f00 */
[----:B------:R1:W-:Y:S01]  /*71b00*/  STL [R1+0x2254], R27 ;  /* 0x0022541b01007387 */ /* 0x0003e20000100800 */
[----:B------:R-:W-:-:S03]  /*71b10*/  IMAD.MOV.U32 R35, RZ, RZ, R27 ;  /* 0x000000ffff237224 */ /* 0x000fc600078e001b */
[----:B------:R2:W-:Y:S04]  /*71b20*/  STL [R1+0x2298], R8 ;  /* 0x0022980801007387 */ /* 0x0005e80000100800 */
[----:B------:R2:W-:Y:S01]  /*71b30*/  LDGSTS.E [R3+0x5000], desc[UR60][R34.64], P1 ;  /* 0x0500000022037fae */ /* 0x0005e2000892187c */
[----:B---3--:R-:W-:-:S05]  /*71b40*/  IMAD.X R30, R30, 0x1, R0, P4 ;  /* 0x000000011e1e7824 */ /* 0x008fca00020e0600 */
[----:B------:R-:W-:Y:S04]  /*71b50*/  STL [R1+0x2294], R30 ;  /* 0x0022941e01007387 */ /* 0x000fe80000100800 */
[----:B-1----:R-:W3:Y:S04]  /*71b60*/  LDL.LU R27, [R1+0x239c] ;  /* 0x00239c00011b7983 */ /* 0x002ee80000300800 */
[----:B------:R-:W3:Y:S01]  /*71b70*/  LDL.LU R25, [R1+0x23a4] ;  /* 0x0023a40001197983 */ /* 0x000ee20000300800 */
[----:B--2---:R-:W-:Y:S01]  /*71b80*/  IMAD.MOV.U32 R34, RZ, RZ, R8 ;  /* 0x000000ffff227224 */ /* 0x004fe200078e0008 */
[----:B------:R-:W-:-:S02]  /*71b90*/  MOV R35, R30 ;  /* 0x0000001e00237202 */ /* 0x000fc40000000f00 */
[----:B------:R-:W2:Y:S01]  /*71ba0*/  LDL.LU R8, [R1+0x23b0] ;  /* 0x0023b00001087983 */ /* 0x000ea20000300800 */
[----:B------:R-:W-:-:S03]  /*71bb0*/  IADD3 R9, P2, R9, R4, RZ ;  /* 0x0000000409097210 */ /* 0x000fc60007f5e0ff */
[----:B------:R1:W-:Y:S01]  /*71bc0*/  LDGSTS.E [R3+0x5400], desc[UR60][R34.64], P1 ;  /* 0x0540000022037fae */ /* 0x0003e2000892187c */
[----:B----4-:R-:W-:-:S03]  /*71bd0*/  IADD3 R11, P4, R11, R4, RZ ;  /* 0x000000040b0b7210 */ /* 0x010fc60007f9e0ff */
[----:B------:R4:W-:Y:S01]  /*71be0*/  STL [R1+0x22d8], R9 ;  /* 0x0022d80901007387 */ /* 0x0009e20000100800 */
[----:B-1----:R-:W-:Y:S01]  /*71bf0*/  MOV R34, R9 ;  /* 0x0000000900227202 */ /* 0x002fe20000000f00 */
[--C-:B------:R-:W-:Y:S02]  /*71c00*/  IMAD.X R29, R29, 0x1, R0.reuse, P2 ;  /* 0x000000011d1d7824 */ /* 0x100fe400010e0600 */
[----:B------:R-:W-:-:S03]  /*71c10*/  IMAD.X R28, R28, 0x1, R0, P4 ;  /* 0x000000011c1c7824 */ /* 0x000fc600020e0600 */
[----:B------:R1:W-:Y:S01]  /*71c20*/  STL [R1+0x22d4], R29 ;  /* 0x0022d41d01007387 */ /* 0x0003e20000100800 */
[----:B------:R-:W-:-:S03]  /*71c30*/  IMAD.MOV.U32 R35, RZ, RZ, R29 ;  /* 0x000000ffff237224 */ /* 0x000fc600078e001d */
[----:B------:R1:W-:Y:S04]  /*71c40*/  STL [R1+0x2318], R11 ;  /* 0x0023180b01007387 */ /* 0x0003e80000100800 */
[----:B----4-:R-:W4:Y:S04]  /*71c50*/  LDL.LU R9, [R1+0x23ac] ;  /* 0x0023ac0001097983 */ /* 0x010f280000300800 */
[----:B------:R1:W-:Y:S04]  /*71c60*/  STL [R1+0x2314], R28 ;  /* 0x0023141c01007387 */ /* 0x0003e80000100800 */
[----:B------:R-:W4:Y:S04]  /*71c70*/  LDL.LU R30, [R1+0x23b4] ;  /* 0x0023b400011e7983 */ /* 0x000f280000300800 */
[----:B-1----:R-:W4:Y:S04]  /*71c80*/  LDL.LU R29, [R1+0x23b8] ;  /* 0x0023b800011d7983 */ /* 0x002f280000300800 */
[----:B------:R1:W-:Y:S02]  /*71c90*/  LDGSTS.E [R3+0x5800], desc[UR60][R34.64], P1 ;  /* 0x0580000022037fae */ /* 0x0003e4000892187c */
[----:B-1----:R-:W-:Y:S01]  /*71ca0*/  IMAD.MOV.U32 R34, RZ, RZ, R11 ;  /* 0x000000ffff227224 */ /* 0x002fe200078e000b */
[----:B------:R-:W-:Y:S01]  /*71cb0*/  MOV R35, R28 ;  /* 0x0000001c00237202 */ /* 0x000fe20000000f00 */
[----:B------:R-:W4:Y:S04]  /*71cc0*/  LDL.LU R11, [R1+0x23c0] ;  /* 0x0023c000010b7983 */ /* 0x000f280000300800 */
[----:B------:R1:W-:Y:S01]  /*71cd0*/  LDGSTS.E [R3+0x5c00], desc[UR60][R34.64], P1 ;  /* 0x05c0000022037fae */ /* 0x0003e2000892187c */
[----:B------:R-:W-:-:S02]  /*71ce0*/  IADD3 R7, P2, R7, R4, RZ ;  /* 0x0000000407077210 */ /* 0x000fc40007f5e0ff */
[----:B------:R-:W-:-:S03]  /*71cf0*/  IADD3 R31, P4, R31, R4, RZ ;  /* 0x000000041f1f7210 */ /* 0x000fc60007f9e0ff */
[----:B------:R-:W-:Y:S01]  /*71d00*/  IMAD.X R10, R10, 0x1, R0, P2 ;  /* 0x000000010a0a7824 */ /* 0x000fe200010e0600 */
[----:B------:R-:W-:Y:S04]  /*71d10*/  STL [R1+0x2358], R7 ;  /* 0x0023580701007387 */ /* 0x000fe80000100800 */
[----:B------:R1:W-:Y:S02]  /*71d20*/  STL [R1+0x2354], R10 ;  /* 0x0023540a01007387 */ /* 0x0003e40000100800 */
[----:B-1----:R-:W-:Y:S02]  /*71d30*/  IMAD.MOV.U32 R35, RZ, RZ, R10 ;  /* 0x000000ffff237224 */ /* 0x002fe400078e000a */
[----:B------:R-:W-:Y:S01]  /*71d40*/  STL [R1+0x2398], R31 ;  /* 0x0023981f01007387 */ /* 0x000fe20000100800 */
[----:B------:R-:W-:-:S03]  /*71d50*/  MOV R34, R7 ;  /* 0x0000000700227202 */ /* 0x000fc60000000f00 */
[----:B------:R-:W4:Y:S01]  /*71d60*/  LDL.LU R28, [R1+0x23bc] ;  /* 0x0023bc00011c7983 */ /* 0x000f220000300800 */
[----:B------:R-:W-:-:S03]  /*71d70*/  IMAD.X R32, R32, 0x1, R0, P4 ;  /* 0x0000000120207824 */ /* 0x000fc600020e0600 */
[----:B------:R-:W-:Y:S04]  /*71d80*/  LDGSTS.E [R3+0x6000], desc[UR60][R34.64], P1 ;  /* 0x0600000022037fae */ /* 0x000fe8000892187c */
[----:B------:R1:W-:Y:S04]  /*71d90*/  STL [R1+0x2394], R32 ;  /* 0x0023942001007387 */ /* 0x0003e80000100800 */
[----:B------:R-:W4:Y:S04]  /*71da0*/  LDL.LU R10, [R1+0x23c4] ;  /* 0x0023c400010a7983 */ /* 0x000f280000300800 */
[----:B------:R-:W4:Y:S01]  /*71db0*/  LDL.LU R7, [R1+0x23c8] ;  /* 0x0023c80001077983 */ /* 0x000f220000300800 */
[----:B------:R-:W-:-:S02]  /*71dc0*/  IADD3 R26, P2, R26, R4, RZ ;  /* 0x000000041a1a7210 */ /* 0x000fc40007f5e0ff */
[----:B------:R-:W-:Y:S01]  /*71dd0*/  IADD3 R24, P4, R24, R4, RZ ;  /* 0x0000000418187210 */ /* 0x000fe20007f9e0ff */
[----:B------:R-:W-:Y:S01]  /*71de0*/  IMAD.MOV.U32 R33, RZ, RZ, R32 ;  /* 0x000000ffff217224 */ /* 0x000fe200078e0020 */
[----:B-1----:R-:W-:Y:S01]  /*71df0*/  MOV R32, R31 ;  /* 0x0000001f00207202 */ /* 0x002fe20000000f00 */
[----:B------:R-:W-:Y:S04]  /*71e00*/  STL [R1+0x23a0], R26 ;  /* 0x0023a01a01007387 */ /* 0x000fe80000100800 */
[----:B------:R1:W-:Y:S01]  /*71e10*/  LDGSTS.E [R3+0x6400], desc[UR60][R32.64], P1 ;  /* 0x0640000020037fae */ /* 0x0003e2000892187c */
[--C-:B---3--:R-:W-:Y:S02]  /*71e20*/  IMAD.X R27, R27, 0x1, R0.reuse, P2 ;  /* 0x000000011b1b7824 */ /* 0x108fe400010e0600 */
[----:B------:R-:W-:-:S03]  /*71e30*/  IMAD.X R25, R25, 0x1, R0, P4 ;  /* 0x0000000119197824 */ /* 0x000fc600020e0600 */
[----:B------:R3:W-:Y:S04]  /*71e40*/  STL [R1+0x239c], R27 ;  /* 0x00239c1b01007387 */ /* 0x0007e80000100800 */
[----:B------:R-:W-:Y:S04]  /*71e50*/  STL [R1+0x23a8], R24 ;  /* 0x0023a81801007387 */ /* 0x000fe80000100800 */
[----:B------:R-:W-:Y:S04]  /*71e60*/  LDGSTS.E [R3+0x6800], desc[UR60][R26.64], P1 ;  /* 0x068000001a037fae */ /* 0x000fe8000892187c */
[----:B------:R1:W-:Y:S01]  /*71e70*/  STL [R1+0x23a4], R25 ;  /* 0x0023a41901007387 */ /* 0x0003e20000100800 */
[----:B--2---:R-:W-:-:S03]  /*71e80*/  IADD3 R8, P2, R8, R4, RZ ;  /* 0x0000000408087210 */ /* 0x004fc60007f5e0ff */
[----:B------:R-:W-:Y:S04]  /*71e90*/  LDGSTS.E [R3+0x6c00], desc[UR60][R24.64], P1 ;  /* 0x06c0000018037fae */ /* 0x000fe8000892187c */
[----:B---3--:R-:W2:Y:S04]  /*71ea0*/  LDL.LU.64 R26, [R1+0x1440] ;  /* 0x00144000011a7983 */ /* 0x008ea80000300a00 */
[----:B------:R-:W3:Y:S04]  /*71eb0*/  LDL.LU.64 R38, [R1+0x1438] ;  /* 0x0014380001267983 */ /* 0x000ee80000300a00 */
[----:B-1----:R-:W3:Y:S01]  /*71ec0*/  LDL.LU.64 R24, [R1+0x1430] ;  /* 0x0014300001187983 */ /* 0x002ee20000300a00 */
[----:B------:R-:W-:-:S03]  /*71ed0*/  IMAD.MOV.U32 R32, RZ, RZ, R8 ;  /* 0x000000ffff207224 */ /* 0x000fc600078e0008 */
[----:B------:R-:W-:Y:S01]  /*71ee0*/  STL [R1+0x23b0], R8 ;  /* 0x0023b00801007387 */ /* 0x000fe20000100800 */
[----:B----4-:R-:W-:-:S04]  /*71ef0*/  IADD3.X R9, R9, R0, RZ, P2, !PT ;  /* 0x0000000009097210 */ /* 0x010fc800017fe4ff */
[----:B------:R-:W-:Y:S01]  /*71f00*/  MOV R33, R9 ;  /* 0x0000000900217202 */ /* 0x000fe20000000f00 */
[----:B------:R1:W-:Y:S04]  /*71f10*/  STL [R1+0x23ac], R9 ;  /* 0x0023ac0901007387 */ /* 0x0003e80000100800 */
[----:B------:R-:W-:Y:S01]  /*71f20*/  LDGSTS.E [R3+0x7000], desc[UR60][R32.64], P1 ;  /* 0x0700000020037fae */ /* 0x000fe2000892187c */
[----:B------:R-:W-:-:S05]  /*71f30*/  IADD3 R29, P4, R29, R4, RZ ;  /* 0x000000041d1d7210 */ /* 0x000fca0007f9e0ff */
[----:B------:R-:W-:Y:S01]  /*71f40*/  IMAD.X R30, R30, 0x1, R0, P4 ;  /* 0x000000011e1e7824 */ /* 0x000fe200020e0600 */
[----:B------:R-:W-:Y:S04]  /*71f50*/  STL [R1+0x23b8], R29 ;  /* 0x0023b81d01007387 */ /* 0x000fe80000100800 */
[----:B-1----:R-:W4:Y:S04]  /*71f60*/  LDL.LU.64 R8, [R1+0x1348] ;  /* 0x0013480001087983 */ /* 0x002f280000300a00 */
[----:B------:R1:W-:Y:S04]  /*71f70*/  STL [R1+0x23b4], R30 ;  /* 0x0023b41e01007387 */ /* 0x0003e80000100800 */
[----:B------:R-:W4:Y:S01]  /*71f80*/  LDL.LU.64 R44, [R1+0x1428] ;  /* 0x00142800012c7983 */ /* 0x000f220000300a00 */
[----:B------:R-:W-:-:S03]  /*71f90*/  IADD3 R11, P2, R11, R4, RZ ;  /* 0x000000040b0b7210 */ /* 0x000fc60007f5e0ff */
[----:B------:R-:W4:Y:S04]  /*71fa0*/  LDL.LU.64 R36, [R1+0x1420] ;  /* 0x0014200001247983 */ /* 0x000f280000300a00 */
[----:B------:R-:W-:Y:S01]  /*71fb0*/  STL [R1+0x23c0], R11 ;  /* 0x0023c00b01007387 */ /* 0x000fe20000100800 */
[----:B------:R-:W-:Y:S02]  /*71fc0*/  IMAD.MOV.U32 R31, RZ, RZ, R30 ;  /* 0x000000ffff1f7224 */ /* 0x000fe400078e001e */
[----:B-1----:R-:W-:-:S05]  /*71fd0*/  IMAD.MOV.U32 R30, RZ, RZ, R29 ;  /* 0x000000ffff1e7224 */ /* 0x002fca00078e001d */
[----:B------:R-:W-:Y:S01]  /*71fe0*/  LDGSTS.E [R3+0x7400], desc[UR60][R30.64], P1 ;  /* 0x074000001e037fae */ /* 0x000fe2000892187c */
[----:B------:R-:W-:-:S05]  /*71ff0*/  IADD3.X R28, R28, R0, RZ, P2, !PT ;  /* 0x000000001c1c7210 */ /* 0x000fca00017fe4ff */
[----:B------:R1:W-:Y:S01]  /*72000*/  STL [R1+0x23bc], R28 ;  /* 0x0023bc1c01007387 */ /* 0x0003e20000100800 */
[----:B------:R-:W-:Y:S01]  /*72010*/  IMAD.MOV.U32 R29, RZ, RZ, R28 ;  /* 0x000000ffff1d7224 */ /* 0x000fe200078e001c */
[----:B------:R-:W-:-:S05]  /*72020*/  IADD3 R7, P4, R7, R4, RZ ;  /* 0x0000000407077210 */ /* 0x000fca0007f9e0ff */
[----:B------:R-:W-:Y:S01]  /*72030*/  IMAD.X R10, R10, 0x1, R0, P4 ;  /* 0x000000010a0a7824 */ /* 0x000fe200020e0600 */
[----:B------:R-:W-:Y:S04]  /*72040*/  STL [R1+0x23c8], R7 ;  /* 0x0023c80701007387 */ /* 0x000fe80000100800 */
[----:B------:R-:W4:Y:S01]  /*72050*/  LDL.LU.64 R32, [R1+0x1418] ;  /* 0x0014180001207983 */ /* 0x000f220000300a00 */
[----:B-1----:R-:W-:-:S03]  /*72060*/  MOV R28, R11 ;  /* 0x0000000b001c7202 */ /* 0x002fc60000000f00 */
[----:B------:R1:W-:Y:S04]  /*72070*/  STL [R1+0x23c4], R10 ;  /* 0x0023c40a01007387 */ /* 0x0003e80000100800 */
[----:B------:R-:W4:Y:S04]  /*72080*/  LDL.LU.64 R42, [R1+0x1410] ;  /* 0x00141000012a7983 */ /* 0x000f280000300a00 */
[----:B------:R1:W-:Y:S02]  /*72090*/  LDGSTS.E [R3+0x7800], desc[UR60][R28.64], P1 ;  /* 0x078000001c037fae */ /* 0x0003e4000892187c */
[----:B-1----:R-:W-:-:S02]  /*720a0*/  IMAD.MOV.U32 R29, RZ, RZ, R10 ;  /* 0x000000ffff1d7224 */ /* 0x002fc400078e000a */
[----:B------:R-:W4:Y:S04]  /*720b0*/  LDL.LU.64 R10, [R1+0x1408] ;  /* 0x00140800010a7983 */ /* 0x000f280000300a00 */
[----:B------:R-:W4:Y:S04]  /*720c0*/  LDL.LU.64 R40, [R1+0x1400] ;  /* 0x0014000001287983 */ /* 0x000f280000300a00 */
[----:B------:R-:W4:Y:S01]  /*720d0*/  LDL.LU.64 R34, [R1+0x13f8] ;  /* 0x0013f80001227983 */ /* 0x000f220000300a00 */
[----:B------:R-:W-:-:S03]  /*720e0*/  IMAD.MOV.U32 R28, RZ, RZ, R7 ;  /* 0x000000ffff1c7224 */ /* 0x000fc600078e0007 */
[----:B------:R-:W4:Y:S04]  /*720f0*/  LDL.LU.64 R30, [R1+0x13f0] ;  /* 0x0013f000011e7983 */ /* 0x000f280000300a00 */
[----:B------:R1:W-:Y:S04]  /*72100*/  LDGSTS.E [R3+0x7c00], desc[UR60][R28.64], P1 ;  /* 0x07c000001c037fae */ /* 0x0003e8000892187c */
[----:B------:R-:W4:Y:S01]  /*72110*/  LDL.LU.64 R28, [R1+0x13e8] ;  /* 0x0013e800011c7983 */ /* 0x000f220000300a00 */
[----:B--2---:R-:W-:-:S04]  /*72120*/  IADD3 R82, P2, R26, R4, RZ ;  /* 0x000000041a527210 */ /* 0x004fc80007f5e0ff */
[----:B------:R-:W-:Y:S02]  /*72130*/  IADD3.X R252, R27, R0, RZ, P2, !PT ;  /* 0x000000001bfc7210 */ /* 0x000fe400017fe4ff */
[-C--:B---3--:R-:W-:Y:S01]  /*72140*/  IADD3 R80, P2, R38, R4.reuse, RZ ;  /* 0x0000000426507210 */ /* 0x088fe20007f5e0ff */
[----:B------:R-:W2:Y:S04]  /*72150*/  LDL.LU.64 R26, [R1+0x13e0] ;  /* 0x0013e000011a7983 */ /* 0x000ea80000300a00 */
[--C-:B------:R-:W-:Y:S01]  /*72160*/  IMAD.X R81, R39, 0x1, R0.reuse, P2 ;  /* 0x0000000127517824 */ /* 0x100fe200010e0600 */
[-C--:B------:R-:W-:Y:S01]  /*72170*/  IADD3 R78, P2, R24, R4.reuse, RZ ;  /* 0x00000004184e7210 */ /* 0x080fe20007f5e0ff */
[----:B------:R-:W1:Y:S04]  /*72180*/  LDL.LU.64 R38, [R1+0x13d8] ;  /* 0x0013d80001267983 */ /* 0x000e680000300a00 */
[----:B------:R-:W-:Y:S01]  /*72190*/  IMAD.X R79, R25, 0x1, R0, P2 ;  /* 0x00000001194f7824 */ /* 0x000fe200010e0600 */
[----:B----4-:R-:W-:-:S04]  /*721a0*/  IADD3 R24, P2, R8, R4, RZ ;  /* 0x0000000408187210 */ /* 0x010fc80007f5e0ff */
[----:B------:R-:W-:Y:S02]  /*721b0*/  IADD3.X R25, R9, R0, RZ, P2, !PT ;  /* 0x0000000009197210 */ /* 0x000fe400017fe4ff */
[----:B------:R-:W3:Y:S01]  /*721c0*/  LDL.LU.64 R8, [R1+0x13d0] ;  /* 0x0013d00001087983 */ /* 0x000ee20000300a00 */
[----:B------:R-:W-:-:S05]  /*721d0*/  IADD3 R76, P2, R44, R4, RZ ;  /* 0x000000042c4c7210 */ /* 0x000fca0007f5e0ff */
[----:B------:R-:W-:Y:S01]  /*721e0*/  IMAD.X R77, R45, 0x1, R0, P2 ;  /* 0x000000012d4d7824 */ /* 0x000fe200010e0600 */
[----:B------:R-:W-:-:S05]  /*721f0*/  IADD3 R74, P2, R36, R4, RZ ;  /* 0x00000004244a7210 */ /* 0x000fca0007f5e0ff */
[----:B------:R-:W-:Y:S02]  /*72200*/  IMAD.X R75, R37, 0x1, R0, P2 ;  /* 0x00000001254b7824 */ /* 0x000fe400010e0600 */
[----:B------:R-:W4:Y:S01]  /*72210*/  LDL.LU.64 R36, [R1+0x13c8] ;  /* 0x0013c80001247983 */ /* 0x000f220000300a00 */
[----:B------:R-:W-:-:S04]  /*72220*/  IADD3 R72, P2, R32, R4, RZ ;  /* 0x0000000420487210 */ /* 0x000fc80007f5e0ff */
[----:B------:R-:W-:Y:S02]  /*72230*/  IADD3.X R73, R33, R0, RZ, P2, !PT ;  /* 0x0000000021497210 */ /* 0x000fe400017fe4ff */
[----:B------:R-:W4:Y:S01]  /*72240*/  LDL.LU.64 R32, [R1+0x13c0] ;  /* 0x0013c00001207983 */ /* 0x000f220000300a00 */
[----:B------:R-:W-:-:S05]  /*72250*/  IADD3 R70, P2, R42, R4, RZ ;  /* 0x000000042a467210 */ /* 0x000fca0007f5e0ff */
[----:B------:R-:W-:Y:S01]  /*72260*/  IMAD.X R71, R43, 0x1, R0, P2 ;  /* 0x000000012b477824 */ /* 0x000fe200010e0600 */
[----:B------:R-:W-:-:S05]  /*72270*/  IADD3 R68, P2, R10, R4, RZ ;  /* 0x000000040a447210 */ /* 0x000fca0007f5e0ff */
[----:B------:R-:W-:Y:S02]  /*72280*/  IMAD.X R69, R11, 0x1, R0, P2 ;  /* 0x000000010b457824 */ /* 0x000fe400010e0600 */
[----:B------:R-:W4:Y:S01]  /*72290*/  LDL.LU.64 R10, [R1+0x13b8] ;  /* 0x0013b800010a7983 */ /* 0x000f220000300a00 */
[----:B------:R-:W-:-:S04]  /*722a0*/  IADD3 R66, P2, R40, R4, RZ ;  /* 0x0000000428427210 */ /* 0x000fc80007f5e0ff */
[----:B------:R-:W-:Y:S02]  /*722b0*/  IADD3.X R67, R41, R0, RZ, P2, !PT ;  /* 0x0000000029437210 */ /* 0x000fe400017fe4ff */
[----:B------:R-:W-:-:S05]  /*722c0*/  IADD3 R63, P2, R34, R4, RZ ;  /* 0x00000004223f7210 */ /* 0x000fca0007f5e0ff */
[----:B------:R-:W-:Y:S02]  /*722d0*/  IMAD.X R64, R35, 0x1, R0, P2 ;  /* 0x0000000123407824 */ /* 0x000fe400010e0600 */
[----:B------:R-:W4:Y:S01]  /*722e0*/  LDL.LU.64 R34, [R1+0x13b0] ;  /* 0x0013b00001227983 */ /* 0x000f220000300a00 */
[----:B------:R-:W-:-:S05]  /*722f0*/  IADD3 R61, P2, R30, R4, RZ ;  /* 0x000000041e3d7210 */ /* 0x000fca0007f5e0ff */
[----:B------:R-:W-:Y:S01]  /*72300*/  IMAD.X R62, R31, 0x1, R0, P2 ;  /* 0x000000011f3e7824 */ /* 0x000fe200010e0600 */
[----:B------:R-:W-:-:S04]  /*72310*/  IADD3 R59, P2, R28, R4, RZ ;  /* 0x000000041c3b7210 */ /* 0x000fc80007f5e0ff */
[----:B------:R-:W-:Y:S02]  /*72320*/  IADD3.X R60, R29, R0, RZ, P2, !PT ;  /* 0x000000001d3c7210 */ /* 0x000fe400017fe4ff */
[----:B--2---:R-:W-:-:S05]  /*72330*/  IADD3 R30, P2, R26, R4, RZ ;  /* 0x000000041a1e7210 */ /* 0x004fca0007f5e0ff */
[--C-:B------:R-:W-:Y:S01]  /*72340*/  IMAD.X R31, R27, 0x1, R0.reuse, P2 ;  /* 0x000000011b1f7824 */ /* 0x100fe200010e0600 */
[-C--:B-1----:R-:W-:Y:S01]  /*72350*/  IADD3 R28, P2, R38, R4.reuse, RZ ;  /* 0x00000004261c7210 */ /* 0x082fe20007f5e0ff */
[----:B------:R-:W2:Y:S04]  /*72360*/  LDL.LU.64 R26, [R1+0x13a8] ;  /* 0x0013a800011a7983 */ /* 0x000ea80000300a00 */
[----:B------:R-:W-:Y:S01]  /*72370*/  IMAD.X R29, R39, 0x1, R0, P2 ;  /* 0x00000001271d7824 */ /* 0x000fe200010e0600 */
[----:B---3--:R-:W-:-:S04]  /*72380*/  IADD3 R57, P2, R8, R4, RZ ;  /* 0x0000000408397210 */ /* 0x008fc80007f5e0ff */
[----:B------:R-:W-:Y:S02]  /*72390*/  IADD3.X R58, R9, R0, RZ, P2, !PT ;  /* 0x00000000093a7210 */ /* 0x000fe400017fe4ff */
[----:B------:R-:W3:Y:S04]  /*723a0*/  LDL.LU.64 R8, [R1+0x13a0] ;  /* 0x0013a00001087983 */ /* 0x000ee80000300a00 */
[----:B------:R-:W3:Y:S01]  /*723b0*/  LDL.LU.64 R46, [R1+0x1398] ;  /* 0x00139800012e7983 */ /* 0x000ee20000300a00 */
[----:B----4-:R-:W-:-:S05]  /*723c0*/  IADD3 R55, P2, R36, R4, RZ ;  /* 0x0000000424377210 */ /* 0x010fca0007f5e0ff */
[----:B------:R-:W-:Y:S01]  /*723d0*/  IMAD.X R56, R37, 0x1, R0, P2 ;  /* 0x0000000125387824 */ /* 0x000fe200010e0600 */
[----:B------:R-:W-:-:S05]  /*723e0*/  IADD3 R53, P2, R32, R4, RZ ;  /* 0x0000000420357210 */ /* 0x000fca0007f5e0ff */
[----:B------:R-:W-:Y:S01]  /*723f0*/  IMAD.X R54, R33, 0x1, R0, P2 ;  /* 0x0000000121367824 */ /* 0x000fe200010e0600 */
[----:B------:R-:W-:-:S04]  /*72400*/  IADD3 R51, P2, R10, R4, RZ ;  /* 0x000000040a337210 */ /* 0x000fc80007f5e0ff */
[----:B------:R-:W-:Y:S02]  /*72410*/  IADD3.X R52, R11, R0, RZ, P2, !PT ;  /* 0x000000000b347210 */ /* 0x000fe400017fe4ff */
[----:B------:R-:W4:Y:S04]  /*72420*/  LDL.LU.64 R10, [R1+0x1390] ;  /* 0x00139000010a7983 */ /* 0x000f280000300a00 */
[----:B------:R-:W4:Y:S04]  /*72430*/  LDL.LU.64 R44, [R1+0x1388] ;  /* 0x00138800012c7983 */ /* 0x000f280000300a00 */
[----:B------:R-:W4:Y:S04]  /*72440*/  LDL.LU.64 R42, [R1+0x1380] ;  /* 0x00138000012a7983 */ /* 0x000f280000300a00 */
[----:B------:R-:W4:Y:S04]  /*72450*/  LDL.LU.64 R40, [R1+0x1378] ;  /* 0x0013780001287983 */ /* 0x000f280000300a00 */
[----:B------:R-:W4:Y:S01]  /*72460*/  LDL.LU.64 R38, [R1+0x1370] ;  /* 0x0013700001267983 */ /* 0x000f220000300a00 */
[----:B------:R-:W-:-:S03]  /*72470*/  IADD3 R32, P2, R34, R4, RZ ;  /* 0x0000000422207210 */ /* 0x000fc60007f5e0ff */
[----:B------:R-:W4:Y:S02]  /*72480*/  LDL.LU.64 R36, [R1+0x1368] ;  /* 0x0013680001247983 */ /* 0x000f240000300a00 */
[----:B------:R-:W-:Y:S02]  /*72490*/  IMAD.X R33, R35, 0x1, R0, P2 ;  /* 0x0000000123217824 */ /* 0x000fe400010e0600 */
[----:B------:R-:W4:Y:S04]  /*724a0*/  LDL.LU.64 R34, [R1+0x1360] ;  /* 0x0013600001227983 */ /* 0x000f280000300a00 */
[----:B------:R-:W4:Y:S04]  /*724b0*/  LDL.LU.64 R86, [R1+0x1358] ;  /* 0x0013580001567983 */ /* 0x000f280000300a00 */
[----:B------:R-:W4:Y:S01]  /*724c0*/  LDL.LU.64 R84, [R1+0x1350] ;  /* 0x0013500001547983 */ /* 0x000f220000300a00 */
        /* <DEDUP_REMOVED lines=8> */
[----:B------:R-:W-:Y:S02]  /*72550*/  MOV R67, R64 ;  /* 0x0000004000437202 */ /* 0x000fe40000000f00 */
[----:B--2---:R-:W-:-:S05]  /*72560*/  IADD3 R49, P2, R26, R4, RZ ;  /* 0x000000041a317210 */ /* 0x004fca0007f5e0ff */
[----:B------:R-:W-:Y:S01]  /*72570*/  IMAD.X R50, R27, 0x1, R0, P2 ;  /* 0x000000011b327824 */ /* 0x000fe200010e0600 */
[----:B---3--:R-:W-:-:S04]  /*72580*/  IADD3 R26, P2, R8, R4, RZ ;  /* 0x00000004081a7210 */ /* 0x008fc80007f5e0ff */
[----:B------:R-:W-:Y:S02]  /*72590*/  IADD3.X R27, R9, R0, RZ, P2, !PT ;  /* 0x00000000091b7210 */ /* 0x000fe400017fe4ff */
[----:B------:R-:W-:-:S05]  /*725a0*/  IADD3 R8, P2, R46, R4, RZ ;  /* 0x000000042e087210 */ /* 0x000fca0007f5e0ff */
[----:B------:R-:W-:Y:S01]  /*725b0*/  IMAD.X R9, R47, 0x1, R0, P2 ;  /* 0x000000012f097824 */ /* 0x000fe200010e0600 */
[----:B----4-:R-:W-:-:S05]  /*725c0*/  IADD3 R47, P2, R10, R4, RZ ;  /* 0x000000040a2f7210 */ /* 0x010fca0007f5e0ff */
[----:B------:R-:W-:Y:S01]  /*725d0*/  IMAD.X R48, R11, 0x1, R0, P2 ;  /* 0x000000010b307824 */ /* 0x000fe200010e0600 */
[----:B------:R-:W-:-:S04]  /*725e0*/  IADD3 R10, P2, R44, R4, RZ ;  /* 0x000000042c0a7210 */ /* 0x000fc80007f5e0ff */
[----:B------:R-:W-:Y:S02]  /*725f0*/  IADD3.X R11, R45, R0, RZ, P2, !PT ;  /* 0x000000002d0b7210 */ /* 0x000fe400017fe4ff */
[----:B------:R-:W-:-:S05]  /*72600*/  IADD3 R45, P2, R42, R4, RZ ;  /* 0x000000042a2d7210 */ /* 0x000fca0007f5e0ff */
[----:B------:R-:W-:Y:S01]  /*72610*/  IMAD.X R46, R43, 0x1, R0, P2 ;  /* 0x000000012b2e7824 */ /* 0x000fe200010e0600 */
[----:B------:R-:W-:-:S05]  /*72620*/  IADD3 R43, P2, R40, R4, RZ ;  /* 0x00000004282b7210 */ /* 0x000fca0007f5e0ff */
        /* <DEDUP_REMOVED lines=9> */
[----:B------:R-:W-:Y:S01]  /*726c0*/  IADD3 R7, P2, R84, R4, RZ ;  /* 0x0000000454077210 */ /* 0x000fe20007f5e0ff */
[----:B------:R-:W-:Y:S02]  /*726d0*/  IMAD.MOV.U32 R84, RZ, RZ, R82 ;  /* 0x000000ffff547224 */ /* 0x000fe400078e0052 */
[----:B------:R-:W-:Y:S01]  /*726e0*/  IMAD.MOV.U32 R82, RZ, RZ, R80 ;  /* 0x000000ffff527224 */ /* 0x000fe200078e0050 */
[----:B------:R-:W-:Y:S01]  /*726f0*/  MOV R80, R78 ;  /* 0x0000004e00507202 */ /* 0x000fe20000000f00 */
[----:B------:R-:W-:Y:S02]  /*72700*/  IMAD.MOV.U32 R78, RZ, RZ, R76 ;  /* 0x000000ffff4e7224 */ /* 0x000fe400078e004c */
[----:B------:R-:W-:Y:S01]  /*72710*/  IMAD.MOV.U32 R76, RZ, RZ, R74 ;  /* 0x000000ffff4c7224 */ /* 0x000fe200078e004a */
[----:B------:R-:W-:Y:S01]  /*72720*/  MOV R74, R72 ;  /* 0x00000048004a7202 */ /* 0x000fe20000000f00 */
[----:B------:R-:W-:-:S02]  /*72730*/  IMAD.MOV.U32 R72, RZ, RZ, R70 ;  /* 0x000000ffff487224 */ /* 0x000fc400078e0046 */
[----:B------:R-:W-:Y:S01]  /*72740*/  IMAD.X R34, R85, 0x1, R0, P2 ;  /* 0x0000000155227824 */ /* 0x000fe200010e0600 */
[----:B------:R-:W-:Y:S01]  /*72750*/  MOV R85, R252 ;  /* 0x000000fc00557202 */ /* 0x000fe20000000f00 */
[----:B------:R-:W-:Y:S01]  /*72760*/  IMAD.MOV.U32 R70, RZ, RZ, R68 ;  /* 0x000000ffff467224 */ /* 0x000fe200078e0044 */
[----:B------:R-:W-:Y:S01]  /*72770*/  MOV R68, R66 ;  /* 0x0000004200447202 */ /* 0x000fe20000000f00 */
[----:B------:R-:W-:Y:S02]  /*72780*/  IMAD.MOV.U32 R66, RZ, RZ, R63 ;  /* 0x000000ffff427224 */ /* 0x000fe400078e003f */
[----:B------:R-:W-:Y:S01]  /*72790*/  IMAD.MOV.U32 R63, RZ, RZ, R62 ;  /* 0x000000ffff3f7224 */ /* 0x000fe200078e003e */
[----:B------:R-:W-:Y:S01]  /*727a0*/  LDGSTS.E [R3+0x20000], desc[UR60][R84.64], P1 ;  /* 0x2000000054037fae */ /* 0x000fe2000892187c */
[----:B------:R-:W-:Y:S01]  /*727b0*/  IMAD.MOV.U32 R62, RZ, RZ, R61 ;  /* 0x000000ffff3e7224 */ /* 0x000fe200078e003d */
[----:B------:R-:W-:Y:S01]  /*727c0*/  MOV R61, R60 ;  /* 0x0000003c003d7202 */ /* 0x000fe20000000f00 */
[----:B------:R-:W-:Y:S01]  /*727d0*/  IMAD.MOV.U32 R60, RZ, RZ, R59 ;  /* 0x000000ffff3c7224 */ /* 0x000fe200078e003b */
[----:B------:R-:W-:Y:S01]  /*727e0*/  STL.64 [R1+0x1440], R84 ;  /* 0x0014405401007387 */ /* 0x000fe20000100a00 */
[----:B------:R-:W-:Y:S01]  /*727f0*/  IMAD.MOV.U32 R59, RZ, RZ, R58 ;  /* 0x000000ffff3b7224 */ /* 0x000fe200078e003a */
[----:B------:R-:W-:-:S02]  /*72800*/  MOV R58, R57 ;  /* 0x00000039003a7202 */ /* 0x000fc40000000f00 */
[----:B------:R-:W-:Y:S01]  /*72810*/  STL.64 [R1+0x1438], R82 ;  /* 0x0014385201007387 */ /* 0x000fe20000100a00 */
[----:B------:R-:W-:-:S03]  /*72820*/  IMAD.MOV.U32 R57, RZ, RZ, R56 ;  /* 0x000000ffff397224 */ /* 0x000fc600078e0038 */
[----:B------:R-:W-:Y:S01]  /*72830*/  STL.64 [R1+0x1430], R80 ;  /* 0x0014305001007387 */ /* 0x000fe20000100a00 */
[----:B------:R-:W-:Y:S01]  /*72840*/  IMAD.MOV.U32 R56, RZ, RZ, R55 ;  /* 0x000000ffff387224 */ /* 0x000fe200078e0037 */
[----:B------:R-:W-:Y:S02]  /*72850*/  MOV R55, R54 ;  /* 0x0000003600377202 */ /* 0x000fe40000000f00 */
[----:B------:R-:W-:Y:S01]  /*72860*/  STL.64 [R1+0x1348], R24 ;  /* 0x0013481801007387 */ /* 0x000fe20000100a00 */
[----:B------:R-:W-:-:S03]  /*72870*/  IMAD.MOV.U32 R54, RZ, RZ, R53 ;  /* 0x000000ffff367224 */ /* 0x000fc600078e0035 */
[----:B------:R-:W-:Y:S01]  /*72880*/  STL.64 [R1+0x1428], R78 ;  /* 0x0014284e01007387 */ /* 0x000fe20000100a00 */
[----:B------:R-:W-:-:S03]  /*72890*/  IMAD.MOV.U32 R53, RZ, RZ, R52 ;  /* 0x000000ffff357224 */ /* 0x000fc600078e0034 */
[----:B------:R-:W-:Y:S01]  /*728a0*/  STL.64 [R1+0x1420], R76 ;  /* 0x0014204c01007387 */ /* 0x000fe20000100a00 */
[----:B------:R-:W-:-:S03]  /*728b0*/  MOV R52, R51 ;  /* 0x0000003300347202 */ /* 0x000fc60000000f00 */
        /* <DEDUP_REMOVED lines=16> */
[----:B------:R1:W-:Y:S01]  /*729c0*/  STL.64 [R1+0x13d8], R28 ;  /* 0x0013d81c01007387 */ /* 0x0003e20000100a00 */
        /* <DEDUP_REMOVED lines=9> */
[----:B------:R2:W-:Y:S01]  /*72a60*/  STL.64 [R1+0x13b0], R32 ;  /* 0x0013b02001007387 */ /* 0x0005e20000100a00 */
[----:B------:R-:W-:-:S03]  /*72a70*/  IMAD.MOV.U32 R38, RZ, RZ, R37 ;  /* 0x000000ffff267224 */ /* 0x000fc600078e0025 */
[----:B------:R-:W-:Y:S01]  /*72a80*/  LDGSTS.E [R3+0x20400], desc[UR60][R82.64], P1 ;  /* 0x2040000052037fae */ /* 0x000fe2000892187c */
[----:B------:R-:W-:-:S03]  /*72a90*/  MOV R37, R36 ;  /* 0x0000002400257202 */ /* 0x000fc60000000f00 */
[----:B------:R-:W-:Y:S04]  /*72aa0*/  STL.64 [R1+0x13a8], R50 ;  /* 0x0013a83201007387 */ /* 0x000fe80000100a00 */
[----:B------:R-:W-:Y:S01]  /*72ab0*/  LDGSTS.E [R3+0x20800], desc[UR60][R80.64], P1 ;  /* 0x2080000050037fae */ /* 0x000fe2000892187c */
[----:B------:R-:W-:-:S03]  /*72ac0*/  IMAD.MOV.U32 R36, RZ, RZ, R35 ;  /* 0x000000ffff247224 */ /* 0x000fc600078e0023 */
[----:B------:R-:W-:Y:S04]  /*72ad0*/  STL.64 [R1+0x13a0], R26 ;  /* 0x0013a01a01007387 */ /* 0x000fe80000100a00 */
[----:B------:R-:W-:Y:S01]  /*72ae0*/  LDGSTS.E [R3+0x20c00], desc[UR60][R78.64], P1 ;  /* 0x20c000004e037fae */ /* 0x000fe2000892187c */
[----:B------:R-:W-:-:S03]  /*72af0*/  IMAD.MOV.U32 R35, RZ, RZ, R34 ;  /* 0x000000ffff237224 */ /* 0x000fc600078e0022 */
[----:B------:R3:W-:Y:S04]  /*72b00*/  STL.64 [R1+0x1398], R8 ;  /* 0x0013980801007387 */ /* 0x0007e80000100a00 */
[----:B------:R-:W-:Y:S01]  /*72b10*/  LDGSTS.E [R3+0x21000], desc[UR60][R76.64], P1 ;  /* 0x210000004c037fae */ /* 0x000fe2000892187c */
[----:B------:R-:W-:-:S03]  /*72b20*/  MOV R34, R7 ;  /* 0x0000000700227202 */ /* 0x000fc60000000f00 */
[----:B------:R-:W-:Y:S04]  /*72b30*/  STL.64 [R1+0x1390], R48 ;  /* 0x0013903001007387 */ /* 0x000fe80000100a00 */
[----:B------:R-:W-:Y:S04]  /*72b40*/  LDGSTS.E [R3+0x21400], desc[UR60][R74.64], P1 ;  /* 0x214000004a037fae */ /* 0x000fe8000892187c */
[----:B------:R4:W-:Y:S04]  /*72b50*/  STL.64 [R1+0x1388], R10 ;  /* 0x0013880a01007387 */ /* 0x0009e80000100a00 */
[----:B------:R-:W-:Y:S04]  /*72b60*/  LDGSTS.E [R3+0x21800], desc[UR60][R72.64], P1 ;  /* 0x2180000048037fae */ /* 0x000fe8000892187c */
        /* <DEDUP_REMOVED lines=14> */
[----:B------:R-:W-:Y:S04]  /*72c50*/  LDGSTS.E [R3+0x23800], desc[UR60][R58.64], P1 ;  /* 0x238000003a037fae */ /* 0x000fe8000892187c */
[----:B------:R-:W-:Y:S04]  /*72c60*/  LDGSTS.E [R3+0x23c00], desc[UR60][R56.64], P1 ;  /* 0x23c0000038037fae */ /* 0x000fe8000892187c */
[----:B-1----:R-:W4:Y:S04]  /*72c70*/  LDL.LU R28, [R1+0x1d60] ;  /* 0x001d6000011c7983 */ /* 0x002f280000300800 */
[----:B------:R-:W4:Y:S04]  /*72c80*/  LDL.LU R31, [R1+0x1da0] ;  /* 0x001da000011f7983 */ /* 0x000f280000300800 */
[----:B------:R-:W-:Y:S04]  /*72c90*/  LDGSTS.E [R3+0x24000], desc[UR60][R54.64], P1 ;  /* 0x2400000036037fae */ /* 0x000fe8000892187c */
[----:B------:R-:W4:Y:S04]  /*72ca0*/  LDL.LU R29, [R1+0x1d5c] ;  /* 0x001d5c00011d7983 */ /* 0x000f280000300800 */
[----:B------:R-:W-:Y:S04]  /*72cb0*/  LDGSTS.E [R3+0x24400], desc[UR60][R52.64], P1 ;  /* 0x2440000034037fae */ /* 0x000fe8000892187c */
[----:B------:R-:W-:Y:S04]  /*72cc0*/  LDGSTS.E [R3+0x24800], desc[UR60][R32.64], P1 ;  /* 0x2480000020037fae */ /* 0x000fe8000892187c */
[----:B------:R-:W-:Y:S04]  /*72cd0*/  LDGSTS.E [R3+0x24c00], desc[UR60][R50.64], P1 ;  /* 0x24c0000032037fae */ /* 0x000fe8000892187c */
[----:B------:R-:W-:Y:S04]  /*72ce0*/  LDGSTS.E [R3+0x25000], desc[UR60][R26.64], P1 ;  /* 0x250000001a037fae */ /* 0x000fe8000892187c */
[----:B--2---:R-:W2:Y:S04]  /*72cf0*/  LDL.LU R32, [R1+0x1d9c] ;  /* 0x001d9c0001207983 */ /* 0x004ea80000300800 */
[----:B------:R-:W-:Y:S04]  /*72d00*/  LDGSTS.E [R3+0x25400], desc[UR60][R8.64], P1 ;  /* 0x2540000008037fae */ /* 0x000fe8000892187c */
[----:B------:R-:W-:Y:S04]  /*72d10*/  LDGSTS.E [R3+0x25800], desc[UR60][R48.64], P1 ;  /* 0x2580000030037fae */ /* 0x000fe8000892187c */
[----:B------:R-:W-:Y:S04]  /*72d20*/  LDGSTS.E [R3+0x25c00], desc[UR60][R10.64], P1 ;  /* 0x25c000000a037fae */ /* 0x000fe8000892187c */
[----:B---3--:R-:W3:Y:S04]  /*72d30*/  LDL.LU R9, [R1+0x1de0] ;  /* 0x001de00001097983 */ /* 0x008ee80000300800 */
[----:B------:R-:W3:Y:S04]  /*72d40*/  LDL.LU R26, [R1+0x1e20] ;  /* 0x001e2000011a7983 */ /* 0x000ee80000300800 */
[----:B----4-:R-:W4:Y:S04]  /*72d50*/  LDL.LU R11, [R1+0x1ddc] ;  /* 0x001ddc00010b7983 */ /* 0x010f280000300800 */
[----:B------:R-:W4:Y:S04]  /*72d60*/  LDL.LU R30, [R1+0x1e1c] ;  /* 0x001e1c00011e7983 */ /* 0x000f280000300800 */
[----:B------:R-:W-:Y:S04]  /*72d70*/  LDGSTS.E [R3+0x26000], desc[UR60][R46.64], P1 ;  /* 0x260000002e037fae */ /* 0x000fe8000892187c */
[----:B------:R-:W-:Y:S04]  /*72d80*/  LDGSTS.E [R3+0x26400], desc[UR60][R44.64], P1 ;  /* 0x264000002c037fae */ /* 0x000fe8000892187c */
[----:B------:R-:W-:Y:S04]  /*72d90*/  LDGSTS.E [R3+0x26800], desc[UR60][R42.64], P1 ;  /* 0x268000002a037fae */ /* 0x000fe8000892187c */
[----:B------:R-:W-:Y:S04]  /*72da0*/  LDGSTS.E [R3+0x26c00], desc[UR60][R40.64], P1 ;  /* 0x26c0000028037fae */ /* 0x000fe8000892187c */
[----:B------:R-:W-:Y:S04]  /*72db0*/  LDGSTS.E [R3+0x27000], desc[UR60][R38.64], P1 ;  /* 0x2700000026037fae */ /* 0x000fe8000892187c */
[----:B------:R-:W4:Y:S04]  /*72dc0*/  LDL.LU R7, [R1+0x1e60] ;  /* 0x001e600001077983 */ /* 0x000f280000300800 */
[----:B------:R-:W-:Y:S04]  /*72dd0*/  LDGSTS.E [R3+0x27400], desc[UR60][R36.64], P1 ;  /* 0x2740000024037fae */ /* 0x000fe8000892187c */
[----:B------:R-:W4:Y:S04]  /*72de0*/  LDL.LU R10, [R1+0x1ea0] ;  /* 0x001ea000010a7983 */ /* 0x000f280000300800 */
[----:B------:R-:W-:Y:S04]  /*72df0*/  LDGSTS.E [R3+0x27800], desc[UR60][R34.64], P1 ;  /* 0x2780000022037fae */ /* 0x000fe8000892187c */
[----:B------:R1:W-:Y:S04]  /*72e00*/  LDGSTS.E [R3+0x27c00], desc[UR60][R24.64], P1 ;  /* 0x27c0000018037fae */ /* 0x0003e8000892187c */
[----:B------:R-:W4:Y:S04]  /*72e10*/  LDL.LU R25, [R1+0x1e5c] ;  /* 0x001e5c0001197983 */ /* 0x000f280000300800 */
[----:B------:R-:W4:Y:S01]  /*72e20*/  LDL.LU R27, [R1+0x1e9c] ;  /* 0x001e9c00011b7983 */ /* 0x000f220000300800 */
[----:B-1----:R-:W-:-:S03]  /*72e30*/  LOP3.LUT R3, R13, 0x10, RZ, 0x3c, !PT ;  /* 0x000000100d037812 */ /* 0x002fc600078e3cff */
[----:B------:R-:W4:Y:S02]  /*72e40*/  LDL.LU R24, [R1+0x1ee0] ;  /* 0x001ee00001187983 */ /* 0x000f240000300800 */
[----:B------:R-:W-:Y:S02]  /*72e50*/  IMAD.IADD R3, R3, 0x1, R5 ;  /* 0x0000000103037824 */ /* 0x000fe400078e0205 */
[----:B------:R-:W4:Y:S01]  /*72e60*/  LDL.LU R8, [R1+0x1f20] ;  /* 0x001f200001087983 */ /* 0x000f220000300800 */
[-C--:B------:R-:W-:Y:S02]  /*72e70*/  IADD3 R28, P2, R28, R4.reuse, RZ ;  /* 0x000000041c1c7210 */ /* 0x080fe40007f5e0ff */
[----:B------:R-:W-:-:S03]  /*72e80*/  IADD3 R31, P4, R31, R4, RZ ;  /* 0x000000041f1f7210 */ /* 0x000fc60007f9e0ff */
[----:B------:R-:W-:Y:S01]  /*72e90*/  STL [R1+0x1d60], R28 ;  /* 0x001d601c01007387 */ /* 0x000fe20000100800 */
[----:B------:R-:W-:-:S03]  /*72ea0*/  IMAD.X R29, R29, 0x1, R0, P2 ;  /* 0x000000011d1d7824 */ /* 0x000fc600010e0600 */
[----:B------:R-:W-:Y:S04]  /*72eb0*/  STL [R1+0x1da0], R31 ;  /* 0x001da01f01007387 */ /* 0x000fe80000100800 */
[----:B------:R1:W-:Y:S04]  /*72ec0*/  STL [R1+0x1d5c], R29 ;  /* 0x001d5c1d01007387 */ /* 0x0003e80000100800 */
[----:B------:R-:W-:Y:S01]  /*72ed0*/  LDGSTS.E [R3+0x80], desc[UR60][R28.64], P1 ;  /* 0x000800001c037fae */ /* 0x000fe2000892187c */
[----:B--2---:R-:W-:-:S03]  /*72ee0*/  IADD3.X R32, R32, R0, RZ, P4, !PT ;  /* 0x0000000020207210 */ /* 0x004fc600027fe4ff */
[----:B-1----:R-:W2:Y:S04]  /*72ef0*/  LDL.LU R29, [R1+0x1edc] ;  /* 0x001edc00011d7983 */ /* 0x002ea80000300800 */
[----:B------:R1:W-:Y:S04]  /*72f00*/  STL [R1+0x1d9c], R32 ;  /* 0x001d9c2001007387 */ /* 0x0003e80000100800 */
[----:B------:R-:W2:Y:S01]  /*72f10*/  LDL.LU R28, [R1+0x1f1c] ;  /* 0x001f1c00011c7983 */ /* 0x000ea20000300800 */
[----:B------:R-:W-:Y:S01]  /*72f20*/  IMAD.MOV.U32 R33, RZ, RZ, R32 ;  /* 0x000000ffff217224 */ /* 0x000fe200078e0020 */
[----:B---3--:R-:W-:-:S02]  /*72f30*/  IADD3 R9, P2, R9, R4, RZ ;  /* 0x0000000409097210 */ /* 0x008fc40007f5e0ff */
[----:B------:R-:W-:Y:S01]  /*72f40*/  IADD3 R26, P4, R26, R4, RZ ;  /* 0x000000041a1a7210 */ /* 0x000fe20007f9e0ff */
[----:B-1----:R-:W-:Y:S01]  /*72f50*/  IMAD.MOV.U32 R32, RZ, RZ, R31 ;  /* 0x000000ffff207224 */ /* 0x002fe200078e001f */
[----:B----4-:R-:W-:Y:S01]  /*72f60*/  IADD3.X R11, R11, R0, RZ, P2, !PT ;  /* 0x000000000b0b7210 */ /* 0x010fe200017fe4ff */
[----:B------:R-:W-:Y:S02]  /*72f70*/  STL [R1+0x1de0], R9 ;  /* 0x001de00901007387 */ /* 0x000fe40000100800 */
[----:B------:R-:W-:Y:S02]  /*72f80*/  IMAD.X R30, R30, 0x1, R0, P4 ;  /* 0x000000011e1e7824 */ /* 0x000fe400020e0600 */
[----:B------:R1:W-:Y:S02]  /*72f90*/  STL [R1+0x1ddc], R11 ;  /* 0x001ddc0b01007387 */ /* 0x0003e40000100800 */
[----:B------:R-:W-:Y:S02]  /*72fa0*/  IMAD.MOV.U32 R31, RZ, RZ, R30 ;  /* 0x000000ffff1f7224 */ /* 0x000fe400078e001e */
[----:B------:R3:W-:Y:S04]  /*72fb0*/  LDGSTS.E [R3+0x480], desc[UR60][R32.64], P1 ;  /* 0x0048000020037fae */ /* 0x0007e8000892187c */
[----:B------:R-:W-:Y:S04]  /*72fc0*/  STL [R1+0x1e20], R26 ;  /* 0x001e201a01007387 */ /* 0x000fe80000100800 */
[----:B------:R4:W-:Y:S01]  /*72fd0*/  STL [R1+0x1e1c], R30 ;  /* 0x001e1c1e01007387 */ /* 0x0009e20000100800 */
[----:B---3--:R-:W-:Y:S01]  /*72fe0*/  IMAD.MOV.U32 R32, RZ, RZ, R9 ;  /* 0x000000ffff207224 */ /* 0x008fe200078e0009 */
[----:B------:R-:W-:-:S02]  /*72ff0*/  MOV R33, R11 ;  /* 0x0000000b00217202 */ /* 0x000fc40000000f00 */
[----:B-1----:R-:W3:Y:S01]  /*73000*/  LDL.LU R11, [R1+0x1f60] ;  /* 0x001f6000010b7983 */ /* 0x002ee20000300800 */
[----:B----4-:R-:W-:-:S03]  /*73010*/  IMAD.MOV.U32 R30, RZ, RZ, R26 ;  /* 0x000000ffff1e7224 */ /* 0x010fc600078e001a */
[----:B------:R-:W4:Y:S04]  /*73020*/  LDL.LU R9, [R1+0x1fa0] ;  /* 0x001fa00001097983 */ /* 0x000f280000300800 */
[----:B------:R1:W-:Y:S04]  /*73030*/  LDGSTS.E [R3+0x880], desc[UR60][R32.64], P1 ;  /* 0x0088000020037fae */ /* 0x0003e8000892187c */
[----:B------:R-:W-:Y:S01]  /*73040*/  LDGSTS.E [R3+0xc80], desc[UR60][R30.64], P1 ;  /* 0x00c800001e037fae */ /* 0x000fe2000892187c */
[-C--:B------:R-:W-:Y:S02]  /*73050*/  IADD3 R7, P2, R7, R4.reuse, RZ ;  /* 0x0000000407077210 */ /* 0x080fe40007f5e0ff */
[----:B------:R-:W-:Y:S01]  /*73060*/  IADD3 R10, P4, R10, R4, RZ ;  /* 0x000000040a0a7210 */ /* 0x000fe20007f9e0ff */
[----:B------:R-:W4:Y:S04]  /*73070*/  LDL.LU R30, [R1+0x1f5c] ;  /* 0x001f5c00011e7983 */ /* 0x000f280000300800 */
[----:B------:R-:W4:Y:S01]  /*73080*/  LDL.LU R26, [R1+0x1f9c] ;  /* 0x001f9c00011a7983 */ /* 0x000f220000300800 */
[----:B------:R-:W-:-:S03]  /*73090*/  IADD3.X R25, R25, R0, RZ, P2, !PT ;  /* 0x0000000019197210 */ /* 0x000fc600017fe4ff */
[----:B------:R-:W-:Y:S01]  /*730a0*/  STL [R1+0x1e60], R7 ;  /* 0x001e600701007387 */ /* 0x000fe20000100800 */
[----:B------:R-:W-:-:S03]  /*730b0*/  IMAD.X R27, R27, 0x1, R0, P4 ;  /* 0x000000011b1b7824 */ /* 0x000fc600020e0600 */
[----:B------:R1:W-:Y:S02]  /*730c0*/  STL [R1+0x1e5c], R25 ;  /* 0x001e5c1901007387 */ /* 0x0003e40000100800 */
[----:B-1----:R-:W-:Y:S01]  /*730d0*/  IMAD.MOV.U32 R32, RZ, RZ, R7 ;  /* 0x000000ffff207224 */ /* 0x002fe200078e0007 */
[----:B------:R-:W-:Y:S01]  /*730e0*/  MOV R33, R25 ;  /* 0x0000001900217202 */ /* 0x000fe20000000f00 */
[----:B------:R-:W-:Y:S04]  /*730f0*/  STL [R1+0x1ea0], R10 ;  /* 0x001ea00a01007387 */ /* 0x000fe80000100800 */
[----:B------:R1:W-:Y:S04]  /*73100*/  STL [R1+0x1e9c], R27 ;  /* 0x001e9c1b01007387 */ /* 0x0003e80000100800 */
[----:B------:R-:W4:Y:S04]  /*73110*/  LDL.LU R25, [R1+0x1fe0] ;  /* 0x001fe00001197983 */ /* 0x000f280000300800 */
[----:B------:R-:W4:Y:S04]  /*73120*/  LDL.LU R7, [R1+0x2020] ;  /* 0x0020200001077983 */ /* 0x000f280000300800 */
[----:B------:R1:W-:Y:S02]  /*73130*/  LDGSTS.E [R3+0x1080], desc[UR60][R32.64], P1 ;  /* 0x0108000020037fae */ /* 0x0003e4000892187c */
[----:B-1----:R-:W-:-:S02]  /*73140*/  IMAD.MOV.U32 R33, RZ, RZ, R27 ;  /* 0x000000ffff217224 */ /* 0x002fc400078e001b */
[----:B------:R-:W4:Y:S01]  /*73150*/  LDL.LU R27, [R1+0x1fdc] ;  /* 0x001fdc00011b7983 */ /* 0x000f220000300800 */
[----:B------:R-:W-:-:S03]  /*73160*/  IMAD.MOV.U32 R32, RZ, RZ, R10 ;  /* 0x000000ffff207224 */ /* 0x000fc600078e000a */
[----:B------:R-:W4:Y:S01]  /*73170*/  LDL.LU R10, [R1+0x201c] ;  /* 0x00201c00010a7983 */ /* 0x000f220000300800 */
[-C--:B------:R-:W-:Y:S02]  /*73180*/  IADD3 R24, P2, R24, R4.reuse, RZ ;  /* 0x0000000418187210 */ /* 0x080fe40007f5e0ff */
[----:B------:R-:W-:Y:S01]  /*73190*/  IADD3 R8, P4, R8, R4, RZ ;  /* 0x0000000408087210 */ /* 0x000fe20007f9e0ff */
[----:B------:R1:W-:Y:S04]  /*731a0*/  LDGSTS.E [R3+0x1480], desc[UR60][R32.64], P1 ;  /* 0x0148000020037fae */ /* 0x0003e8000892187c */
[----:B------:R-:W-:Y:S01]  /*731b0*/  STL [R1+0x1ee0], R24 ;  /* 0x001ee01801007387 */ /* 0x000fe20000100800 */
[----:B-1----:R-:W-:Y:S01]  /*731c0*/  IMAD.MOV.U32 R32, RZ, RZ, R24 ;  /* 0x000000ffff207224 */ /* 0x002fe200078e0018 */
[----:B--2---:R-:W-:-:S04]  /*731d0*/  IADD3.X R29, R29, R0, RZ, P2, !PT ;  /* 0x000000001d1d7210 */ /* 0x004fc800017fe4ff */
[----:B------:R-:W-:Y:S01]  /*731e0*/  MOV R33, R29 ;  /* 0x0000001d00217202 */ /* 0x000fe20000000f00 */
[----:B------:R1:W-:Y:S01]  /*731f0*/  STL [R1+0x1edc], R29 ;  /* 0x001edc1d01007387 */ /* 0x0003e20000100800 */
[----:B------:R-:W-:-:S03]  /*73200*/  IMAD.X R28, R28, 0x1, R0, P4 ;  /* 0x000000011c1c7824 */ /* 0x000fc600020e0600 */
[----:B------:R-:W-:Y:S04]  /*73210*/  STL [R1+0x1f20], R8 ;  /* 0x001f200801007387 */ /* 0x000fe80000100800 */
[----:B------:R2:W-:Y:S01]  /*73220*/  STL [R1+0x1f1c], R28 ;  /* 0x001f1c1c01007387 */ /* 0x0005e20000100800 */
[----:B-1----:R-:W-:-:S03]  /*73230*/  IMAD.MOV.U32 R29, RZ, RZ, R28 ;  /* 0x000000ffff1d7224 */ /* 0x002fc600078e001c */
[----:B------:R-:W4:Y:S04]  /*73240*/  LDL.LU R24, [R1+0x2060] ;  /* 0x0020600001187983 */ /* 0x000f280000300800 */
[----:B------:R-:W4:Y:S01]  /*73250*/  LDL.LU R31, [R1+0x20a0] ;  /* 0x0020a000011f7983 */ /* 0x000f220000300800 */
[----:B--2---:R-:W-:-:S03]  /*73260*/  IMAD.MOV.U32 R28, RZ, RZ, R8 ;  /* 0x000000ffff1c7224 */ /* 0x004fc600078e0008 */
[----:B------:R-:W-:Y:S04]  /*73270*/  LDGSTS.E [R3+0x1880], desc[UR60][R32.64], P1 ;  /* 0x0188000020037fae */ /* 0x000fe8000892187c */
[----:B------:R-:W-:Y:S04]  /*73280*/  LDGSTS.E [R3+0x1c80], desc[UR60][R28.64], P1 ;  /* 0x01c800001c037fae */ /* 0x000fe8000892187c */
[----:B------:R-:W2:Y:S04]  /*73290*/  LDL.LU R29, [R1+0x205c] ;  /* 0x00205c00011d7983 */ /* 0x000ea80000300800 */
[----:B------:R-:W2:Y:S01]  /*732a0*/  LDL.LU R32, [R1+0x209c] ;  /* 0x00209c0001207983 */ /* 0x000ea20000300800 */
[----:B---3--:R-:W-:-:S03]  /*732b0*/  IADD3 R11, P2, R11, R4, RZ ;  /* 0x000000040b0b7210 */ /* 0x008fc60007f5e0ff */
[----:B------:R-:W3:Y:S01]  /*732c0*/  LDL.LU R8, [R1+0x20e0] ;  /* 0x0020e00001087983 */ /* 0x000ee20000300800 */
[----:B----4-:R-:W-:-:S03]  /*732d0*/  IADD3 R9, P4, R9, R4, RZ ;  /* 0x0000000409097210 */ /* 0x010fc60007f9e0ff */
[----:B------:R-:W4:Y:S01]  /*732e0*/  LDL.LU R28, [R1+0x2120] ;  /* 0x00212000011c7983 */ /* 0x000f220000300800 */
[----:B------:R-:W-:-:S03]  /*732f0*/  IMAD.MOV.U32 R34, RZ, RZ, R11 ;  /* 0x000000ffff227224 */ /* 0x000fc600078e000b */
[----:B------:R1:W-:Y:S01]  /*73300*/  STL [R1+0x1f60], R11 ;  /* 0x001f600b01007387 */ /* 0x0003e20000100800 */
[----:B------:R-:W-:Y:S01]  /*73310*/  IADD3.X R30, R30, R0, RZ, P2, !PT ;  /* 0x000000001e1e7210 */ /* 0x000fe200017fe4ff */
[----:B------:R-:W-:-:S04]  /*73320*/  IMAD.X R26, R26, 0x1, R0, P4 ;  /* 0x000000011a1a7824 */ /* 0x000fc800020e0600 */
[----:B------:R1:W-:Y:S01]  /*73330*/  STL [R1+0x1f5c], R30 ;  /* 0x001f5c1e01007387 */ /* 0x0003e20000100800 */
[----:B------:R-:W-:-:S03]  /*73340*/  MOV R35, R30 ;  /* 0x0000001e00237202 */ /* 0x000fc60000000f00 */
[----:B------:R1:W-:Y:S04]  /*73350*/  STL [R1+0x1fa0], R9 ;  /* 0x001fa00901007387 */ /* 0x0003e80000100800 */
[----:B------:R1:W-:Y:S04]  /*73360*/  STL [R1+0x1f9c], R26 ;  /* 0x001f9c1a01007387 */ /* 0x0003e80000100800 */
[----:B-1----:R-:W4:Y:S04]  /*73370*/  LDL.LU R11, [R1+0x20dc] ;  /* 0x0020dc00010b7983 */ /* 0x002f280000300800 */
[----:B------:R-:W4:Y:S01]  /*73380*/  LDL.LU R30, [R1+0x211c] ;  /* 0x00211c00011e7983 */ /* 0x000f220000300800 */
[----:B------:R-:W-:-:S03]  /*73390*/  IADD3 R25, P2, R25, R4, RZ ;  /* 0x0000000419197210 */ /* 0x000fc60007f5e0ff */
[----:B------:R1:W-:Y:S01]  /*733a0*/  LDGSTS.E [R3+0x2080], desc[UR60][R34.64], P1 ;  /* 0x0208000022037fae */ /* 0x0003e2000892187c */
[----:B------:R-:W-:Y:S01]  /*733b0*/  IADD3 R7, P4, R7, R4, RZ ;  /* 0x0000000407077210 */ /* 0x000fe20007f9e0ff */
[----:B-1----:R-:W-:Y:S02]  /*733c0*/  IMAD.MOV.U32 R34, RZ, RZ, R9 ;  /* 0x000000ffff227224 */ /* 0x002fe400078e0009 */
[----:B------:R-:W-:Y:S01]  /*733d0*/  IMAD.MOV.U32 R35, RZ, RZ, R26 ;  /* 0x000000ffff237224 */ /* 0x000fe200078e001a */
[----:B------:R-:W4:Y:S04]  /*733e0*/  LDL.LU R9, [R1+0x2160] ;  /* 0x0021600001097983 */ /* 0x000f280000300800 */
[----:B------:R-:W4:Y:S01]  /*733f0*/  LDL.LU R26, [R1+0x21a0] ;  /* 0x0021a000011a7983 */ /* 0x000f220000300800 */
[----:B------:R-:W-:-:S03]  /*73400*/  IADD3.X R27, R27, R0, RZ, P2, !PT ;  /* 0x000000001b1b7210 */ /* 0x000fc600017fe4ff */
[----:B------:R1:W-:Y:S01]  /*73410*/  STL [R1+0x1fe0], R25 ;  /* 0x001fe01901007387 */ /* 0x0003e20000100800 */
[----:B------:R-:W-:-:S03]  /*73420*/  IMAD.X R10, R10, 0x1, R0, P4 ;  /* 0x000000010a0a7824 */ /* 0x000fc600020e0600 */
[----:B------:R1:W-:Y:S04]  /*73430*/  STL [R1+0x1fdc], R27 ;  /* 0x001fdc1b01007387 */ /* 0x0003e80000100800 */
[----:B------:R1:W-:Y:S04]  /*73440*/  LDGSTS.E [R3+0x2480], desc[UR60][R34.64], P1 ;  /* 0x0248000022037fae */ /* 0x0003e8000892187c */
[----:B------:R1:W-:Y:S04]  /*73450*/  STL [R1+0x2020], R7 ;  /* 0x0020200701007387 */ /* 0x0003e80000100800 */
[----:B------:R1:W-:Y:S02]  /*73460*/  STL [R1+0x201c], R10 ;  /* 0x00201c0a01007387 */ /* 0x0003e40000100800 */
[----:B-1----:R-:W-:-:S02]  /*73470*/  IMAD.MOV.U32 R34, RZ, RZ, R25 ;  /* 0x000000ffff227224 */ /* 0x002fc400078e0019 */
[----:B------:R-:W4:Y:S01]  /*73480*/  LDL.LU R25, [R1+0x215c] ;  /* 0x00215c0001197983 */ /* 0x000f220000300800 */
[----:B------:R-:W-:-:S03]  /*73490*/  MOV R35, R27 ;  /* 0x0000001b00237202 */ /* 0x000fc60000000f00 */
[----:B------:R-:W4:Y:S04]  /*734a0*/  LDL.LU R27, [R1+0x219c] ;  /* 0x00219c00011b7983 */ /* 0x000f280000300800 */
[----:B------:R1:W-:Y:S02]  /*734b0*/  LDGSTS.E [R3+0x2880], desc[UR60][R34.64], P1 ;  /* 0x0288000022037fae */ /* 0x0003e4000892187c */
[----:B-1----:R-:W-:Y:S02]  /*734c0*/  IMAD.MOV.U32 R34, RZ, RZ, R7 ;  /* 0x000000ffff227224 */ /* 0x002fe400078e0007 */
[----:B------:R-:W-:Y:S01]  /*734d0*/  IMAD.MOV.U32 R35, RZ, RZ, R10 ;  /* 0x000000ffff237224 */ /* 0x000fe200078e000a */
[----:B------:R-:W4:Y:S04]  /*734e0*/  LDL.LU R7, [R1+0x21e0] ;  /* 0x0021e00001077983 */ /* 0x000f280000300800 */
[----:B------:R-:W4:Y:S04]  /*734f0*/  LDL.LU R10, [R1+0x2220] ;  /* 0x00222000010a7983 */ /* 0x000f280000300800 */
[----:B------:R1:W-:Y:S01]  /*73500*/  LDGSTS.E [R3+0x2c80], desc[UR60][R34.64], P1 ;  /* 0x02c8000022037fae */ /* 0x0003e2000892187c */
[----:B------:R-:W-:-:S02]  /*73510*/  IADD3 R24, P2, R24, R4, RZ ;  /* 0x0000000418187210 */ /* 0x000fc40007f5e0ff */
[----:B------:R-:W-:-:S03]  /*73520*/  IADD3 R31, P4, R31, R4, RZ ;  /* 0x000000041f1f7210 */ /* 0x000fc60007f9e0ff */
[----:B------:R-:W-:Y:S01]  /*73530*/  STL [R1+0x2060], R24 ;  /* 0x0020601801007387 */ /* 0x000fe20000100800 */
[----:B-1----:R-:W-:Y:S01]  /*73540*/  IMAD.MOV.U32 R34, RZ, RZ, R24 ;  /* 0x000000ffff227224 */ /* 0x002fe200078e0018 */
[----:B--2---:R-:W-:Y:S01]  /*73550*/  IADD3.X R29, R29, R0, RZ, P2, !PT ;  /* 0x000000001d1d7210 */ /* 0x004fe200017fe4ff */
[----:B------:R-:W-:-:S04]  /*73560*/  IMAD.X R32, R32, 0x1, R0, P4 ;  /* 0x0000000120207824 */ /* 0x000fc800020e0600 */
[----:B------:R1:W-:Y:S01]  /*73570*/  STL [R1+0x205c], R29 ;  /* 0x00205c1d01007387 */ /* 0x0003e20000100800 */
[----:B------:R-:W-:-:S03]  /*73580*/  MOV R35, R29 ;  /* 0x0000001d00237202 */ /* 0x000fc60000000f00 */
[----:B------:R-:W-:Y:S04]  /*73590*/  STL [R1+0x20a0], R31 ;  /* 0x0020a01f01007387 */ /* 0x000fe80000100800 */
[----:B------:R2:W-:Y:S04]  /*735a0*/  STL [R1+0x209c], R32 ;  /* 0x00209c2001007387 */ /* 0x0005e80000100800 */
[----:B-1----:R-:W2:Y:S04]  /*735b0*/  LDL.LU R29, [R1+0x21dc] ;  /* 0x0021dc00011d7983 */ /* 0x002ea80000300800 */
[----:B------:R-:W2:Y:S01]  /*735c0*/  LDL.LU R24, [R1+0x221c] ;  /* 0x00221c0001187983 */ /* 0x000ea20000300800 */
[----:B---3--:R-:W-:-:S02]  /*735d0*/  IADD3 R8, P2, R8, R4, RZ ;  /* 0x0000000408087210 */ /* 0x008fc40007f5e0ff */
[----:B----4-:R-:W-:Y:S01]  /*735e0*/  IADD3 R28, P4, R28, R4, RZ ;  /* 0x000000041c1c7210 */ /* 0x010fe20007f9e0ff */
[----:B------:R-:W-:Y:S01]  /*735f0*/  IMAD.MOV.U32 R33, RZ, RZ, R32 ;  /* 0x000000ffff217224 */ /* 0x000fe200078e0020 */
[----:B------:R-:W-:Y:S01]  /*73600*/  LDGSTS.E [R3+0x3080], desc[UR60][R34.64], P1 ;  /* 0x0308000022037fae */ /* 0x000fe2000892187c */
[----:B--2---:R-:W-:-:S03]  /*73610*/  IMAD.MOV.U32 R32, RZ, RZ, R31 ;  /* 0x000000ffff207224 */ /* 0x004fc600078e001f */
[----:B------:R-:W-:Y:S04]  /*73620*/  STL [R1+0x20e0], R8 ;  /* 0x0020e00801007387 */ /* 0x000fe80000100800 */
[----:B------:R1:W-:Y:S01]  /*73630*/  LDGSTS.E [R3+0x3480], desc[UR60][R32.64], P1 ;  /* 0x0348000020037fae */ /* 0x0003e2000892187c */
[----:B------:R-:W-:Y:S01]  /*73640*/  IADD3.X R11, R11, R0, RZ, P2, !PT ;  /* 0x000000000b0b7210 */ /* 0x000fe200017fe4ff */
[----:B------:R-:W-:-:S04]  /*73650*/  IMAD.X R30, R30, 0x1, R0, P4 ;  /* 0x000000011e1e7824 */ /* 0x000fc800020e0600 */
[----:B------:R2:W-:Y:S01]  /*73660*/  STL [R1+0x20dc], R11 ;  /* 0x0020dc0b01007387 */ /* 0x0005e20000100800 */
[----:B-1----:R-:W-:Y:S01]  /*73670*/  IMAD.MOV.U32 R32, RZ, RZ, R8 ;  /* 0x000000ffff207224 */ /* 0x002fe200078e0008 */
[----:B------:R-:W-:Y:S01]  /*73680*/  MOV R33, R11 ;  /* 0x0000000b00217202 */ /* 0x000fe20000000f00 */
[----:B------:R-:W-:Y:S01]  /*73690*/  IMAD.MOV.U32 R31, RZ, RZ, R30 ;  /* 0x000000ffff1f7224 */ /* 0x000fe200078e001e */
[----:B------:R-:W-:Y:S04]  /*736a0*/  STL [R1+0x2120], R28 ;  /* 0x0021201c01007387 */ /* 0x000fe80000100800 */
[----:B------:R1:W-:Y:S04]  /*736b0*/  STL [R1+0x211c], R30 ;  /* 0x00211c1e01007387 */ /* 0x0003e80000100800 */
[----:B--2---:R-:W2:Y:S04]  /*736c0*/  LDL.LU R11, [R1+0x2260] ;  /* 0x00226000010b7983 */ /* 0x004ea80000300800 */
[----:B------:R-:W3:Y:S01]  /*736d0*/  LDL.LU R8, [R1+0x22a0] ;  /* 0x0022a00001087983 */ /* 0x000ee20000300800 */
[----:B-1----:R-:W-:-:S03]  /*736e0*/  IMAD.MOV.U32 R30, RZ, RZ, R28 ;  /* 0x000000ffff1e7224 */ /* 0x002fc600078e001c */
[----:B------:R1:W-:Y:S01]  /*736f0*/  LDGSTS.E [R3+0x3880], desc[UR60][R32.64], P1 ;  /* 0x0388000020037fae */ /* 0x0003e2000892187c */
[----:B------:R-:W-:-:S03]  /*73700*/  IADD3 R9, P2, R9, R4, RZ ;  /* 0x0000000409097210 */ /* 0x000fc60007f5e0ff */
[----:B------:R-:W-:Y:S01]  /*73710*/  LDGSTS.E [R3+0x3c80], desc[UR60][R30.64], P1 ;  /* 0x03c800001e037fae */ /* 0x000fe2000892187c */
[----:B------:R-:W-:-:S03]  /*73720*/  IADD3 R26, P4, R26, R4, RZ ;  /* 0x000000041a1a7210 */ /* 0x000fc60007f9e0ff */
[----:B------:R-:W4:Y:S04]  /*73730*/  LDL.LU R30, [R1+0x225c] ;  /* 0x00225c00011e7983 */ /* 0x000f280000300800 */
[----:B------:R-:W4:Y:S01]  /*73740*/  LDL.LU R28, [R1+0x229c] ;  /* 0x00229c00011c7983 */ /* 0x000f220000300800 */
[----:B-1----:R-:W-:-:S03]  /*73750*/  IMAD.MOV.U32 R32, RZ, RZ, R9 ;  /* 0x000000ffff207224 */ /* 0x002fc600078e0009 */
[----:B------:R1:W-:Y:S01]  /*73760*/  STL [R1+0x2160], R9 ;  /* 0x0021600901007387 */ /* 0x0003e20000100800 */
[----:B------:R-:W-:Y:S01]  /*73770*/  IADD3.X R25, R25, R0, RZ, P2, !PT ;  /* 0x0000000019197210 */ /* 0x000fe200017fe4ff */
[----:B------:R-:W-:-:S03]  /*73780*/  IMAD.X R27, R27, 0x1, R0, P4 ;  /* 0x000000011b1b7824 */ /* 0x000fc600020e0600 */
[----:B------:R-:W-:Y:S01]  /*73790*/  MOV R33, R25 ;  /* 0x0000001900217202 */ /* 0x000fe20000000f00 */
[----:B------:R1:W-:Y:S04]  /*737a0*/  STL [R1+0x215c], R25 ;  /* 0x00215c1901007387 */ /* 0x0003e80000100800 */
[----:B------:R-:W-:Y:S04]  /*737b0*/  STL [R1+0x21a0], R26 ;  /* 0x0021a01a01007387 */ /* 0x000fe80000100800 */
[----:B-1----:R-:W4:Y:S04]  /*737c0*/  LDL.LU R9, [R1+0x22e0] ;  /* 0x0022e00001097983 */ /* 0x002f280000300800 */
[----:B------:R1:W-:Y:S04]  /*737d0*/  STL [R1+0x219c], R27 ;  /* 0x00219c1b01007387 */ /* 0x0003e80000100800 */
        /* <DEDUP_REMOVED lines=9> */
[----:B------:R1:W-:Y:S02]  /*73870*/  STL [R1+0x21e0], R7 ;  /* 0x0021e00701007387 */ /* 0x0003e40000100800 */
[----:B-1----:R-:W-:-:S02]  /*73880*/  IMAD.MOV.U32 R32, RZ, RZ, R7 ;  /* 0x000000ffff207224 */ /* 0x002fc400078e0007 */
[----:B------:R-:W-:Y:S01]  /*73890*/  IMAD.MOV.U32 R34, RZ, RZ, R10 ;  /* 0x000000ffff227224 */ /* 0x000fe200078e000a */
[----:B------:R-:W-:Y:S01]  /*738a0*/  IADD3.X R29, R29, R0, RZ, P2, !PT ;  /* 0x000000001d1d7210 */ /* 0x000fe200017fe4ff */
[----:B------:R-:W-:-:S04]  /*738b0*/  IMAD.X R24, R24, 0x1, R0, P4 ;  /* 0x0000000118187824 */ /* 0x000fc800020e0600 */
[----:B------:R-:W-:Y:S01]  /*738c0*/  STL [R1+0x21dc], R29 ;  /* 0x0021dc1d01007387 */ /* 0x000fe20000100800 */
[----:B------:R-:W-:-:S03]  /*738d0*/  MOV R33, R29 ;  /* 0x0000001d00217202 */ /* 0x000fc60000000f00 */
[----:B------:R-:W-:Y:S01]  /*738e0*/  STL [R1+0x2220], R10 ;  /* 0x0022200a01007387 */ /* 0x000fe20000100800 */
[----:B------:R-:W-:-:S03]  /*738f0*/  IMAD.MOV.U32 R35, RZ, RZ, R24 ;  /* 0x000000ffff237224 */ /* 0x000fc600078e0018 */
[----:B------:R-:W4:Y:S04]  /*73900*/  LDL.LU R7, [R1+0x2360] ;  /* 0x0023600001077983 */ /* 0x000f280000300800 */
[----:B------:R1:W-:Y:S04]  /*73910*/  STL [R1+0x221c], R24 ;  /* 0x00221c1801007387 */ /* 0x0003e80000100800 */
[----:B------:R-:W4:Y:S04]  /*73920*/  LDL.LU R31, [R1+0x23d0] ;  /* 0x0023d000011f7983 */ /* 0x000f280000300800 */
[----:B------:R-:W-:Y:S04]  /*73930*/  LDGSTS.E [R3+0x4880], desc[UR60][R32.64], P1 ;  /* 0x0488000020037fae */ /* 0x000fe8000892187c */
[----:B-1----:R-:W4:Y:S04]  /*73940*/  LDL.LU R24, [R1+0x235c] ;  /* 0x00235c0001187983 */ /* 0x002f280000300800 */
[----:B------:R1:W-:Y:S04]  /*73950*/  LDGSTS.E [R3+0x4c80], desc[UR60][R34.64], P1 ;  /* 0x04c8000022037fae */ /* 0x0003e8000892187c */
[----:B------:R-:W4:Y:S04]  /*73960*/  LDL.LU R32, [R1+0x23cc] ;  /* 0x0023cc0001207983 */ /* 0x000f280000300800 */
[----:B------:R-:W4:Y:S04]  /*73970*/  LDL.LU R10, [R1+0x2408] ;  /* 0x00240800010a7983 */ /* 0x000f280000300800 */
[----:B------:R-:W4:Y:S01]  /*73980*/  LDL.LU R29, [R1+0x2440] ;  /* 0x00244000011d7983 */ /* 0x000f220000300800 */
[----:B--2---:R-:W-:-:S02]  /*73990*/  IADD3 R11, P2, R11, R4, RZ ;  /* 0x000000040b0b7210 */ /* 0x004fc40007f5e0ff */
[----:B---3--:R-:W-:-:S03]  /*739a0*/  IADD3 R8, P4, R8, R4, RZ ;  /* 0x0000000408087210 */ /* 0x008fc60007f9e0ff */
[----:B------:R2:W-:Y:S01]  /*739b0*/  STL [R1+0x2260], R11 ;  /* 0x0022600b01007387 */ /* 0x0005e20000100800 */
[----:B-1----:R-:W-:Y:S01]  /*739c0*/  IMAD.MOV.U32 R34, RZ, RZ, R11 ;  /* 0x000000ffff227224 */ /* 0x002fe200078e000b */
[----:B----4-:R-:W-:Y:S01]  /*739d0*/  IADD3.X R30, R30, R0, RZ, P2, !PT ;  /* 0x000000001e1e7210 */ /* 0x010fe200017fe4ff */
[----:B------:R-:W-:-:S04]  /*739e0*/  IMAD.X R28, R28, 0x1, R0, P4 ;  /* 0x000000011c1c7824 */ /* 0x000fc800020e0600 */
[----:B------:R1:W-:Y:S01]  /*739f0*/  STL [R1+0x225c], R30 ;  /* 0x00225c1e01007387 */ /* 0x0003e20000100800 */
[----:B------:R-:W-:-:S03]  /*73a00*/  MOV R35, R30 ;  /* 0x0000001e00237202 */ /* 0x000fc60000000f00 */
[----:B------:R3:W-:Y:S04]  /*73a10*/  STL [R1+0x22a0], R8 ;  /* 0x0022a00801007387 */ /* 0x0007e80000100800 */
[----:B------:R-:W-:Y:S04]  /*73a20*/  STL [R1+0x229c], R28 ;  /* 0x00229c1c01007387 */ /* 0x000fe80000100800 */
[----:B--2---:R-:W2:Y:S04]  /*73a30*/  LDL.LU R11, [R1+0x2404] ;  /* 0x00240400010b7983 */ /* 0x004ea80000300800 */
[----:B-1----:R-:W4:Y:S04]  /*73a40*/  LDL.LU R30, [R1+0x243c] ;  /* 0x00243c00011e7983 */ /* 0x002f280000300800 */
[----:B------:R1:W-:Y:S01]  /*73a50*/  LDGSTS.E [R3+0x5080], desc[UR60][R34.64], P1 ;  /* 0x0508000022037fae */ /* 0x0003e2000892187c */
[----:B------:R-:W-:-:S02]  /*73a60*/  IADD3 R9, P2, R9, R4, RZ ;  /* 0x0000000409097210 */ /* 0x000fc40007f5e0ff */
[----:B------:R-:W-:Y:S01]  /*73a70*/  IADD3 R25, P4, R25, R4, RZ ;  /* 0x0000000419197210 */ /* 0x000fe20007f9e0ff */
[----:B-1----:R-:W-:Y:S02]  /*73a80*/  IMAD.MOV.U32 R34, RZ, RZ, R8 ;  /* 0x000000ffff227224 */ /* 0x002fe400078e0008 */
[----:B------:R-:W-:Y:S01]  /*73a90*/  IMAD.MOV.U32 R35, RZ, RZ, R28 ;  /* 0x000000ffff237224 */ /* 0x000fe200078e001c */
[----:B---3--:R-:W3:Y:S04]  /*73aa0*/  LDL.LU R8, [R1+0x2478] ;  /* 0x0024780001087983 */ /* 0x008ee80000300800 */
[----:B------:R1:W-:Y:S04]  /*73ab0*/  STL [R1+0x22e0], R9 ;  /* 0x0022e00901007387 */ /* 0x0003e80000100800 */
[----:B------:R1:W-:Y:S01]  /*73ac0*/  LDGSTS.E [R3+0x5480], desc[UR60][R34.64], P1 ;  /* 0x0548000022037fae */ /* 0x0003e2000892187c */
[----:B------:R-:W-:Y:S01]  /*73ad0*/  IADD3.X R27, R27, R0, RZ, P2, !PT ;  /* 0x000000001b1b7210 */ /* 0x000fe200017fe4ff */
[----:B------:R-:W-:-:S04]  /*73ae0*/  IMAD.X R26, R26, 0x1, R0, P4 ;  /* 0x000000011a1a7824 */ /* 0x000fc800020e0600 */
[----:B------:R1:W-:Y:S02]  /*73af0*/  STL [R1+0x22dc], R27 ;  /* 0x0022dc1b01007387 */ /* 0x0003e40000100800 */
[----:B-1----:R-:W-:Y:S02]  /*73b00*/  IMAD.MOV.U32 R34, RZ, RZ, R9 ;  /* 0x000000ffff227224 */ /* 0x002fe400078e0009 */
[----:B------:R1:W-:Y:S01]  /*73b10*/  STL [R1+0x2320], R25 ;  /* 0x0023201901007387 */ /* 0x0003e20000100800 */
[----:B------:R-:W-:-:S03]  /*73b20*/  MOV R35, R27 ;  /* 0x0000001b00237202 */ /* 0x000fc60000000f00 */
[----:B------:R-:W3:Y:S04]  /*73b30*/  LDL.LU R9, [R1+0x2474] ;  /* 0x0024740001097983 */ /* 0x000ee80000300800 */
[----:B------:R1:W-:Y:S04]  /*73b40*/  STL [R1+0x231c], R26 ;  /* 0x00231c1a01007387 */ /* 0x0003e80000100800 */
[----:B------:R-:W3:Y:S04]  /*73b50*/  LDL.LU R28, [R1+0x249c] ;  /* 0x00249c00011c7983 */ /* 0x000ee80000300800 */
[----:B------:R-:W3:Y:S04]  /*73b60*/  LDL.LU R27, [R1+0x24a0] ;  /* 0x0024a000011b7983 */ /* 0x000ee80000300800 */
[----:B------:R1:W-:Y:S02]  /*73b70*/  LDGSTS.E [R3+0x5880], desc[UR60][R34.64], P1 ;  /* 0x0588000022037fae */ /* 0x0003e4000892187c */
[----:B-1----:R-:W-:-:S02]  /*73b80*/  IMAD.MOV.U32 R34, RZ, RZ, R25 ;  /* 0x000000ffff227224 */ /* 0x002fc400078e0019 */
[----:B------:R-:W-:Y:S01]  /*73b90*/  IMAD.MOV.U32 R35, RZ, RZ, R26 ;  /* 0x000000ffff237224 */ /* 0x000fe200078e001a */
[----:B------:R-:W3:Y:S04]  /*73ba0*/  LDL.LU R25, [R1+0x24a8] ;  /* 0x0024a80001197983 */ /* 0x000ee80000300800 */
[----:B------:R1:W-:Y:S01]  /*73bb0*/  LDGSTS.E [R3+0x5c80], desc[UR60][R34.64], P1 ;  /* 0x05c8000022037fae */ /* 0x0003e2000892187c */
[-C--:B------:R-:W-:Y:S02]  /*73bc0*/  IADD3 R7, P2, R7, R4.reuse, RZ ;  /* 0x0000000407077210 */ /* 0x080fe40007f5e0ff */
[----:B------:R-:W-:-:S03]  /*73bd0*/  IADD3 R31, P4, R31, R4, RZ ;  /* 0x000000041f1f7210 */ /* 0x000fc60007f9e0ff */
[----:B------:R-:W-:Y:S01]  /*73be0*/  STL [R1+0x2360], R7 ;  /* 0x0023600701007387 */ /* 0x000fe20000100800 */
[----:B------:R-:W-:Y:S01]  /*73bf0*/  IADD3.X R24, R24, R0, RZ, P2, !PT ;  /* 0x0000000018187210 */ /* 0x000fe200017fe4ff */
[----:B-1----:R-:W-:-:S04]  /*73c00*/  IMAD.MOV.U32 R34, RZ, RZ, R7 ;  /* 0x000000ffff227224 */ /* 0x002fc800078e0007 */
[----:B------:R1:W-:Y:S01]  /*73c10*/  STL [R1+0x235c], R24 ;  /* 0x00235c1801007387 */ /* 0x0003e20000100800 */
[----:B------:R-:W-:-:S03]  /*73c20*/  IMAD.X R32, R32, 0x1, R0, P4 ;  /* 0x0000000120207824 */ /* 0x000fc600020e0600 */
[----:B------:R-:W-:Y:S01]  /*73c30*/  STL [R1+0x23d0], R31 ;  /* 0x0023d01f01007387 */ /* 0x000fe20000100800 */
[----:B------:R-:W-:-:S03]  /*73c40*/  MOV R35, R24 ;  /* 0x0000001800237202 */ /* 0x000fc60000000f00 */
[----:B------:R-:W3:Y:S04]  /*73c50*/  LDL.LU R26, [R1+0x24a4] ;  /* 0x0024a400011a7983 */ /* 0x000ee80000300800 */
[----:B------:R1:W-:Y:S04]  /*73c60*/  STL [R1+0x23cc], R32 ;  /* 0x0023cc2001007387 */ /* 0x0003e80000100800 */
[----:B-1----:R-:W3:Y:S04]  /*73c70*/  LDL.LU R24, [R1+0x24ac] ;  /* 0x0024ac0001187983 */ /* 0x002ee80000300800 */
[----:B------:R-:W3:Y:S01]  /*73c80*/  LDL.LU R7, [R1+0x24b0] ;  /* 0x0024b00001077983 */ /* 0x000ee20000300800 */
[----:B------:R-:W-:-:S02]  /*73c90*/  IADD3 R10, P2, R10, R4, RZ ;  /* 0x000000040a0a7210 */ /* 0x000fc40007f5e0ff */
[----:B------:R-:W-:Y:S01]  /*73ca0*/  IADD3 R29, P4, R29, R4, RZ ;  /* 0x000000041d1d7210 */ /* 0x000fe20007f9e0ff */
[----:B------:R-:W-:Y:S01]  /*73cb0*/  IMAD.MOV.U32 R33, RZ, RZ, R32 ;  /* 0x000000ffff217224 */ /* 0x000fe200078e0020 */
[----:B------:R-:W-:Y:S01]  /*73cc0*/  LDGSTS.E [R3+0x6080], desc[UR60][R34.64], P1 ;  /* 0x0608000022037fae */ /* 0x000fe2000892187c */
[----:B------:R-:W-:-:S03]  /*73cd0*/  IMAD.MOV.U32 R32, RZ, RZ, R31 ;  /* 0x000000ffff207224 */ /* 0x000fc600078e001f */
[----:B------:R-:W-:Y:S04]  /*73ce0*/  STL [R1+0x2408], R10 ;  /* 0x0024080a01007387 */ /* 0x000fe80000100800 */
[----:B------:R-:W-:Y:S01]  /*73cf0*/  LDGSTS.E [R3+0x6480], desc[UR60][R32.64], P1 ;  /* 0x0648000020037fae */ /* 0x000fe2000892187c */
[----:B--2---:R-:W-:Y:S01]  /*73d00*/  IADD3.X R11, R11, R0, RZ, P2, !PT ;  /* 0x000000000b0b7210 */ /* 0x004fe200017fe4ff */
[----:B----4-:R-:W-:-:S04]  /*73d10*/  IMAD.X R30, R30, 0x1, R0, P4 ;  /* 0x000000011e1e7824 */ /* 0x010fc800020e0600 */
[----:B------:R1:W-:Y:S04]  /*73d20*/  STL [R1+0x2404], R11 ;  /* 0x0024040b01007387 */ /* 0x0003e80000100800 */
[----:B------:R-:W-:Y:S04]  /*73d30*/  STL [R1+0x2440], R29 ;  /* 0x0024401d01007387 */ /* 0x000fe80000100800 */
[----:B------:R-:W-:Y:S04]  /*73d40*/  LDGSTS.E [R3+0x6880], desc[UR60][R10.64], P1 ;  /* 0x068800000a037fae */ /* 0x000fe8000892187c */
[----:B------:R2:W-:Y:S04]  /*73d50*/  STL [R1+0x243c], R30 ;  /* 0x00243c1e01007387 */ /* 0x0005e80000100800 */
[----:B-1----:R-:W4:Y:S01]  /*73d60*/  LDL.LU.64 R10, [R1+0x1340] ;  /* 0x00134000010a7983 */ /* 0x002f220000300a00 */
[----:B---3--:R-:W-:-:S03]  /*73d70*/  IADD3 R8, P2, R8, R4, RZ ;  /* 0x0000000408087210 */ /* 0x008fc60007f5e0ff */
[----:B------:R-:W3:Y:S01]  /*73d80*/  LDL.LU.64 R44, [R1+0x1338] ;  /* 0x00133800012c7983 */ /* 0x000ee20000300a00 */
[----:B------:R-:W-:Y:S01]  /*73d90*/  IMAD.MOV.U32 R31, RZ, RZ, R30 ;  /* 0x000000ffff1f7224 */ /* 0x000fe200078e001e */
[----:B--2---:R-:W-:Y:S02]  /*73da0*/  MOV R30, R29 ;  /* 0x0000001d001e7202 */ /* 0x004fe40000000f00 */
[----:B------:R-:W2:Y:S04]  /*73db0*/  LDL.LU.64 R38, [R1+0x1330] ;  /* 0x0013300001267983 */ /* 0x000ea80000300a00 */
[----:B------:R-:W-:Y:S04]  /*73dc0*/  STL [R1+0x2478], R8 ;  /* 0x0024780801007387 */ /* 0x000fe80000100800 */
[----:B------:R1:W-:Y:S01]  /*73dd0*/  LDGSTS.E [R3+0x6c80], desc[UR60][R30.64], P1 ;  /* 0x06c800001e037fae */ /* 0x0003e2000892187c */
[----:B------:R-:W-:Y:S01]  /*73de0*/  IMAD.X R9, R9, 0x1, R0, P2 ;  /* 0x0000000109097824 */ /* 0x000fe200010e0600 */
[----:B-1----:R-:W-:-:S04]  /*73df0*/  MOV R30, R8 ;  /* 0x00000008001e7202 */ /* 0x002fc80000000f00 */
[----:B------:R1:W-:Y:S01]  /*73e00*/  STL [R1+0x2474], R9 ;  /* 0x0024740901007387 */ /* 0x0003e20000100800 */
[----:B------:R-:W-:-:S05]  /*73e10*/  IMAD.MOV.U32 R31, RZ, RZ, R9 ;  /* 0x000000ffff1f7224 */ /* 0x000fca00078e0009 */
[----:B------:R-:W-:Y:S01]  /*73e20*/  LDGSTS.E [R3+0x7080], desc[UR60][R30.64], P1 ;  /* 0x070800001e037fae */ /* 0x000fe2000892187c */
[----:B------:R-:W-:-:S05]  /*73e30*/  IADD3 R27, P4, R27, R4, RZ ;  /* 0x000000041b1b7210 */ /* 0x000fca0007f9e0ff */
[----:B------:R-:W-:Y:S04]  /*73e40*/  STL [R1+0x24a0], R27 ;  /* 0x0024a01b01007387 */ /* 0x000fe80000100800 */
[----:B-1----:R-:W2:Y:S01]  /*73e50*/  LDL.LU.64 R8, [R1+0x1328] ;  /* 0x0013280001087983 */ /* 0x002ea20000300a00 */
[----:B------:R-:W-:-:S05]  /*73e60*/  IMAD.X R28, R28, 0x1, R0, P4 ;  /* 0x000000011c1c7824 */ /* 0x000fca00020e0600 */
[----:B------:R1:W-:Y:S01]  /*73e70*/  STL [R1+0x249c], R28 ;  /* 0x00249c1c01007387 */ /* 0x0003e20000100800 */
[----:B------:R-:W-:-:S03]  /*73e80*/  IADD3 R25, P2, R25, R4, RZ ;  /* 0x0000000419197210 */ /* 0x000fc60007f5e0ff */
[----:B------:R-:W2:Y:S04]  /*73e90*/  LDL.LU.64 R34, [R1+0x1320] ;  /* 0x0013200001227983 */ /* 0x000ea80000300a00 */
[----:B------:R-:W2:Y:S04]  /*73ea0*/  LDL.LU.64 R36, [R1+0x1248] ;  /* 0x0012480001247983 */ /* 0x000ea80000300a00 */
[----:B------:R-:W-:Y:S01]  /*73eb0*/  STL [R1+0x24a8], R25 ;  /* 0x0024a81901007387 */ /* 0x000fe20000100800 */
[----:B------:R-:W-:Y:S01]  /*73ec0*/  IMAD.MOV.U32 R29, RZ, RZ, R28 ;  /* 0x000000ffff1d7224 */ /* 0x000fe200078e001c */
[----:B-1----:R-:W-:-:S05]  /*73ed0*/  MOV R28, R27 ;  /* 0x0000001b001c7202 */ /* 0x002fca0000000f00 */
[----:B------:R1:W-:Y:S01]  /*73ee0*/  LDGSTS.E [R3+0x7480], desc[UR60][R28.64], P1 ;  /* 0x074800001c037fae */ /* 0x0003e2000892187c */
[----:B------:R-:W-:-:S05]  /*73ef0*/  IMAD.X R26, R26, 0x1, R0, P2 ;  /* 0x000000011a1a7824 */ /* 0x000fca00010e0600 */
[----:B------:R1:W-:Y:S01]  /*73f00*/  STL [R1+0x24a4], R26 ;  /* 0x0024a41a01007387 */ /* 0x0003e20000100800 */
[----:B------:R-:W-:-:S05]  /*73f10*/  IADD3 R7, P4, R7, R4, RZ ;  /* 0x0000000407077210 */ /* 0x000fca0007f9e0ff */
[----:B------:R-:W-:Y:S01]  /*73f20*/  STL [R1+0x24b0], R7 ;  /* 0x0024b00701007387 */ /* 0x000fe20000100800 */
[----:B------:R-:W-:-:S03]  /*73f30*/  IMAD.X R24, R24, 0x1, R0, P4 ;  /* 0x0000000118187824 */ /* 0x000fc600020e0600 */
[----:B------:R-:W2:Y:S04]  /*73f40*/  LDL.LU.64 R32, [R1+0x1318] ;  /* 0x0013180001207983 */ /* 0x000ea80000300a00 */
[----:B------:R1:W-:Y:S04]  /*73f50*/  STL [R1+0x24ac], R24 ;  /* 0x0024ac1801007387 */ /* 0x0003e80000100800 */
[----:B------:R-:W2:Y:S01]  /*73f60*/  LDL.LU.64 R42, [R1+0x1310] ;  /* 0x00131000012a7983 */ /* 0x000ea20000300a00 */
[----:B------:R-:W-:Y:S01]  /*73f70*/  MOV R27, R26 ;  /* 0x0000001a001b7202 */ /* 0x000fe20000000f00 */
[----:B-1----:R-:W-:Y:S01]  /*73f80*/  IMAD.MOV.U32 R26, RZ, RZ, R25 ;  /* 0x000000ffff1a7224 */ /* 0x002fe200078e0019 */
[----:B------:R-:W-:-:S02]  /*73f90*/  MOV R29, R24 ;  /* 0x00000018001d7202 */ /* 0x000fc40000000f00 */
[----:B------:R-:W2:Y:S04]  /*73fa0*/  LDL.LU.64 R24, [R1+0x1308] ;  /* 0x0013080001187983 */ /* 0x000ea80000300a00 */
[----:B------:R-:W2:Y:S04]  /*73fb0*/  LDL.LU.64 R40, [R1+0x1300] ;  /* 0x0013000001287983 */ /* 0x000ea80000300a00 */
[----:B------:R-:W-:Y:S01]  /*73fc0*/  LDGSTS.E [R3+0x7880], desc[UR60][R26.64], P1 ;  /* 0x078800001a037fae */ /* 0x000fe2000892187c */
[----:B------:R-:W-:-:S05]  /*73fd0*/  IMAD.MOV.U32 R28, RZ, RZ, R7 ;  /* 0x000000ffff1c7224 */ /* 0x000fca00078e0007 */
[----:B------:R1:W-:Y:S04]  /*73fe0*/  LDGSTS.E [R3+0x7c80], desc[UR60][R28.64], P1 ;  /* 0x07c800001c037fae */ /* 0x0003e8000892187c */
[----:B------:R-:W2:Y:S04]  /*73ff0*/  LDL.LU.64 R26, [R1+0x12f8] ;  /* 0x0012f800011a7983 */ /* 0x000ea80000300a00 */
[----:B------:R-:W2:Y:S04]  /*74000*/  LDL.LU.64 R30, [R1+0x12f0] ;  /* 0x0012f000011e7983 */ /* 0x000ea80000300a00 */
[----:B------:R-:W2:Y:S01]  /*74010*/  LDL.LU.64 R28, [R1+0x12e8] ;  /* 0x0012e800011c7983 */ /* 0x000ea20000300a00 */
[----:B----4-:R-:W-:-:S05]  /*74020*/  IADD3 R82, P2, R10, R4, RZ ;  /* 0x000000040a527210 */ /* 0x010fca0007f5e0ff */
[--C-:B------:R-:W-:Y:S01]  /*74030*/  IMAD.X R252, R11, 0x1, R0.reuse, P2 ;  /* 0x000000010bfc7824 */ /* 0x100fe200010e0600 */
[-C--:B---3--:R-:W-:Y:S01]  /*74040*/  IADD3 R80, P2, R44, R4.reuse, RZ ;  /* 0x000000042c507210 */ /* 0x088fe20007f5e0ff */
[----:B------:R-:W3:Y:S04]  /*74050*/  LDL.LU.64 R10, [R1+0x12e0] ;  /* 0x0012e000010a7983 */ /* 0x000ee80000300a00 */
[----:B------:R-:W-:Y:S01]  /*74060*/  IMAD.X R81, R45, 0x1, R0, P2 ;  /* 0x000000012d517824 */ /* 0x000fe200010e0600 */
[----:B--2---:R-:W-:-:S04]  /*74070*/  IADD3 R78, P2, R38, R4, RZ ;  /* 0x00000004264e7210 */ /* 0x004fc80007f5e0ff */
[----:B------:R-:W-:Y:S02]  /*74080*/  IADD3.X R79, R39, R0, RZ, P2, !PT ;  /* 0x00000000274f7210 */ /* 0x000fe400017fe4ff */
[----:B------:R-:W1:Y:S01]  /*74090*/  LDL.LU.64 R38, [R1+0x12d8] ;  /* 0x0012d80001267983 */ /* 0x000e620000300a00 */
[----:B------:R-:W-:-:S05]  /*740a0*/  IADD3 R76, P2, R8, R4, RZ ;  /* 0x00000004084c7210 */ /* 0x000fca0007f5e0ff */
[----:B------:R-:W-:Y:S02]  /*740b0*/  IMAD.X R77, R9, 0x1, R0, P2 ;  /* 0x00000001094d7824 */ /* 0x000fe400010e0600 */
[----:B------:R-:W2:Y:S01]  /*740c0*/  LDL.LU.64 R8, [R1+0x12d0] ;  /* 0x0012d00001087983 */ /* 0x000ea20000300a00 */
[----:B------:R-:W-:-:S05]  /*740d0*/  IADD3 R74, P2, R34, R4, RZ ;  /* 0x00000004224a7210 */ /* 0x000fca0007f5e0ff */
[----:B------:R-:W-:Y:S01]  /*740e0*/  IMAD.X R75, R35, 0x1, R0, P2 ;  /* 0x00000001234b7824 */ /* 0x000fe200010e0600 */
[----:B------:R-:W-:-:S04]  /*740f0*/  IADD3 R34, P2, R36, R4, RZ ;  /* 0x0000000424227210 */ /* 0x000fc80007f5e0ff */
[----:B------:R-:W-:Y:S02]  /*74100*/  IADD3.X R35, R37, R0, RZ, P2, !PT ;  /* 0x0000000025237210 */ /* 0x000fe400017fe4ff */
[----:B------:R-:W4:Y:S01]  /*74110*/  LDL.LU.64 R36, [R1+0x12c8] ;  /* 0x0012c80001247983 */ /* 0x000f220000300a00 */
[----:B------:R-:W-:-:S05]  /*74120*/  IADD3 R72, P2, R32, R4, RZ ;  /* 0x0000000420487210 */ /* 0x000fca0007f5e0ff */
[----:B------:R-:W-:Y:S02]  /*74130*/  IMAD.X R73, R33, 0x1, R0, P2 ;  /* 0x0000000121497824 */ /* 0x000fe400010e0600 */
[----:B------:R-:W4:Y:S01]  /*74140*/  LDL.LU.64 R32, [R1+0x12c0] ;  /* 0x0012c00001207983 */ /* 0x000f220000300a00 */
[----:B------:R-:W-:-:S05]  /*74150*/  IADD3 R70, P2, R42, R4, RZ ;  /* 0x000000042a467210 */ /* 0x000fca0007f5e0ff */
[----:B------:R-:W-:Y:S01]  /*74160*/  IMAD.X R71, R43, 0x1, R0, P2 ;  /* 0x000000012b477824 */ /* 0x000fe200010e0600 */
[----:B------:R-:W-:-:S04]  /*74170*/  IADD3 R68, P2, R24, R4, RZ ;  /* 0x0000000418447210 */ /* 0x000fc80007f5e0ff */
[----:B------:R-:W-:Y:S02]  /*74180*/  IADD3.X R69, R25, R0, RZ, P2, !PT ;  /* 0x0000000019457210 */ /* 0x000fe400017fe4ff */
[-C--:B------:R-:W-:Y:S01]  /*74190*/  IADD3 R66, P2, R40, R4.reuse, RZ ;  /* 0x0000000428427210 */ /* 0x080fe20007f5e0ff */
[----:B------:R-:W4:Y:S04]  /*741a0*/  LDL.LU.64 R24, [R1+0x12b8] ;  /* 0x0012b80001187983 */ /* 0x000f280000300a00 */
[----:B------:R-:W-:Y:S01]  /*741b0*/  IMAD.X R67, R41, 0x1, R0, P2 ;  /* 0x0000000129437824 */ /* 0x000fe200010e0600 */
[----:B------:R-:W-:-:S05]  /*741c0*/  IADD3 R63, P2, R26, R4, RZ ;  /* 0x000000041a3f7210 */ /* 0x000fca0007f5e0ff */
[----:B------:R-:W-:Y:S01]  /*741d0*/  IMAD.X R64, R27, 0x1, R0, P2 ;  /* 0x000000011b407824 */ /* 0x000fe200010e0600 */
[----:B------:R-:W-:Y:S01]  /*741e0*/  IADD3 R61, P2, R30, R4, RZ ;  /* 0x000000041e3d7210 */ /* 0x000fe20007f5e0ff */
[----:B------:R-:W4:Y:S03]  /*741f0*/  LDL.LU.64 R26, [R1+0x12b0] ;  /* 0x0012b000011a7983 */ /* 0x000f260000300a00 */
[----:B------:R-:W-:Y:S02]  /*74200*/  IADD3.X R62, R31, R0, RZ, P2, !PT ;  /* 0x000000001f3e7210 */ /* 0x000fe400017fe4ff */
[----:B------:R-:W-:-:S05]  /*74210*/  IADD3 R59, P2, R28, R4, RZ ;  /* 0x000000041c3b7210 */ /* 0x000fca0007f5e0ff */
[----:B------:R-:W-:Y:S01]  /*74220*/  IMAD.X R60, R29, 0x1, R0, P2 ;  /* 0x000000011d3c7824 */ /* 0x000fe200010e0600 */
[----:B---3--:R-:W-:-:S05]  /*74230*/  IADD3 R30, P2, R10, R4, RZ ;  /* 0x000000040a1e7210 */ /* 0x008fca0007f5e0ff */
[----:B------:R-:W-:Y:S02]  /*74240*/  IMAD.X R31, R11, 0x1, R0, P2 ;  /* 0x000000010b1f7824 */ /* 0x000fe400010e0600 */
[----:B------:R-:W3:Y:S01]  /*74250*/  LDL.LU.64 R10, [R1+0x12a8] ;  /* 0x0012a800010a7983 */ /* 0x000ee20000300a00 */
[----:B-1----:R-:W-:-:S04]  /*74260*/  IADD3 R28, P2, R38, R4, RZ ;  /* 0x00000004261c7210 */ /* 0x002fc80007f5e0ff */
[----:B------:R-:W-:Y:S02]  /*74270*/  IADD3.X R29, R39, R0, RZ, P2, !PT ;  /* 0x00000000271d7210 */ /* 0x000fe400017fe4ff */
[----:B--2---:R-:W-:-:S05]  /*74280*/  IADD3 R57, P2, R8, R4, RZ ;  /* 0x0000000408397210 */ /* 0x004fca0007f5e0ff */
[----:B------:R-:W-:Y:S02]  /*74290*/  IMAD.X R58, R9, 0x1, R0, P2 ;  /* 0x00000001093a7824 */ /* 0x000fe400010e0600 */
[----:B------:R-:W2:Y:S04]  /*742a0*/  LDL.LU.64 R8, [R1+0x12a0] ;  /* 0x0012a00001087983 */ /* 0x000ea80000300a00 */
[----:B------:R-:W2:Y:S01]  /*742b0*/  LDL.LU.64 R46, [R1+0x1298] ;  /* 0x00129800012e7983 */ /* 0x000ea20000300a00 */
[----:B----4-:R-:W-:-:S05]  /*742c0*/  IADD3 R55, P2, R36, R4, RZ ;  /* 0x0000000424377210 */ /* 0x010fca0007f5e0ff */
[----:B------:R-:W-:Y:S01]  /*742d0*/  IMAD.X R56, R37, 0x1, R0, P2 ;  /* 0x0000000125387824 */ /* 0x000fe200010e0600 */
[----:B------:R-:W-:-:S04]  /*742e0*/  IADD3 R53, P2, R32, R4, RZ ;  /* 0x0000000420357210 */ /* 0x000fc80007f5e0ff */
[----:B------:R-:W-:Y:S02]  /*742f0*/  IADD3.X R54, R33, R0, RZ, P2, !PT ;  /* 0x0000000021367210 */ /* 0x000fe400017fe4ff */
[----:B------:R-:W-:-:S05]  /*74300*/  IADD3 R51, P2, R24, R4, RZ ;  /* 0x0000000418337210 */ /* 0x000fca0007f5e0ff */
[----:B------:R-:W-:Y:S02]  /*74310*/  IMAD.X R52, R25, 0x1, R0, P2 ;  /* 0x0000000119347824 */ /* 0x000fe400010e0600 */
[----:B------:R-:W4:Y:S04]  /*74320*/  LDL.LU.64 R24, [R1+0x1290] ;  /* 0x0012900001187983 */ /* 0x000f280000300a00 */
[----:B------:R-:W4:Y:S04]  /*74330*/  LDL.LU.64 R44, [R1+0x1288] ;  /* 0x00128800012c7983 */ /* 0x000f280000300a00 */
[----:B------:R-:W4:Y:S04]  /*74340*/  LDL.LU.64 R42, [R1+0x1280] ;  /* 0x00128000012a7983 */ /* 0x000f280000300a00 */
[----:B------:R-:W4:Y:S01]  /*74350*/  LDL.LU.64 R40, [R1+0x1278] ;  /* 0x0012780001287983 */ /* 0x000f220000300a00 */
[----:B------:R-:W-:-:S03]  /*74360*/  IADD3 R32, P2, R26, R4, RZ ;  /* 0x000000041a207210 */ /* 0x000fc60007f5e0ff */
[----:B------:R-:W4:Y:S02]  /*74370*/  LDL.LU.64 R38, [R1+0x1270] ;  /* 0x0012700001267983 */ /* 0x000f240000300a00 */
[----:B------:R-:W-:Y:S02]  /*74380*/  IMAD.X R33, R27, 0x1, R0, P2 ;  /* 0x000000011b217824 */ /* 0x000fe400010e0600 */
[----:B------:R-:W4:Y:S01]  /*74390*/  LDL.LU.64 R36, [R1+0x1268] ;  /* 0x0012680001247983 */ /* 0x000f220000300a00 */
[----:B---3--:R-:W-:-:S04]  /*743a0*/  IADD3 R49, P2, R10, R4, RZ ;  /* 0x000000040a317210 */ /* 0x008fc80007f5e0ff */
[----:B------:R-:W-:Y:S02]  /*743b0*/  IADD3.X R50, R11, R0, RZ, P2, !PT ;  /* 0x000000000b327210 */ /* 0x000fe400017fe4ff */
[----:B--2---:R-:W-:-:S05]  /*743c0*/  IADD3 R26, P2, R8, R4, RZ ;  /* 0x00000004081a7210 */ /* 0x004fca0007f5e0ff */
[----:B------:R-:W-:Y:S02]  /*743d0*/  IMAD.X R27, R9, 0x1, R0, P2 ;  /* 0x00000001091b7824 */ /* 0x000fe400010e0600 */
[----:B------:R-:W2:Y:S04]  /*743e0*/  LDL.LU.64 R8, [R1+0x1260] ;  /* 0x0012600001087983 */ /* 0x000ea80000300a00 */
[----:B------:R-:W3:Y:S04]  /*743f0*/  LDL.LU.64 R86, [R1+0x1258] ;  /* 0x0012580001567983 */ /* 0x000ee80000300a00 */
[----:B------:R-:W3:Y:S01]  /*74400*/  LDL.LU.64 R84, [R1+0x1250] ;  /* 0x0012500001547983 */ /* 0x000ee20000300a00 */
[----:B------:R-:W-:-:S05]  /*74410*/  IADD3 R10, P2, R46, R4, RZ ;  /* 0x000000042e0a7210 */ /* 0x000fca0007f5e0ff */
[----:B------:R-:W-:Y:S01]  /*74420*/  IMAD.X R11, R47, 0x1, R0, P2 ;  /* 0x000000012f0b7824 */ /* 0x000fe200010e0600 */
        /* <DEDUP_REMOVED lines=9> */
[----:B----4-:R-:W-:-:S04]  /*744c0*/  IADD3 R47, P2, R24, R4, RZ ;  /* 0x00000004182f7210 */ /* 0x010fc80007f5e0ff */
        /* <DEDUP_REMOVED lines=11> */
[----:B--2---:R-:W-:-:S04]  /*74580*/  IADD3 R37, P2, R8, R4, RZ ;  /* 0x0000000408257210 */ /* 0x004fc80007f5e0ff */
[----:B------:R-:W-:Y:S02]  /*74590*/  IADD3.X R38, R9, R0, RZ, P2, !PT ;  /* 0x0000000009267210 */ /* 0x000fe400017fe4ff */
[----:B---3--:R-:W-:-:S05]  /*745a0*/  IADD3 R8, P2, R86, R4, RZ ;  /* 0x0000000456087210 */ /* 0x008fca0007f5e0ff */
[----:B------:R-:W-:Y:S01]  /*745b0*/  IMAD.X R9, R87, 0x1, R0, P2 ;  /* 0x0000000157097824 */ /* 0x000fe200010e0600 */
[----:B------:R-:W-:Y:S02]  /*745c0*/  IADD3 R7, P2, R84, R4, RZ ;  /* 0x0000000454077210 */ /* 0x000fe40007f5e0ff */
[----:B------:R-:W-:Y:S01]  /*745d0*/  MOV R84, R82 ;  /* 0x0000005200547202 */ /* 0x000fe20000000f00 */
[----:B------:R-:W-:Y:S02]  /*745e0*/  IMAD.MOV.U32 R82, RZ, RZ, R80 ;  /* 0x000000ffff527224 */ /* 0x000fe400078e0050 */
[----:B------:R-:W-:Y:S01]  /*745f0*/  IMAD.MOV.U32 R80, RZ, RZ, R78 ;  /* 0x000000ffff507224 */ /* 0x000fe200078e004e */
[----:B------:R-:W-:Y:S01]  /*74600*/  MOV R78, R76 ;  /* 0x0000004c004e7202 */ /* 0x000fe20000000f00 */
[----:B------:R-:W-:Y:S02]  /*74610*/  IMAD.MOV.U32 R76, RZ, RZ, R74 ;  /* 0x000000ffff4c7224 */ /* 0x000fe400078e004a */
[----:B------:R-:W-:-:S02]  /*74620*/  IMAD.X R36, R85, 0x1, R0, P2 ;  /* 0x0000000155247824 */ /* 0x000fc400010e0600 */
[----:B------:R-:W-:Y:S01]  /*74630*/  IMAD.MOV.U32 R74, RZ, RZ, R72 ;  /* 0x000000ffff4a7224 */ /* 0x000fe200078e0048 */
[----:B------:R-:W-:Y:S01]  /*74640*/  MOV R72, R70 ;  /* 0x0000004600487202 */ /* 0x000fe20000000f00 */
[----:B------:R-:W-:Y:S02]  /*74650*/  IMAD.MOV.U32 R85, RZ, RZ, R252 ;  /* 0x000000ffff557224 */ /* 0x000fe400078e00fc */
[----:B------:R-:W-:Y:S02]  /*74660*/  IMAD.MOV.U32 R70, RZ, RZ, R68 ;  /* 0x000000ffff467224 */ /* 0x000fe400078e0044 */
[----:B------:R-:W-:Y:S01]  /*74670*/  IMAD.MOV.U32 R68, RZ, RZ, R66 ;  /* 0x000000ffff447224 */ /* 0x000fe200078e0042 */
[----:B------:R-:W-:Y:S01]  /*74680*/  MOV R66, R63 ;  /* 0x0000003f00427202 */ /* 0x000fe20000000f00 */
[----:B------:R-:W-:Y:S01]  /*74690*/  IMAD.MOV.U32 R63, RZ, RZ, R62 ;  /* 0x000000ffff3f7224 */ /* 0x000fe200078e003e */
[----:B------:R-:W-:Y:S01]  /*746a0*/  STL.64 [R1+0x1340], R84 ;  /* 0x0013405401007387 */ /* 0x000fe20000100a00 */
[----:B------:R-:W-:Y:S01]  /*746b0*/  MOV R62, R61 ;  /* 0x0000003d003e7202 */ /* 0x000fe20000000f00 */
[----:B------:R-:W-:-:S02]  /*746c0*/  IMAD.MOV.U32 R61, RZ, RZ, R60 ;  /* 0x000000ffff3d7224 */ /* 0x000fc400078e003c */
[----:B------:R-:W-:Y:S01]  /*746d0*/  STL.64 [R1+0x1338], R82 ;  /* 0x0013385201007387 */ /* 0x000fe20000100a00 */
[----:B------:R-:W-:Y:S01]  /*746e0*/  IMAD.MOV.U32 R60, RZ, RZ, R59 ;  /* 0x000000ffff3c7224 */ /* 0x000fe200078e003b */
[----:B------:R-:W-:Y:S02]  /*746f0*/  MOV R59, R58 ;  /* 0x0000003a003b7202 */ /* 0x000fe40000000f00 */
        /* <DEDUP_REMOVED lines=35> */
[----:B------:R-:W-:Y:S01]  /*74930*/  LDGSTS.E [R3+0x20080], desc[UR60][R84.64], P1 ;  /* 0x2008000054037fae */ /* 0x000fe2000892187c */
[----:B------:R-:W-:-:S03]  /*74940*/  IMAD.MOV.U32 R40, RZ, RZ, R39 ;  /* 0x000000ffff287224 */ /* 0x000fc600078e0027 */
[----:B------:R2:W-:Y:S04]  /*74950*/  STL.64 [R1+0x12b0], R32 ;  /* 0x0012b02001007387 */ /* 0x0005e80000100a00 */
[----:B------:R-:W-:Y:S01]  /*74960*/  LDGSTS.E [R3+0x20480], desc[UR60][R82.64], P1 ;  /* 0x2048000052037fae */ /* 0x000fe2000892187c */
[----:B------:R-:W-:-:S03]  /*74970*/  IMAD.MOV.U32 R39, RZ, RZ, R38 ;  /* 0x000000ffff277224 */ /* 0x000fc600078e0026 */
[----:B------:R-:W-:Y:S04]  /*74980*/  STL.64 [R1+0x12a8], R50 ;  /* 0x0012a83201007387 */ /* 0x000fe80000100a00 */
[----:B------:R-:W-:Y:S01]  /*74990*/  LDGSTS.E [R3+0x20880], desc[UR60][R80.64], P1 ;  /* 0x2088000050037fae */ /* 0x000fe2000892187c */
[----:B------:R-:W-:-:S03]  /*749a0*/  MOV R38, R37 ;  /* 0x0000002500267202 */ /* 0x000fc60000000f00 */
[----:B------:R-:W-:Y:S04]  /*749b0*/  STL.64 [R1+0x12a0], R26 ;  /* 0x0012a01a01007387 */ /* 0x000fe80000100a00 */
[----:B------:R-:W-:Y:S01]  /*749c0*/  LDGSTS.E [R3+0x20c80], desc[UR60][R78.64], P1 ;  /* 0x20c800004e037fae */ /* 0x000fe2000892187c */
[----:B------:R-:W-:-:S03]  /*749d0*/  IMAD.MOV.U32 R37, RZ, RZ, R36 ;  /* 0x000000ffff257224 */ /* 0x000fc600078e0024 */
[----:B------:R3:W-:Y:S04]  /*749e0*/  STL.64 [R1+0x1298], R10 ;  /* 0x0012980a01007387 */ /* 0x0007e80000100a00 */
[----:B------:R-:W-:Y:S01]  /*749f0*/  LDGSTS.E [R3+0x21080], desc[UR60][R76.64], P1 ;  /* 0x210800004c037fae */ /* 0x000fe2000892187c */
[----:B------:R-:W-:-:S03]  /*74a00*/  IMAD.MOV.U32 R36, RZ, RZ, R7 ;  /* 0x000000ffff247224 */ /* 0x000fc600078e0007 */
        /* <DEDUP_REMOVED lines=40> */
[----:B------:R-:W4:Y:S04]  /*74c90*/  LDL.LU R7, [R1+0x1e68] ;  /* 0x001e680001077983 */ /* 0x000f280000300800 */
[----:B------:R-:W-:Y:S04]  /*74ca0*/  LDGSTS.E [R3+0x27080], desc[UR60][R38.64], P1 ;  /* 0x2708000026037fae */ /* 0x000fe8000892187c */
[----:B------:R-:W-:Y:S04]  /*74cb0*/  LDGSTS.E [R3+0x27480], desc[UR60][R8.64], P1 ;  /* 0x2748000008037fae */ /* 0x000fe8000892187c */
[----:B------:R-:W-:Y:S04]  /*74cc0*/  LDGSTS.E [R3+0x27880], desc[UR60][R36.64], P1 ;  /* 0x2788000024037fae */ /* 0x000fe8000892187c */
[----:B------:R1:W-:Y:S04]  /*74cd0*/  LDGSTS.E [R3+0x27c80], desc[UR60][R34.64], P1 ;  /* 0x27c8000022037fae */ /* 0x0003e8000892187c */
[----:B------:R-:W4:Y:S04]  /*74ce0*/  LDL.LU R8, [R1+0x1ea8] ;  /* 0x001ea80001087983 */ /* 0x000f280000300800 */
        /* <DEDUP_REMOVED lines=9> */
[----:B------:R-:W-:-:S03]  /*74d80*/  IADD3.X R29, R29, R0, RZ, P2, !PT ;  /* 0x000000001d1d7210 */ /* 0x000fc600017fe4ff */
[----:B------:R-:W-:Y:S04]  /*74d90*/  STL [R1+0x1da8], R31 ;  /* 0x001da81f01007387 */ /* 0x000fe80000100800 */
[----:B------:R1:W-:Y:S04]  /*74da0*/  STL [R1+0x1d64], R29 ;  /* 0x001d641d01007387 */ /* 0x0003e80000100800 */
[----:B------:R-:W-:Y:S01]  /*74db0*/  LDGSTS.E [R3+0x100], desc[UR60][R28.64], P1 ;  /* 0x001000001c037fae */ /* 0x000fe2000892187c */
[----:B--2---:R-:W-:-:S03]  /*74dc0*/  IMAD.X R32, R32, 0x1, R0, P4 ;  /* 0x0000000120207824 */ /* 0x004fc600020e0600 */
[----:B-1----:R-:W2:Y:S04]  /*74dd0*/  LDL.LU R29, [R1+0x1ee4] ;  /* 0x001ee400011d7983 */ /* 0x002ea80000300800 */
[----:B------:R1:W-:Y:S04]  /*74de0*/  STL [R1+0x1da4], R32 ;  /* 0x001da42001007387 */ /* 0x0003e80000100800 */
[----:B------:R-:W2:Y:S01]  /*74df0*/  LDL.LU R28, [R1+0x1f24] ;  /* 0x001f2400011c7983 */ /* 0x000ea20000300800 */
[----:B------:R-:W-:Y:S02]  /*74e00*/  MOV R33, R32 ;  /* 0x0000002000217202 */ /* 0x000fe40000000f00 */
[-C--:B---3--:R-:W-:Y:S01]  /*74e10*/  IADD3 R10, P2, R10, R4.reuse, RZ ;  /* 0x000000040a0a7210 */ /* 0x088fe20007f5e0ff */
[----:B-1----:R-:W-:Y:S01]  /*74e20*/  IMAD.MOV.U32 R32, RZ, RZ, R31 ;  /* 0x000000ffff207224 */ /* 0x002fe200078e001f */
[----:B------:R-:W-:-:S03]  /*74e30*/  IADD3 R26, P4, R26, R4, RZ ;  /* 0x000000041a1a7210 */ /* 0x000fc60007f9e0ff */
[----:B------:R-:W-:Y:S01]  /*74e40*/  STL [R1+0x1de8], R10 ;  /* 0x001de80a01007387 */ /* 0x000fe20000100800 */
[----:B----4-:R-:W-:-:S03]  /*74e50*/  IMAD.X R24, R24, 0x1, R0, P2 ;  /* 0x0000000118187824 */ /* 0x010fc600010e0600 */
[----:B------:R1:W-:Y:S01]  /*74e60*/  LDGSTS.E [R3+0x500], desc[UR60][R32.64], P1 ;  /* 0x0050000020037fae */ /* 0x0003e2000892187c */
[----:B------:R-:W-:-:S03]  /*74e70*/  IADD3.X R30, R30, R0, RZ, P4, !PT ;  /* 0x000000001e1e7210 */ /* 0x000fc600027fe4ff */
[----:B------:R3:W-:Y:S01]  /*74e80*/  STL [R1+0x1de4], R24 ;  /* 0x001de41801007387 */ /* 0x0007e20000100800 */
[----:B------:R-:W-:-:S03]  /*74e90*/  MOV R31, R30 ;  /* 0x0000001e001f7202 */ /* 0x000fc60000000f00 */
[----:B------:R-:W-:Y:S01]  /*74ea0*/  STL [R1+0x1e28], R26 ;  /* 0x001e281a01007387 */ /* 0x000fe20000100800 */
[----:B-1----:R-:W-:-:S03]  /*74eb0*/  IMAD.MOV.U32 R32, RZ, RZ, R10 ;  /* 0x000000ffff207224 */ /* 0x002fc600078e000a */
[----:B------:R1:W-:Y:S01]  /*74ec0*/  STL [R1+0x1e24], R30 ;  /* 0x001e241e01007387 */ /* 0x0003e20000100800 */
[----:B------:R-:W-:-:S03]  /*74ed0*/  IMAD.MOV.U32 R33, RZ, RZ, R24 ;  /* 0x000000ffff217224 */ /* 0x000fc600078e0018 */
[----:B---3--:R-:W3:Y:S04]  /*74ee0*/  LDL.LU R24, [R1+0x1f68] ;  /* 0x001f680001187983 */ /* 0x008ee80000300800 */
[----:B------:R4:W-:Y:S01]  /*74ef0*/  LDGSTS.E [R3+0x900], desc[UR60][R32.64], P1 ;  /* 0x0090000020037fae */ /* 0x0009e2000892187c */
[----:B-1----:R-:W-:-:S03]  /*74f00*/  IMAD.MOV.U32 R30, RZ, RZ, R26 ;  /* 0x000000ffff1e7224 */ /* 0x002fc600078e001a */
[----:B------:R-:W3:Y:S01]  /*74f10*/  LDL.LU R10, [R1+0x1fa8] ;  /* 0x001fa800010a7983 */ /* 0x000ee20000300800 */
[----:B------:R-:W-:-:S03]  /*74f20*/  IADD3 R7, P2, R7, R4, RZ ;  /* 0x0000000407077210 */ /* 0x000fc60007f5e0ff */
[----:B------:R-:W-:Y:S04]  /*74f30*/  LDGSTS.E [R3+0xd00], desc[UR60][R30.64], P1 ;  /* 0x00d000001e037fae */ /* 0x000fe8000892187c */
[----:B------:R-:W3:Y:S04]  /*74f40*/  LDL.LU R30, [R1+0x1f64] ;  /* 0x001f6400011e7983 */ /* 0x000ee80000300800 */
[----:B------:R-:W3:Y:S01]  /*74f50*/  LDL.LU R26, [R1+0x1fa4] ;  /* 0x001fa400011a7983 */ /* 0x000ee20000300800 */
[----:B------:R-:W-:Y:S01]  /*74f60*/  IADD3 R8, P4, R8, R4, RZ ;  /* 0x0000000408087210 */ /* 0x000fe20007f9e0ff */
[----:B------:R-:W-:-:S02]  /*74f70*/  IMAD.X R25, R25, 0x1, R0, P2 ;  /* 0x0000000119197824 */ /* 0x000fc400010e0600 */
[----:B------:R-:W-:Y:S01]  /*74f80*/  STL [R1+0x1e68], R7 ;  /* 0x001e680701007387 */ /* 0x000fe20000100800 */
[----:B------:R-:W-:Y:S01]  /*74f90*/  IADD3.X R27, R27, R0, RZ, P4, !PT ;  /* 0x000000001b1b7210 */ /* 0x000fe200027fe4ff */
[----:B----4-:R-:W-:Y:S02]  /*74fa0*/  IMAD.MOV.U32 R32, RZ, RZ, R7 ;  /* 0x000000ffff207224 */ /* 0x010fe400078e0007 */
[----:B------:R1:W-:Y:S01]  /*74fb0*/  STL [R1+0x1e64], R25 ;  /* 0x001e641901007387 */ /* 0x0003e20000100800 */
[----:B------:R-:W-:-:S03]  /*74fc0*/  IMAD.MOV.U32 R33, RZ, RZ, R25 ;  /* 0x000000ffff217224 */ /* 0x000fc600078e0019 */
[----:B------:R-:W-:Y:S04]  /*74fd0*/  STL [R1+0x1ea8], R8 ;  /* 0x001ea80801007387 */ /* 0x000fe80000100800 */
[----:B------:R4:W-:Y:S04]  /*74fe0*/  STL [R1+0x1ea4], R27 ;  /* 0x001ea41b01007387 */ /* 0x0009e80000100800 */
[----:B-1----:R-:W3:Y:S04]  /*74ff0*/  LDL.LU R25, [R1+0x1fe8] ;  /* 0x001fe80001197983 */ /* 0x002ee80000300800 */
[----:B------:R1:W-:Y:S04]  /*75000*/  LDGSTS.E [R3+0x1100], desc[UR60][R32.64], P1 ;  /* 0x0110000020037fae */ /* 0x0003e8000892187c */
[----:B------:R-:W3:Y:S01]  /*75010*/  LDL.LU R7, [R1+0x2028] ;  /* 0x0020280001077983 */ /* 0x000ee20000300800 */
[----:B-1----:R-:W-:Y:S01]  /*75020*/  IMAD.MOV.U32 R33, RZ, RZ, R27 ;  /* 0x000000ffff217224 */ /* 0x002fe200078e001b */
[----:B------:R-:W-:-:S02]  /*75030*/  MOV R32, R8 ;  /* 0x0000000800207202 */ /* 0x000fc40000000f00 */
[----:B----4-:R-:W4:Y:S04]  /*75040*/  LDL.LU R27, [R1+0x1fe4] ;  /* 0x001fe400011b7983 */ /* 0x010f280000300800 */
[----:B------:R-:W4:Y:S01]  /*75050*/  LDL.LU R8, [R1+0x2024] ;  /* 0x0020240001087983 */ /* 0x000f220000300800 */
[-C--:B------:R-:W-:Y:S02]  /*75060*/  IADD3 R11, P2, R11, R4.reuse, RZ ;  /* 0x000000040b0b7210 */ /* 0x080fe40007f5e0ff */
[----:B------:R-:W-:Y:S01]  /*75070*/  IADD3 R9, P4, R9, R4, RZ ;  /* 0x0000000409097210 */ /* 0x000fe20007f9e0ff */
[----:B------:R1:W-:Y:S04]  /*75080*/  LDGSTS.E [R3+0x1500], desc[UR60][R32.64], P1 ;  /* 0x0150000020037fae */ /* 0x0003e8000892187c */
[----:B------:R-:W-:Y:S01]  /*75090*/  STL [R1+0x1ee8], R11 ;  /* 0x001ee80b01007387 */ /* 0x000fe20000100800 */
[----:B-1----:R-:W-:-:S02]  /*750a0*/  IMAD.MOV.U32 R32, RZ, RZ, R11 ;  /* 0x000000ffff207224 */ /* 0x002fc400078e000b */
[----:B--2---:R-:W-:-:S04]  /*750b0*/  IMAD.X R29, R29, 0x1, R0, P2 ;  /* 0x000000011d1d7824 */ /* 0x004fc800010e0600 */
[----:B------:R-:W-:Y:S01]  /*750c0*/  IMAD.MOV.U32 R33, RZ, RZ, R29 ;  /* 0x000000ffff217224 */ /* 0x000fe200078e001d */
[----:B------:R1:W-:Y:S01]  /*750d0*/  STL [R1+0x1ee4], R29 ;  /* 0x001ee41d01007387 */ /* 0x0003e20000100800 */
[----:B------:R-:W-:-:S03]  /*750e0*/  IADD3.X R28, R28, R0, RZ, P4, !PT ;  /* 0x000000001c1c7210 */ /* 0x000fc600027fe4ff */
[----:B------:R-:W-:Y:S04]  /*750f0*/  STL [R1+0x1f28], R9 ;  /* 0x001f280901007387 */ /* 0x000fe80000100800 */
[----:B------:R2:W-:Y:S01]  /*75100*/  STL [R1+0x1f24], R28 ;  /* 0x001f241c01007387 */ /* 0x0005e20000100800 */
[----:B-1----:R-:W-:-:S03]  /*75110*/  MOV R29, R28 ;  /* 0x0000001c001d7202 */ /* 0x002fc60000000f00 */
[----:B------:R-:W4:Y:S04]  /*75120*/  LDL.LU R11, [R1+0x2068] ;  /* 0x00206800010b7983 */ /* 0x000f280000300800 */
[----:B------:R-:W-:Y:S01]  /*75130*/  LDGSTS.E [R3+0x1900], desc[UR60][R32.64], P1 ;  /* 0x0190000020037fae */ /* 0x000fe2000892187c */
[----:B--2---:R-:W-:-:S03]  /*75140*/  IMAD.MOV.U32 R28, RZ, RZ, R9 ;  /* 0x000000ffff1c7224 */ /* 0x004fc600078e0009 */
[----:B------:R-:W2:Y:S04]  /*75150*/  LDL.LU R31, [R1+0x20a8] ;  /* 0x0020a800011f7983 */ /* 0x000ea80000300800 */
[----:B------:R-:W-:Y:S04]  /*75160*/  LDGSTS.E [R3+0x1d00], desc[UR60][R28.64], P1 ;  /* 0x01d000001c037fae */ /* 0x000fe8000892187c */
[----:B------:R-:W2:Y:S04]  /*75170*/  LDL.LU R29, [R1+0x2064] ;  /* 0x00206400011d7983 */ /* 0x000ea80000300800 */
[----:B------:R-:W2:Y:S01]  /*75180*/  LDL.LU R32, [R1+0x20a4] ;  /* 0x0020a40001207983 */ /* 0x000ea20000300800 */
[----:B---3--:R-:W-:-:S02]  /*75190*/  IADD3 R24, P2, R24, R4, RZ ;  /* 0x0000000418187210 */ /* 0x008fc40007f5e0ff */
[----:B------:R-:W-:Y:S01]  /*751a0*/  IADD3 R10, P4, R10, R4, RZ ;  /* 0x000000040a0a7210 */ /* 0x000fe20007f9e0ff */
[----:B------:R-:W3:Y:S04]  /*751b0*/  LDL.LU R9, [R1+0x20e8] ;  /* 0x0020e80001097983 */ /* 0x000ee80000300800 */
[----:B------:R-:W3:Y:S01]  /*751c0*/  LDL.LU R28, [R1+0x2128] ;  /* 0x00212800011c7983 */ /* 0x000ee20000300800 */
[----:B------:R-:W-:-:S03]  /*751d0*/  IMAD.MOV.U32 R34, RZ, RZ, R24 ;  /* 0x000000ffff227224 */ /* 0x000fc600078e0018 */
[----:B------:R1:W-:Y:S01]  /*751e0*/  STL [R1+0x1f68], R24 ;  /* 0x001f681801007387 */ /* 0x0003e20000100800 */
[----:B------:R-:W-:Y:S01]  /*751f0*/  IMAD.X R30, R30, 0x1, R0, P2 ;  /* 0x000000011e1e7824 */ /* 0x000fe200010e0600 */
[----:B------:R-:W-:-:S04]  /*75200*/  IADD3.X R26, R26, R0, RZ, P4, !PT ;  /* 0x000000001a1a7210 */ /* 0x000fc800027fe4ff */
[----:B------:R1:W-:Y:S01]  /*75210*/  STL [R1+0x1f64], R30 ;  /* 0x001f641e01007387 */ /* 0x0003e20000100800 */
[----:B------:R-:W-:-:S03]  /*75220*/  IMAD.MOV.U32 R35, RZ, RZ, R30 ;  /* 0x000000ffff237224 */ /* 0x000fc600078e001e */
[----:B------:R1:W-:Y:S04]  /*75230*/  STL [R1+0x1fa8], R10 ;  /* 0x001fa80a01007387 */ /* 0x0003e80000100800 */
[----:B------:R4:W-:Y:S04]  /*75240*/  STL [R1+0x1fa4], R26 ;  /* 0x001fa41a01007387 */ /* 0x0009e80000100800 */
[----:B-1----:R-:W3:Y:S04]  /*75250*/  LDL.LU R24, [R1+0x20e4] ;  /* 0x0020e40001187983 */ /* 0x002ee80000300800 */
[----:B------:R-:W3:Y:S01]  /*75260*/  LDL.LU R30, [R1+0x2124] ;  /* 0x00212400011e7983 */ /* 0x000ee20000300800 */
[----:B------:R-:W-:-:S03]  /*75270*/  IADD3 R25, P2, R25, R4, RZ ;  /* 0x0000000419197210 */ /* 0x000fc60007f5e0ff */
[----:B------:R1:W-:Y:S01]  /*75280*/  LDGSTS.E [R3+0x2100], desc[UR60][R34.64], P1 ;  /* 0x0210000022037fae */ /* 0x0003e2000892187c */
[----:B------:R-:W-:Y:S02]  /*75290*/  IADD3 R7, P4, R7, R4, RZ ;  /* 0x0000000407077210 */ /* 0x000fe40007f9e0ff */
[----:B-1----:R-:W-:Y:S01]  /*752a0*/  MOV R34, R10 ;  /* 0x0000000a00227202 */ /* 0x002fe20000000f00 */
[----:B------:R-:W-:Y:S01]  /*752b0*/  IMAD.MOV.U32 R35, RZ, RZ, R26 ;  /* 0x000000ffff237224 */ /* 0x000fe200078e001a */
[----:B------:R-:W3:Y:S01]  /*752c0*/  LDL.LU R10, [R1+0x2168] ;  /* 0x00216800010a7983 */ /* 0x000ee20000300800 */
[----:B----4-:R-:W-:-:S03]  /*752d0*/  IMAD.X R27, R27, 0x1, R0, P2 ;  /* 0x000000011b1b7824 */ /* 0x010fc600010e0600 */
[----:B------:R-:W4:Y:S01]  /*752e0*/  LDL.LU R26, [R1+0x21a8] ;  /* 0x0021a800011a7983 */ /* 0x000f220000300800 */
[----:B------:R-:W-:-:S03]  /*752f0*/  IADD3.X R8, R8, R0, RZ, P4, !PT ;  /* 0x0000000008087210 */ /* 0x000fc600027fe4ff */
[----:B------:R1:W-:Y:S04]  /*75300*/  STL [R1+0x1fe8], R25 ;  /* 0x001fe81901007387 */ /* 0x0003e80000100800 */
[----:B------:R1:W-:Y:S04]  /*75310*/  STL [R1+0x1fe4], R27 ;  /* 0x001fe41b01007387 */ /* 0x0003e80000100800 */
[----:B------:R1:W-:Y:S04]  /*75320*/  LDGSTS.E [R3+0x2500], desc[UR60][R34.64], P1 ;  /* 0x0250000022037fae */ /* 0x0003e8000892187c */
[----:B------:R1:W-:Y:S04]  /*75330*/  STL [R1+0x2028], R7 ;  /* 0x0020280701007387 */ /* 0x0003e80000100800 */
[----:B------:R1:W-:Y:S02]  /*75340*/  STL [R1+0x2024], R8 ;  /* 0x0020240801007387 */ /* 0x0003e40000100800 */
[----:B-1----:R-:W-:-:S02]  /*75350*/  IMAD.MOV.U32 R34, RZ, RZ, R25 ;  /* 0x000000ffff227224 */ /* 0x002fc400078e0019 */
[----:B------:R-:W4:Y:S01]  /*75360*/  LDL.LU R25, [R1+0x2164] ;  /* 0x0021640001197983 */ /* 0x000f220000300800 */
[----:B------:R-:W-:-:S03]  /*75370*/  IMAD.MOV.U32 R35, RZ, RZ, R27 ;  /* 0x000000ffff237224 */ /* 0x000fc600078e001b */
[----:B------:R-:W4:Y:S04]  /*75380*/  LDL.LU R27, [R1+0x21a4] ;  /* 0x0021a400011b7983 */ /* 0x000f280000300800 */
[----:B------:R1:W-:Y:S02]  /*75390*/  LDGSTS.E [R3+0x2900], desc[UR60][R34.64], P1 ;  /* 0x0290000022037fae */ /* 0x0003e4000892187c */
[----:B-1----:R-:W-:Y:S01]  /*753a0*/  MOV R34, R7 ;  /* 0x0000000700227202 */ /* 0x002fe20000000f00 */
[----:B------:R-:W-:Y:S01]  /*753b0*/  IMAD.MOV.U32 R35, RZ, RZ, R8 ;  /* 0x000000ffff237224 */ /* 0x000fe200078e0008 */
[----:B------:R-:W4:Y:S04]  /*753c0*/  LDL.LU R7, [R1+0x21e8] ;  /* 0x0021e80001077983 */ /* 0x000f280000300800 */
[----:B------:R-:W4:Y:S04]  /*753d0*/  LDL.LU R8, [R1+0x2228] ;  /* 0x0022280001087983 */ /* 0x000f280000300800 */
[----:B------:R1:W-:Y:S01]  /*753e0*/  LDGSTS.E [R3+0x2d00], desc[UR60][R34.64], P1 ;  /* 0x02d0000022037fae */ /* 0x0003e2000892187c */
[----:B------:R-:W-:-:S02]  /*753f0*/  IADD3 R11, P2, R11, R4, RZ ;  /* 0x000000040b0b7210 */ /* 0x000fc40007f5e0ff */
[----:B--2---:R-:W-:-:S03]  /*75400*/  IADD3 R31, P4, R31, R4, RZ ;  /* 0x000000041f1f7210 */ /* 0x004fc60007f9e0ff */
        /* <DEDUP_REMOVED lines=8> */
[----:B-1----:R-:W4:Y:S04]  /*75490*/  LDL.LU R29, [R1+0x21e4] ;  /* 0x0021e400011d7983 */ /* 0x002f280000300800 */
[----:B------:R-:W4:Y:S01]  /*754a0*/  LDL.LU R11, [R1+0x2224] ;  /* 0x00222400010b7983 */ /* 0x000f220000300800 */
[----:B---3--:R-:W-:-:S02]  /*754b0*/  IADD3 R9, P2, R9, R4, RZ ;  /* 0x0000000409097210 */ /* 0x008fc40007f5e0ff */
[----:B------:R-:W-:Y:S01]  /*754c0*/  IADD3 R28, P4, R28, R4, RZ ;  /* 0x000000041c1c7210 */ /* 0x000fe20007f9e0ff */
[----:B------:R-:W-:Y:S01]  /*754d0*/  LDGSTS.E [R3+0x3100], desc[UR60][R34.64], P1 ;  /* 0x0310000022037fae */ /* 0x000fe2000892187c */
[----:B------:R-:W-:Y:S01]  /*754e0*/  MOV R33, R32 ;  /* 0x0000002000217202 */ /* 0x000fe20000000f00 */
[----:B--2---:R-:W-:Y:S02]  /*754f0*/  IMAD.MOV.U32 R32, RZ, RZ, R31 ;  /* 0x000000ffff207224 */ /* 0x004fe400078e001f */
[----:B------:R1:W-:Y:S04]  /*75500*/  STL [R1+0x20e8], R9 ;  /* 0x0020e80901007387 */ /* 0x0003e80000100800 */
[----:B------:R2:W-:Y:S01]  /*75510*/  LDGSTS.E [R3+0x3500], desc[UR60][R32.64], P1 ;  /* 0x0350000020037fae */ /* 0x0005e2000892187c */
[----:B------:R-:W-:Y:S01]  /*75520*/  IMAD.X R24, R24, 0x1, R0, P2 ;  /* 0x0000000118187824 */ /* 0x000fe200010e0600 */
[----:B------:R-:W-:-:S04]  /*75530*/  IADD3.X R30, R30, R0, RZ, P4, !PT ;  /* 0x000000001e1e7210 */ /* 0x000fc800027fe4ff */
[----:B------:R-:W-:Y:S01]  /*75540*/  STL [R1+0x20e4], R24 ;  /* 0x0020e41801007387 */ /* 0x000fe20000100800 */
[----:B--2---:R-:W-:Y:S02]  /*75550*/  IMAD.MOV.U32 R32, RZ, RZ, R9 ;  /* 0x000000ffff207224 */ /* 0x004fe400078e0009 */
[----:B------:R-:W-:Y:S01]  /*75560*/  IMAD.MOV.U32 R33, RZ, RZ, R24 ;  /* 0x000000ffff217224 */ /* 0x000fe200078e0018 */
[----:B------:R-:W-:Y:S01]  /*75570*/  STL [R1+0x2128], R28 ;  /* 0x0021281c01007387 */ /* 0x000fe20000100800 */
[----:B------:R-:W-:-:S03]  /*75580*/  MOV R31, R30 ;  /* 0x0000001e001f7202 */ /* 0x000fc60000000f00 */
[----:B------:R2:W-:Y:S04]  /*75590*/  STL [R1+0x2124], R30 ;  /* 0x0021241e01007387 */ /* 0x0005e80000100800 */
[----:B-1----:R-:W3:Y:S04]  /*755a0*/  LDL.LU R9, [R1+0x2268] ;  /* 0x0022680001097983 */ /* 0x002ee80000300800 */
[----:B------:R1:W-:Y:S01]  /*755b0*/  LDGSTS.E [R3+0x3900], desc[UR60][R32.64], P1 ;  /* 0x0390000020037fae */ /* 0x0003e2000892187c */
[----:B--2---:R-:W-:-:S03]  /*755c0*/  IMAD.MOV.U32 R30, RZ, RZ, R28 ;  /* 0x000000ffff1e7224 */ /* 0x004fc600078e001c */
[----:B------:R-:W2:Y:S01]  /*755d0*/  LDL.LU R24, [R1+0x22a8] ;  /* 0x0022a80001187983 */ /* 0x000ea20000300800 */
[----:B------:R-:W-:-:S03]  /*755e0*/  IADD3 R10, P2, R10, R4, RZ ;  /* 0x000000040a0a7210 */ /* 0x000fc60007f5e0ff */
[----:B------:R-:W-:Y:S01]  /*755f0*/  LDGSTS.E [R3+0x3d00], desc[UR60][R30.64], P1 ;  /* 0x03d000001e037fae */ /* 0x000fe2000892187c */
[----:B----4-:R-:W-:-:S03]  /*75600*/  IADD3 R26, P4, R26, R4, RZ ;  /* 0x000000041a1a7210 */ /* 0x010fc60007f9e0ff */
[----:B------:R-:W4:Y:S04]  /*75610*/  LDL.LU R30, [R1+0x2264] ;  /* 0x00226400011e7983 */ /* 0x000f280000300800 */
[----:B------:R-:W4:Y:S01]  /*75620*/  LDL.LU R28, [R1+0x22a4] ;  /* 0x0022a400011c7983 */ /* 0x000f220000300800 */
[----:B-1----:R-:W-:Y:S02]  /*75630*/  IMAD.MOV.U32 R32, RZ, RZ, R10 ;  /* 0x000000ffff207224 */ /* 0x002fe400078e000a */
[----:B------:R-:W-:Y:S01]  /*75640*/  IMAD.X R25, R25, 0x1, R0, P2 ;  /* 0x0000000119197824 */ /* 0x000fe200010e0600 */
[----:B------:R-:W-:Y:S01]  /*75650*/  STL [R1+0x2168], R10 ;  /* 0x0021680a01007387 */ /* 0x000fe20000100800 */
[----:B------:R-:W-:-:S03]  /*75660*/  IADD3.X R27, R27, R0, RZ, P4, !PT ;  /* 0x000000001b1b7210 */ /* 0x000fc600027fe4ff */
[----:B------:R1:W-:Y:S01]  /*75670*/  STL [R1+0x2164], R25 ;  /* 0x0021641901007387 */ /* 0x0003e20000100800 */
[----:B------:R-:W-:-:S03]  /*75680*/  IMAD.MOV.U32 R33, RZ, RZ, R25 ;  /* 0x000000ffff217224 */ /* 0x000fc600078e0019 */
[----:B------:R-:W-:Y:S04]  /*75690*/  STL [R1+0x21a8], R26 ;  /* 0x0021a81a01007387 */ /* 0x000fe80000100800 */
[----:B------:R1:W-:Y:S04]  /*756a0*/  LDGSTS.E [R3+0x4100], desc[UR60][R32.64], P1 ;  /* 0x0410000020037fae */ /* 0x0003e8000892187c */
[----:B-1----:R-:W4:Y:S04]  /*756b0*/  LDL.LU R25, [R1+0x22e8] ;  /* 0x0022e80001197983 */ /* 0x002f280000300800 */
[----:B------:R1:W-:Y:S04]  /*756c0*/  STL [R1+0x21a4], R27 ;  /* 0x0021a41b01007387 */ /* 0x0003e80000100800 */
[----:B------:R-:W4:Y:S01]  /*756d0*/  LDL.LU R10, [R1+0x2328] ;  /* 0x00232800010a7983 */ /* 0x000f220000300800 */
[----:B------:R-:W-:Y:S01]  /*756e0*/  IMAD.MOV.U32 R33, RZ, RZ, R27 ;  /* 0x000000ffff217224 */ /* 0x000fe200078e001b */
[----:B------:R-:W-:-:S02]  /*756f0*/  MOV R32, R26 ;  /* 0x0000001a00207202 */ /* 0x000fc40000000f00 */
[----:B-1----:R-:W4:Y:S04]  /*75700*/  LDL.LU R27, [R1+0x22e4] ;  /* 0x0022e400011b7983 */ /* 0x002f280000300800 */
[----:B------:R-:W4:Y:S01]  /*75710*/  LDL.LU R26, [R1+0x2324] ;  /* 0x00232400011a7983 */ /* 0x000f220000300800 */
[-C--:B------:R-:W-:Y:S02]  /*75720*/  IADD3 R7, P2, R7, R4.reuse, RZ ;  /* 0x0000000407077210 */ /* 0x080fe40007f5e0ff */
[----:B------:R-:W-:Y:S01]  /*75730*/  IADD3 R8, P4, R8, R4, RZ ;  /* 0x0000000408087210 */ /* 0x000fe20007f9e0ff */
[----:B------:R1:W-:Y:S04]  /*75740*/  LDGSTS.E [R3+0x4500], desc[UR60][R32.64], P1 ;  /* 0x0450000020037fae */ /* 0x0003e8000892187c */
[----:B------:R1:W-:Y:S02]  /*75750*/  STL [R1+0x21e8], R7 ;  /* 0x0021e80701007387 */ /* 0x0003e40000100800 */
[----:B-1----:R-:W-:Y:S01]  /*75760*/  IMAD.MOV.U32 R32, RZ, RZ, R7 ;  /* 0x000000ffff207224 */ /* 0x002fe200078e0007 */
[----:B------:R-:W-:Y:S01]  /*75770*/  MOV R34, R8 ;  /* 0x0000000800227202 */ /* 0x000fe20000000f00 */
[----:B------:R-:W-:Y:S01]  /*75780*/  IMAD.X R29, R29, 0x1, R0, P2 ;  /* 0x000000011d1d7824 */ /* 0x000fe200010e0600 */
[----:B------:R-:W-:-:S04]  /*75790*/  IADD3.X R11, R11, R0, RZ, P4, !PT ;  /* 0x000000000b0b7210 */ /* 0x000fc800027fe4ff */
[----:B------:R-:W-:Y:S01]  /*757a0*/  STL [R1+0x21e4], R29 ;  /* 0x0021e41d01007387 */ /* 0x000fe20000100800 */
[----:B------:R-:W-:-:S03]  /*757b0*/  IMAD.MOV.U32 R33, RZ, RZ, R29 ;  /* 0x000000ffff217224 */ /* 0x000fc600078e001d */
[----:B------:R-:W-:Y:S04]  /*757c0*/  STL [R1+0x2228], R8 ;  /* 0x0022280801007387 */ /* 0x000fe80000100800 */
[----:B------:R-:W4:Y:S01]  /*757d0*/  LDL.LU R7, [R1+0x2368] ;  /* 0x0023680001077983 */ /* 0x000f220000300800 */
[----:B------:R-:W-:-:S03]  /*757e0*/  IMAD.MOV.U32 R35, RZ, RZ, R11 ;  /* 0x000000ffff237224 */ /* 0x000fc600078e000b */
[----:B------:R1:W-:Y:S04]  /*757f0*/  STL [R1+0x2224], R11 ;  /* 0x0022240b01007387 */ /* 0x0003e80000100800 */
[----:B------:R-:W4:Y:S04]  /*75800*/  LDL.LU R31, [R1+0x23d8] ;  /* 0x0023d800011f7983 */ /* 0x000f280000300800 */
[----:B------:R-:W-:Y:S04]  /*75810*/  LDGSTS.E [R3+0x4900], desc[UR60][R32.64], P1 ;  /* 0x0490000020037fae */ /* 0x000fe8000892187c */
[----:B-1----:R-:W4:Y:S04]  /*75820*/  LDL.LU R11, [R1+0x2364] ;  /* 0x00236400010b7983 */ /* 0x002f280000300800 */
[----:B------:R1:W-:Y:S04]  /*75830*/  LDGSTS.E [R3+0x4d00], desc[UR60][R34.64], P1 ;  /* 0x04d0000022037fae */ /* 0x0003e8000892187c */
[----:B------:R-:W4:Y:S01]  /*75840*/  LDL.LU R32, [R1+0x23d4] ;  /* 0x0023d40001207983 */ /* 0x000f220000300800 */
[----:B---3--:R-:W-:-:S03]  /*75850*/  IADD3 R9, P2, R9, R4, RZ ;  /* 0x0000000409097210 */ /* 0x008fc60007f5e0ff */
[----:B------:R-:W3:Y:S04]  /*75860*/  LDL.LU R8, [R1+0x2410] ;  /* 0x0024100001087983 */ /* 0x000ee80000300800 */
[----:B------:R-:W3:Y:S01]  /*75870*/  LDL.LU R29, [R1+0x2448] ;  /* 0x00244800011d7983 */ /* 0x000ee20000300800 */
[----:B--2---:R-:W-:-:S03]  /*75880*/  IADD3 R24, P4, R24, R4, RZ ;  /* 0x0000000418187210 */ /* 0x004fc60007f9e0ff */
[----:B------:R2:W-:Y:S01]  /*75890*/  STL [R1+0x2268], R9 ;  /* 0x0022680901007387 */ /* 0x0005e20000100800 */
[----:B-1----:R-:W-:Y:S02]  /*758a0*/  IMAD.MOV.U32 R34, RZ, RZ, R9 ;  /* 0x000000ffff227224 */ /* 0x002fe400078e0009 */
[----:B----4-:R-:W-:Y:S01]  /*758b0*/  IMAD.X R30, R30, 0x1, R0, P2 ;  /* 0x000000011e1e7824 */ /* 0x010fe200010e0600 */
[----:B------:R-:W-:-:S04]  /*758c0*/  IADD3.X R28, R28, R0, RZ, P4, !PT ;  /* 0x000000001c1c7210 */ /* 0x000fc800027fe4ff */
[----:B------:R1:W-:Y:S01]  /*758d0*/  STL [R1+0x2264], R30 ;  /* 0x0022641e01007387 */ /* 0x0003e20000100800 */
[----:B------:R-:W-:-:S03]  /*758e0*/  IMAD.MOV.U32 R35, RZ, RZ, R30 ;  /* 0x000000ffff237224 */ /* 0x000fc600078e001e */
[----:B------:R4:W-:Y:S04]  /*758f0*/  STL [R1+0x22a8], R24 ;  /* 0x0022a81801007387 */ /* 0x0009e80000100800 */
[----:B------:R-:W-:Y:S04]  /*75900*/  STL [R1+0x22a4], R28 ;  /* 0x0022a41c01007387 */ /* 0x000fe80000100800 */
[----:B--2---:R-:W2:Y:S04]  /*75910*/  LDL.LU R9, [R1+0x240c] ;  /* 0x00240c0001097983 */ /* 0x004ea80000300800 */
[----:B-1----:R-:W2:Y:S04]  /*75920*/  LDL.LU R30, [R1+0x2444] ;  /* 0x00244400011e7983 */ /* 0x002ea80000300800 */
[----:B------:R1:W-:Y:S01]  /*75930*/  LDGSTS.E [R3+0x5100], desc[UR60][R34.64], P1 ;  /* 0x0510000022037fae */ /* 0x0003e2000892187c */
[----:B------:R-:W-:-:S02]  /*75940*/  IADD3 R25, P2, R25, R4, RZ ;  /* 0x0000000419197210 */ /* 0x000fc40007f5e0ff */
[----:B------:R-:W-:Y:S01]  /*75950*/  IADD3 R10, P4, R10, R4, RZ ;  /* 0x000000040a0a7210 */ /* 0x000fe20007f9e0ff */
[----:B-1----:R-:W-:Y:S01]  /*75960*/  IMAD.MOV.U32 R35, RZ, RZ, R28 ;  /* 0x000000ffff237224 */ /* 0x002fe200078e001c */
[----:B------:R-:W-:Y:S02]  /*75970*/  MOV R34, R24 ;  /* 0x0000001800227202 */ /* 0x000fe40000000f00 */
[----:B----4-:R-:W4:Y:S01]  /*75980*/  LDL.LU R24, [R1+0x2480] ;  /* 0x0024800001187983 */ /* 0x010f220000300800 */
[----:B------:R-:W-:-:S03]  /*75990*/  IMAD.X R27, R27, 0x1, R0, P2 ;  /* 0x000000011b1b7824 */ /* 0x000fc600010e0600 */
[----:B------:R1:W-:Y:S01]  /*759a0*/  STL [R1+0x22e8], R25 ;  /* 0x0022e81901007387 */ /* 0x0003e20000100800 */
[----:B------:R-:W-:-:S03]  /*759b0*/  IADD3.X R26, R26, R0, RZ, P4, !PT ;  /* 0x000000001a1a7210 */ /* 0x000fc600027fe4ff */
[----:B------:R1:W-:Y:S04]  /*759c0*/  LDGSTS.E [R3+0x5500], desc[UR60][R34.64], P1 ;  /* 0x0550000022037fae */ /* 0x0003e8000892187c */
[----:B------:R1:W-:Y:S04]  /*759d0*/  STL [R1+0x22e4], R27 ;  /* 0x0022e41b01007387 */ /* 0x0003e80000100800 */
[----:B------:R1:W-:Y:S02]  /*759e0*/  STL [R1+0x2328], R10 ;  /* 0x0023280a01007387 */ /* 0x0003e40000100800 */
[----:B-1----:R-:W-:-:S02]  /*759f0*/  IMAD.MOV.U32 R34, RZ, RZ, R25 ;  /* 0x000000ffff227224 */ /* 0x002fc400078e0019 */
[----:B------:R-:W4:Y:S01]  /*75a00*/  LDL.LU R25, [R1+0x247c] ;  /* 0x00247c0001197983 */ /* 0x000f220000300800 */
[----:B------:R-:W-:-:S03]  /*75a10*/  IMAD.MOV.U32 R35, RZ, RZ, R27 ;  /* 0x000000ffff237224 */ /* 0x000fc600078e001b */
[----:B------:R-:W-:Y:S04]  /*75a20*/  STL [R1+0x2324], R26 ;  /* 0x0023241a01007387 */ /* 0x000fe80000100800 */
[----:B------:R-:W4:Y:S04]  /*75a30*/  LDL.LU R28, [R1+0x24c4] ;  /* 0x0024c400011c7983 */ /* 0x000f280000300800 */
[----:B------:R-:W4:Y:S04]  /*75a40*/  LDL.LU R27, [R1+0x24c8] ;  /* 0x0024c800011b7983 */ /* 0x000f280000300800 */
[----:B------:R1:W-:Y:S02]  /*75a50*/  LDGSTS.E [R3+0x5900], desc[UR60][R34.64], P1 ;  /* 0x0590000022037fae */ /* 0x0003e4000892187c */
[----:B-1----:R-:W-:Y:S01]  /*75a60*/  MOV R34, R10 ;  /* 0x0000000a00227202 */ /* 0x002fe20000000f00 */
[----:B------:R-:W-:Y:S01]  /*75a70*/  IMAD.MOV.U32 R35, RZ, RZ, R26 ;  /* 0x000000ffff237224 */ /* 0x000fe200078e001a */
[----:B------:R-:W4:Y:S04]  /*75a80*/  LDL.LU R10, [R1+0x24f8] ;  /* 0x0024f800010a7983 */ /* 0x000f280000300800 */
[----:B------:R1:W-:Y:S01]  /*75a90*/  LDGSTS.E [R3+0x5d00], desc[UR60][R34.64], P1 ;  /* 0x05d0000022037fae */ /* 0x0003e2000892187c */
[----:B------:R-:W-:-:S02]  /*75aa0*/  IADD3 R7, P2, R7, R4, RZ ;  /* 0x0000000407077210 */ /* 0x000fc40007f5e0ff */
[----:B------:R-:W-:-:S03]  /*75ab0*/  IADD3 R31, P4, R31, R4, RZ ;  /* 0x000000041f1f7210 */ /* 0x000fc60007f9e0ff */
[----:B------:R-:W-:Y:S01]  /*75ac0*/  STL [R1+0x2368], R7 ;  /* 0x0023680701007387 */ /* 0x000fe20000100800 */
[----:B------:R-:W-:-:S04]  /*75ad0*/  IMAD.X R11, R11, 0x1, R0, P2 ;  /* 0x000000010b0b7824 */ /* 0x000fc800010e0600 */
[----:B-1----:R-:W-:Y:S01]  /*75ae0*/  IMAD.MOV.U32 R35, RZ, RZ, R11 ;  /* 0x000000ffff237224 */ /* 0x002fe200078e000b */
[----:B------:R1:W-:Y:S01]  /*75af0*/  STL [R1+0x2364], R11 ;  /* 0x0023640b01007387 */ /* 0x0003e20000100800 */
[----:B------:R-:W-:-:S03]  /*75b00*/  IADD3.X R32, R32, R0, RZ, P4, !PT ;  /* 0x0000000020207210 */ /* 0x000fc600027fe4ff */
[----:B------:R-:W-:Y:S01]  /*75b10*/  STL [R1+0x23d8], R31 ;  /* 0x0023d81f01007387 */ /* 0x000fe20000100800 */
[----:B------:R-:W-:-:S03]  /*75b20*/  IMAD.MOV.U32 R34, RZ, RZ, R7 ;  /* 0x000000ffff227224 */ /* 0x000fc600078e0007 */
[----:B-1----:R-:W4:Y:S04]  /*75b30*/  LDL.LU R11, [R1+0x24f4] ;  /* 0x0024f400010b7983 */ /* 0x002f280000300800 */
[----:B------:R1:W-:Y:S04]  /*75b40*/  STL [R1+0x23d4], R32 ;  /* 0x0023d42001007387 */ /* 0x0003e80000100800 */
[----:B------:R-:W4:Y:S04]  /*75b50*/  LDL.LU R26, [R1+0x2524] ;  /* 0x00252400011a7983 */ /* 0x000f280000300800 */
[----:B------:R-:W4:Y:S01]  /*75b60*/  LDL.LU R7, [R1+0x2528] ;  /* 0x0025280001077983 */ /* 0x000f220000300800 */
[----:B---3--:R-:W-:-:S02]  /*75b70*/  IADD3 R8, P2, R8, R4, RZ ;  /* 0x0000000408087210 */ /* 0x008fc40007f5e0ff */
[----:B------:R-:W-:Y:S01]  /*75b80*/  IADD3 R29, P4, R29, R4, RZ ;  /* 0x000000041d1d7210 */ /* 0x000fe20007f9e0ff */
[----:B------:R-:W-:Y:S01]  /*75b90*/  LDGSTS.E [R3+0x6100], desc[UR60][R34.64], P1 ;  /* 0x0610000022037fae */ /* 0x000fe2000892187c */
[----:B------:R-:W-:Y:S01]  /*75ba0*/  MOV R33, R32 ;  /* 0x0000002000217202 */ /* 0x000fe20000000f00 */
[----:B-1----:R-:W-:Y:S02]  /*75bb0*/  IMAD.MOV.U32 R32, RZ, RZ, R31 ;  /* 0x000000ffff207224 */ /* 0x002fe400078e001f */
[----:B------:R-:W-:Y:S04]  /*75bc0*/  STL [R1+0x2410], R8 ;  /* 0x0024100801007387 */ /* 0x000fe80000100800 */
[----:B------:R-:W-:Y:S01]  /*75bd0*/  LDGSTS.E [R3+0x6500], desc[UR60][R32.64], P1 ;  /* 0x0650000020037fae */ /* 0x000fe2000892187c */
[----:B--2---:R-:W-:Y:S01]  /*75be0*/  IMAD.X R9, R9, 0x1, R0, P2 ;  /* 0x0000000109097824 */ /* 0x004fe200010e0600 */
[----:B------:R-:W-:-:S04]  /*75bf0*/  IADD3.X R30, R30, R0, RZ, P4, !PT ;  /* 0x000000001e1e7210 */ /* 0x000fc800027fe4ff */
[----:B------:R1:W-:Y:S04]  /*75c00*/  STL [R1+0x240c], R9 ;  /* 0x00240c0901007387 */ /* 0x0003e80000100800 */
[----:B------:R-:W-:Y:S04]  /*75c10*/  STL [R1+0x2448], R29 ;  /* 0x0024481d01007387 */ /* 0x000fe80000100800 */
[----:B------:R-:W-:Y:S04]  /*75c20*/  LDGSTS.E [R3+0x6900], desc[UR60][R8.64], P1 ;  /* 0x0690000008037fae */ /* 0x000fe8000892187c */
[----:B------:R2:W-:Y:S04]  /*75c30*/  STL [R1+0x2444], R30 ;  /* 0x0024441e01007387 */ /* 0x0005e80000100800 */
[----:B-1----:R-:W3:Y:S01]  /*75c40*/  LDL.LU.64 R8, [R1+0x1240] ;  /* 0x0012400001087983 */ /* 0x002ee20000300a00 */
[----:B----4-:R-:W-:-:S03]  /*75c50*/  IADD3 R24, P2, R24, R4, RZ ;  /* 0x0000000418187210 */ /* 0x010fc60007f5e0ff */
[----:B------:R-:W4:Y:S01]  /*75c60*/  LDL.LU.64 R44, [R1+0x1218] ;  /* 0x00121800012c7983 */ /* 0x000f220000300a00 */
[----:B------:R-:W-:Y:S02]  /*75c70*/  IMAD.MOV.U32 R31, RZ, RZ, R30 ;  /* 0x000000ffff1f7224 */ /* 0x000fe400078e001e */
[----:B--2---:R-:W-:Y:S01]  /*75c80*/  IMAD.MOV.U32 R30, RZ, RZ, R29 ;  /* 0x000000ffff1e7224 */ /* 0x004fe200078e001d */
[----:B------:R-:W2:Y:S04]  /*75c90*/  LDL.LU.64 R36, [R1+0x1210] ;  /* 0x0012100001247983 */ /* 0x000ea80000300a00 */
[----:B------:R-:W-:Y:S04]  /*75ca0*/  STL [R1+0x2480], R24 ;  /* 0x0024801801007387 */ /* 0x000fe80000100800 */
[----:B------:R1:W-:Y:S01]  /*75cb0*/  LDGSTS.E [R3+0x6d00], desc[UR60][R30.64], P1 ;  /* 0x06d000001e037fae */ /* 0x0003e2000892187c */
[----:B------:R-:W-:-:S05]  /*75cc0*/  IADD3.X R25, R25, R0, RZ, P2, !PT ;  /* 0x0000000019197210 */ /* 0x000fca00017fe4ff */
[----:B------:R1:W-:Y:S01]  /*75cd0*/  STL [R1+0x247c], R25 ;  /* 0x00247c1901007387 */ /* 0x0003e20000100800 */
[----:B------:R-:W-:Y:S01]  /*75ce0*/  IADD3 R27, P4, R27, R4, RZ ;  /* 0x000000041b1b7210 */ /* 0x000fe20007f9e0ff */
[----:B-1----:R-:W-:Y:S01]  /*75cf0*/  IMAD.MOV.U32 R30, RZ, RZ, R24 ;  /* 0x000000ffff1e7224 */ /* 0x002fe200078e0018 */
[----:B------:R-:W-:-:S03]  /*75d00*/  MOV R31, R25 ;  /* 0x00000019001f7202 */ /* 0x000fc60000000f00 */
[----:B------:R-:W-:Y:S04]  /*75d10*/  STL [R1+0x24c8], R27 ;  /* 0x0024c81b01007387 */ /* 0x000fe80000100800 */
[----:B------:R-:W2:Y:S01]  /*75d20*/  LDL.LU.64 R24, [R1+0x1208] ;  /* 0x0012080001187983 */ /* 0x000ea20000300a00 */
[----:B------:R-:W-:-:S03]  /*75d30*/  IMAD.X R28, R28, 0x1, R0, P4 ;  /* 0x000000011c1c7824 */ /* 0x000fc600020e0600 */
[----:B------:R-:W-:Y:S04]  /*75d40*/  LDGSTS.E [R3+0x7100], desc[UR60][R30.64], P1 ;  /* 0x071000001e037fae */ /* 0x000fe8000892187c */
[----:B------:R1:W-:Y:S01]  /*75d50*/  STL [R1+0x24c4], R28 ;  /* 0x0024c41c01007387 */ /* 0x0003e20000100800 */
[----:B------:R-:W-:-:S03]  /*75d60*/  IADD3 R10, P2, R10, R4, RZ ;  /* 0x000000040a0a7210 */ /* 0x000fc60007f5e0ff */
[----:B------:R-:W2:Y:S01]  /*75d70*/  LDL.LU.64 R42, [R1+0x1200] ;  /* 0x00120000012a7983 */ /* 0x000ea20000300a00 */
[----:B------:R-:W-:-:S03]  /*75d80*/  IMAD.MOV.U32 R29, RZ, RZ, R28 ;  /* 0x000000ffff1d7224 */ /* 0x000fc600078e001c */
[----:B------:R-:W2:Y:S01]  /*75d90*/  LDL.LU.64 R32, [R1+0x11f8] ;  /* 0x0011f80001207983 */ /* 0x000ea20000300a00 */
[----:B-1----:R-:W-:-:S03]  /*75da0*/  IMAD.MOV.U32 R28, RZ, RZ, R27 ;  /* 0x000000ffff1c7224 */ /* 0x002fc600078e001b */
[----:B------:R-:W-:Y:S04]  /*75db0*/  STL [R1+0x24f8], R10 ;  /* 0x0024f80a01007387 */ /* 0x000fe80000100800 */
[----:B------:R1:W-:Y:S02]  /*75dc0*/  LDGSTS.E [R3+0x7500], desc[UR60][R28.64], P1 ;  /* 0x075000001c037fae */ /* 0x0003e4000892187c */
[----:B-1----:R-:W-:Y:S01]  /*75dd0*/  IMAD.MOV.U32 R28, RZ, RZ, R10 ;  /* 0x000000ffff1c7224 */ /* 0x002fe200078e000a */
[----:B------:R-:W-:-:S04]  /*75de0*/  IADD3.X R11, R11, R0, RZ, P2, !PT ;  /* 0x000000000b0b7210 */ /* 0x000fc800017fe4ff */
[----:B------:R-:W-:Y:S01]  /*75df0*/  MOV R29, R11 ;  /* 0x0000000b001d7202 */ /* 0x000fe20000000f00 */
[----:B------:R1:W-:Y:S04]  /*75e00*/  STL [R1+0x24f4], R11 ;  /* 0x0024f40b01007387 */ /* 0x0003e80000100800 */
[----:B------:R1:W-:Y:S01]  /*75e10*/  LDGSTS.E [R3+0x7900], desc[UR60][R28.64], P1 ;  /* 0x079000001c037fae */ /* 0x0003e2000892187c */
[----:B------:R-:W-:-:S05]  /*75e20*/  IADD3 R7, P4, R7, R4, RZ ;  /* 0x0000000407077210 */ /* 0x000fca0007f9e0ff */
[----:B------:R-:W-:Y:S01]  /*75e30*/  IMAD.X R26, R26, 0x1, R0, P4 ;  /* 0x000000011a1a7824 */ /* 0x000fe200020e0600 */
[----:B------:R-:W-:Y:S04]  /*75e40*/  STL [R1+0x2528], R7 ;  /* 0x0025280701007387 */ /* 0x000fe80000100800 */
[----:B-1----:R-:W2:Y:S04]  /*75e50*/  LDL.LU.64 R10, [R1+0x11f0] ;  /* 0x0011f000010a7983 */ /* 0x002ea80000300a00 */
[----:B------:R1:W-:Y:S04]  /*75e60*/  STL [R1+0x2524], R26 ;  /* 0x0025241a01007387 */ /* 0x0003e80000100800 */
[----:B------:R-:W2:Y:S04]  /*75e70*/  LDL.LU.64 R40, [R1+0x11e8] ;  /* 0x0011e80001287983 */ /* 0x000ea80000300a00 */
[----:B------:R-:W2:Y:S04]  /*75e80*/  LDL.LU.64 R34, [R1+0x11e0] ;  /* 0x0011e00001227983 */ /* 0x000ea80000300a00 */
[----:B------:R-:W2:Y:S01]  /*75e90*/  LDL.LU.64 R38, [R1+0x11d8] ;  /* 0x0011d80001267983 */ /* 0x000ea20000300a00 */
[----:B------:R-:W-:-:S03]  /*75ea0*/  IMAD.MOV.U32 R29, RZ, RZ, R26 ;  /* 0x000000ffff1d7224 */ /* 0x000fc600078e001a */
[----:B-1----:R-:W2:Y:S01]  /*75eb0*/  LDL.LU.64 R26, [R1+0x11d0] ;  /* 0x0011d000011a7983 */ /* 0x002ea20000300a00 */
[----:B------:R-:W-:-:S03]  /*75ec0*/  IMAD.MOV.U32 R28, RZ, RZ, R7 ;  /* 0x000000ffff1c7224 */ /* 0x000fc600078e0007 */
[----:B------:R-:W2:Y:S04]  /*75ed0*/  LDL.LU.64 R30, [R1+0x11c8] ;  /* 0x0011c800011e7983 */ /* 0x000ea80000300a00 */
[----:B------:R1:W-:Y:S04]  /*75ee0*/  LDGSTS.E [R3+0x7d00], desc[UR60][R28.64], P1 ;  /* 0x07d000001c037fae */ /* 0x0003e8000892187c */
[----:B------:R-:W2:Y:S01]  /*75ef0*/  LDL.LU.64 R28, [R1+0x11c0] ;  /* 0x0011c000011c7983 */ /* 0x000ea20000300a00 */
[----:B---3--:R-:W-:-:S04]  /*75f00*/  IADD3 R82, P2, R8, R4, RZ ;  /* 0x0000000408527210 */ /* 0x008fc80007f5e0ff */
[----:B------:R-:W-:Y:S02]  /*75f10*/  IADD3.X R252, R9, R0, RZ, P2, !PT ;  /* 0x0000000009fc7210 */ /* 0x000fe400017fe4ff */
[-C--:B----4-:R-:W-:Y:S01]  /*75f20*/  IADD3 R80, P2, R44, R4.reuse, RZ ;  /* 0x000000042c507210 */ /* 0x090fe20007f5e0ff */
[----:B------:R-:W1:Y:S04]  /*75f30*/  LDL.LU.64 R8, [R1+0x11b8] ;  /* 0x0011b80001087983 */ /* 0x000e680000300a00 */
[----:B------:R-:W-:Y:S01]  /*75f40*/  IMAD.X R81, R45, 0x1, R0, P2 ;  /* 0x000000012d517824 */ /* 0x000fe200010e0600 */
[----:B--2---:R-:W-:-:S05]  /*75f50*/  IADD3 R78, P2, R36, R4, RZ ;  /* 0x00000004244e7210 */ /* 0x004fca0007f5e0ff */
[----:B------:R-:W-:Y:S02]  /*75f60*/  IMAD.X R79, R37, 0x1, R0, P2 ;  /* 0x00000001254f7824 */ /* 0x000fe400010e0600 */
[----:B------:R-:W2:Y:S01]  /*75f70*/  LDL.LU.64 R36, [R1+0x11b0] ;  /* 0x0011b00001247983 */ /* 0x000ea20000300a00 */
[----:B------:R-:W-:-:S04]  /*75f80*/  IADD3 R76, P2, R24, R4, RZ ;  /* 0x00000004184c7210 */ /* 0x000fc80007f5e0ff */
        /* <DEDUP_REMOVED lines=18> */
[--C-:B------:R-:W-:Y:S01]  /*760b0*/  IMAD.X R62, R27, 0x1, R0.reuse, P2 ;  /* 0x000000011b3e7824 */ /* 0x100fe200010e0600 */
[-C--:B------:R-:W-:Y:S01]  /*760c0*/  IADD3 R59, P2, R30, R4.reuse, RZ ;  /* 0x000000041e3b7210 */ /* 0x080fe20007f5e0ff */
[----:B------:R-:W4:Y:S04]  /*760d0*/  LDL.LU.64 R26, [R1+0x1188] ;  /* 0x00118800011a7983 */ /* 0x000f280000300a00 */
[----:B------:R-:W-:Y:S01]  /*760e0*/  IMAD.X R60, R31, 0x1, R0, P2 ;  /* 0x000000011f3c7824 */ /* 0x000fe200010e0600 */
[----:B------:R-:W-:-:S04]  /*760f0*/  IADD3 R30, P2, R28, R4, RZ ;  /* 0x000000041c1e7210 */ /* 0x000fc80007f5e0ff */
[----:B------:R-:W-:Y:S02]  /*76100*/  IADD3.X R31, R29, R0, RZ, P2, !PT ;  /* 0x000000001d1f7210 */ /* 0x000fe400017fe4ff */
[----:B-1----:R-:W-:-:S05]  /*76110*/  IADD3 R28, P2, R8, R4, RZ ;  /* 0x00000004081c7210 */ /* 0x002fca0007f5e0ff */
[----:B------:R-:W-:Y:S02]  /*76120*/  IMAD.X R29, R9, 0x1, R0, P2 ;  /* 0x00000001091d7824 */ /* 0x000fe400010e0600 */
[----:B------:R-:W4:Y:S01]  /*76130*/  LDL.LU.64 R8, [R1+0x1180] ;  /* 0x0011800001087983 */ /* 0x000f220000300a00 */
[----:B--2---:R-:W-:-:S05]  /*76140*/  IADD3 R57, P2, R36, R4, RZ ;  /* 0x0000000424397210 */ /* 0x004fca0007f5e0ff */
[----:B------:R-:W-:Y:S01]  /*76150*/  IMAD.X R58, R37, 0x1, R0, P2 ;  /* 0x00000001253a7824 */ /* 0x000fe200010e0600 */
[----:B---3--:R-:W-:-:S04]  /*76160*/  IADD3 R55, P2, R24, R4, RZ ;  /* 0x0000000418377210 */ /* 0x008fc80007f5e0ff */
[----:B------:R-:W-:Y:S02]  /*76170*/  IADD3.X R56, R25, R0, RZ, P2, !PT ;  /* 0x0000000019387210 */ /* 0x000fe400017fe4ff */
[----:B------:R-:W2:Y:S01]  /*76180*/  LDL.LU.64 R24, [R1+0x1178] ;  /* 0x0011780001187983 */ /* 0x000ea20000300a00 */
[----:B----4-:R-:W-:-:S05]  /*76190*/  IADD3 R53, P2, R32, R4, RZ ;  /* 0x0000000420357210 */ /* 0x010fca0007f5e0ff */
[----:B------:R-:W-:Y:S01]  /*761a0*/  IMAD.X R54, R33, 0x1, R0, P2 ;  /* 0x0000000121367824 */ /* 0x000fe200010e0600 */
[----:B------:R-:W-:-:S05]  /*761b0*/  IADD3 R51, P2, R10, R4, RZ ;  /* 0x000000040a337210 */ /* 0x000fca0007f5e0ff */
[----:B------:R-:W-:Y:S02]  /*761c0*/  IMAD.X R52, R11, 0x1, R0, P2 ;  /* 0x000000010b347824 */ /* 0x000fe400010e0600 */
[----:B------:R-:W3:Y:S04]  /*761d0*/  LDL.LU.64 R10, [R1+0x1170] ;  /* 0x00117000010a7983 */ /* 0x000ee80000300a00 */
[----:B------:R-:W4:Y:S04]  /*761e0*/  LDL.LU.64 R44, [R1+0x1168] ;  /* 0x00116800012c7983 */ /* 0x000f280000300a00 */
[----:B------:R-:W4:Y:S04]  /*761f0*/  LDL.LU.64 R42, [R1+0x1160] ;  /* 0x00116000012a7983 */ /* 0x000f280000300a00 */
[----:B------:R-:W4:Y:S04]  /*76200*/  LDL.LU.64 R40, [R1+0x1158] ;  /* 0x0011580001287983 */ /* 0x000f280000300a00 */
[----:B------:R-:W4:Y:S01]  /*76210*/  LDL.LU.64 R38, [R1+0x1150] ;  /* 0x0011500001267983 */ /* 0x000f220000300a00 */
[----:B------:R-:W-:-:S03]  /*76220*/  IADD3 R32, P2, R34, R4, RZ ;  /* 0x0000000422207210 */ /* 0x000fc60007f5e0ff */
[----:B------:R-:W4:Y:S01]  /*76230*/  LDL.LU.64 R36, [R1+0x1148] ;  /* 0x0011480001247983 */ /* 0x000f220000300a00 */
[----:B------:R-:W-:-:S03]  /*76240*/  IADD3.X R33, R35, R0, RZ, P2, !PT ;  /* 0x0000000023217210 */ /* 0x000fc600017fe4ff */
[----:B------:R-:W4:Y:S01]  /*76250*/  LDL.LU.64 R34, [R1+0x1140] ;  /* 0x0011400001227983 */ /* 0x000f220000300a00 */
[----:B------:R-:W-:-:S05]  /*76260*/  IADD3 R49, P2, R26, R4, RZ ;  /* 0x000000041a317210 */ /* 0x000fca0007f5e0ff */
[----:B------:R-:W-:Y:S01]  /*76270*/  IMAD.X R50, R27, 0x1, R0, P2 ;  /* 0x000000011b327824 */ /* 0x000fe200010e0600 */
[----:B------:R-:W-:-:S05]  /*76280*/  IADD3 R26, P2, R8, R4, RZ ;  /* 0x00000004081a7210 */ /* 0x000fca0007f5e0ff */
[----:B------:R-:W-:Y:S01]  /*76290*/  IMAD.X R27, R9, 0x1, R0, P2 ;  /* 0x00000001091b7824 */ /* 0x000fe200010e0600 */
[----:B--2---:R-:W-:-:S04]  /*762a0*/  IADD3 R8, P2, R24, R4, RZ ;  /* 0x0000000418087210 */ /* 0x004fc80007f5e0ff */
[----:B------:R-:W-:Y:S02]  /*762b0*/  IADD3.X R9, R25, R0, RZ, P2, !PT ;  /* 0x0000000019097210 */ /* 0x000fe400017fe4ff */
[----:B------:R-:W2:Y:S04]  /*762c0*/  LDL.LU.64 R24, [R1+0x1138] ;  /* 0x0011380001187983 */ /* 0x000ea80000300a00 */
[----:B------:R-:W2:Y:S04]  /*762d0*/  LDL.LU.64 R86, [R1+0x1130] ;  /* 0x0011300001567983 */ /* 0x000ea80000300a00 */
[----:B------:R-:W2:Y:S01]  /*762e0*/  LDL.LU.64 R84, [R1+0x1128] ;  /* 0x0011280001547983 */ /* 0x000ea20000300a00 */
        /* <DEDUP_REMOVED lines=9> */
[----:B---3--:R-:W-:-:S05]  /*76380*/  IADD3 R47, P2, R10, R4, RZ ;  /* 0x000000040a2f7210 */ /* 0x008fca0007f5e0ff */
        /* <DEDUP_REMOVED lines=13> */
[----:B--2---:R-:W-:-:S05]  /*76460*/  IADD3 R35, P2, R24, R4, RZ ;  /* 0x0000000418237210 */ /* 0x004fca0007f5e0ff */
        /* <DEDUP_REMOVED lines=13> */
[----:B------:R-:W-:Y:S02]  /*76540*/  IMAD.X R24, R85, 0x1, R0, P2 ;  /* 0x0000000155187824 */ /* 0x000fe400010e0600 */
[----:B------:R-:W-:Y:S01]  /*76550*/  IMAD.MOV.U32 R66, RZ, RZ, R63 ;  /* 0x000000ffff427224 */ /* 0x000fe200078e003f */
[----:B------:R-:W-:Y:S01]  /*76560*/  MOV R85, R252 ;  /* 0x000000fc00557202 */ /* 0x000fe20000000f00 */
[----:B------:R-:W-:Y:S02]  /*76570*/  IMAD.MOV.U32 R63, RZ, RZ, R62 ;  /* 0x000000ffff3f7224 */ /* 0x000fe400078e003e */
[----:B------:R-:W-:Y:S01]  /*76580*/  IMAD.MOV.U32 R62, RZ, RZ, R61 ;  /* 0x000000ffff3e7224 */ /* 0x000fe200078e003d */
[----:B------:R-:W-:Y:S01]  /*76590*/  MOV R61, R60 ;  /* 0x0000003c003d7202 */ /* 0x000fe20000000f00 */
[----:B------:R-:W-:-:S02]  /*765a0*/  IMAD.MOV.U32 R60, RZ, RZ, R59 ;  /* 0x000000ffff3c7224 */ /* 0x000fc400078e003b */
[----:B------:R-:W-:Y:S01]  /*765b0*/  IMAD.MOV.U32 R59, RZ, RZ, R58 ;  /* 0x000000ffff3b7224 */ /* 0x000fe200078e003a */
        /* <DEDUP_REMOVED lines=26> */
[----:B------:R1:W-:Y:S01]  /*76760*/  STL.64 [R1+0x11b8], R28 ;  /* 0x0011b81c01007387 */ /* 0x0003e20000100a00 */
        /* <DEDUP_REMOVED lines=11> */
[----:B------:R-:W-:Y:S04]  /*76820*/  LDGSTS.E [R3+0x20100], desc[UR60][R84.64], P1 ;  /* 0x2010000054037fae */ /* 0x000fe8000892187c */
[----:B------:R-:W-:Y:S01]  /*76830*/  STL.64 [R1+0x1188], R50 ;  /* 0x0011883201007387 */ /* 0x000fe20000100a00 */
[----:B------:R-:W-:-:S03]  /*76840*/  IMAD.MOV.U32 R39, RZ, RZ, R38 ;  /* 0x000000ffff277224 */ /* 0x000fc600078e0026 */
[----:B------:R-:W-:Y:S04]  /*76850*/  LDGSTS.E [R3+0x20500], desc[UR60][R82.64], P1 ;  /* 0x2050000052037fae */ /* 0x000fe8000892187c */
[----:B------:R-:W-:Y:S01]  /*76860*/  STL.64 [R1+0x1180], R26 ;  /* 0x0011801a01007387 */ /* 0x000fe20000100a00 */
[----:B------:R-:W-:-:S03]  /*76870*/  IMAD.MOV.U32 R38, RZ, RZ, R37 ;  /* 0x000000ffff267224 */ /* 0x000fc600078e0025 */
[----:B------:R-:W-:Y:S04]  /*76880*/  LDGSTS.E [R3+0x20900], desc[UR60][R80.64], P1 ;  /* 0x2090000050037fae */ /* 0x000fe8000892187c */
[----:B------:R3:W-:Y:S01]  /*76890*/  STL.64 [R1+0x1178], R8 ;  /* 0x0011780801007387 */ /* 0x0007e20000100a00 */
[----:B------:R-:W-:-:S03]  /*768a0*/  MOV R37, R36 ;  /* 0x0000002400257202 */ /* 0x000fc60000000f00 */
[----:B------:R-:W-:Y:S04]  /*768b0*/  LDGSTS.E [R3+0x20d00], desc[UR60][R78.64], P1 ;  /* 0x20d000004e037fae */ /* 0x000fe8000892187c */
[----:B------:R-:W-:Y:S01]  /*768c0*/  STL.64 [R1+0x1170], R48 ;  /* 0x0011703001007387 */ /* 0x000fe20000100a00 */
[----:B------:R-:W-:-:S03]  /*768d0*/  IMAD.MOV.U32 R36, RZ, RZ, R35 ;  /* 0x000000ffff247224 */ /* 0x000fc600078e0023 */
[----:B------:R-:W-:Y:S04]  /*768e0*/  LDGSTS.E [R3+0x21100], desc[UR60][R76.64], P1 ;  /* 0x211000004c037fae */ /* 0x000fe8000892187c */
[----:B------:R4:W-:Y:S01]  /*768f0*/  STL.64 [R1+0x1168], R10 ;  /* 0x0011680a01007387 */ /* 0x0009e20000100a00 */
[----:B------:R-:W-:-:S03]  /*76900*/  IMAD.MOV.U32 R35, RZ, RZ, R34 ;  /* 0x000000ffff237224 */ /* 0x000fc600078e0022 */
[----:B------:R-:W-:Y:S04]  /*76910*/  LDGSTS.E [R3+0x21500], desc[UR60][R74.64], P1 ;  /* 0x215000004a037fae */ /* 0x000fe8000892187c */
[----:B------:R-:W-:Y:S01]  /*76920*/  STL.64 [R1+0x1160], R46 ;  /* 0x0011602e01007387 */ /* 0x000fe20000100a00 */
        /* <DEDUP_REMOVED lines=29> */
[----:B-1----:R-:W4:Y:S04]  /*76b00*/  LDL.LU R28, [R1+0x1d70] ;  /* 0x001d7000011c7983 */ /* 0x002f280000300800 */
[----:B------:R-:W4:Y:S04]  /*76b10*/  LDL.LU R31, [R1+0x1db0] ;  /* 0x001db000011f7983 */ /* 0x000f280000300800 */
[----:B------:R-:W4:Y:S04]  /*76b20*/  LDL.LU R29, [R1+0x1d6c] ;  /* 0x001d6c00011d7983 */ /* 0x000f280000300800 */
        /* <DEDUP_REMOVED lines=17> */
[----:B------:R-:W4:Y:S04]  /*76c40*/  LDL.LU R24, [R1+0x1ef0] ;  /* 0x001ef00001187983 */ /* 0x000f280000300800 */
[----:B------:R-:W4:Y:S01]  /*76c50*/  LDL.LU R8, [R1+0x1f30] ;  /* 0x001f300001087983 */ /* 0x000f220000300800 */
[----:B------:R-:W-:Y:S01]  /*76c60*/  IMAD.IADD R3, R3, 0x1, R5 ;  /* 0x0000000103037824 */ /* 0x000fe200078e0205 */
[-C--:B------:R-:W-:Y:S02]  /*76c70*/  IADD3 R28, P2, R28, R4.reuse, RZ ;  /* 0x000000041c1c7210 */ /* 0x080fe40007f5e0ff */
[----:B------:R-:W-:Y:S02]  /*76c80*/  IADD3 R31, P4, R31, R4, RZ ;  /* 0x000000041f1f7210 */ /* 0x000fe40007f9e0ff */
[----:B------:R-:W-:Y:S01]  /*76c90*/  IADD3.X R29, R29, R0, RZ, P2, !PT ;  /* 0x000000001d1d7210 */ /* 0x000fe200017fe4ff */
[----:B------:R-:W-:Y:S02]  /*76ca0*/  STL [R1+0x1d70], R28 ;  /* 0x001d701c01007387 */ /* 0x000fe40000100800 */
[----:B--2---:R-:W-:-:S02]  /*76cb0*/  IMAD.X R32, R32, 0x1, R0, P4 ;  /* 0x0000000120207824 */ /* 0x004fc400020e0600 */
[----:B------:R-:W-:Y:S04]  /*76cc0*/  STL [R1+0x1db0], R31 ;  /* 0x001db01f01007387 */ /* 0x000fe80000100800 */
[----:B------:R1:W-:Y:S04]  /*76cd0*/  STL [R1+0x1d6c], R29 ;  /* 0x001d6c1d01007387 */ /* 0x0003e80000100800 */
[----:B------:R-:W-:Y:S04]  /*76ce0*/  LDGSTS.E [R3+0x180], desc[UR60][R28.64], P1 ;  /* 0x001800001c037fae */ /* 0x000fe8000892187c */
[----:B-1----:R-:W2:Y:S04]  /*76cf0*/  LDL.LU R29, [R1+0x1eec] ;  /* 0x001eec00011d7983 */ /* 0x002ea80000300800 */
[----:B------:R1:W-:Y:S04]  /*76d00*/  STL [R1+0x1dac], R32 ;  /* 0x001dac2001007387 */ /* 0x0003e80000100800 */
[----:B------:R-:W2:Y:S01]  /*76d10*/  LDL.LU R28, [R1+0x1f2c] ;  /* 0x001f2c00011c7983 */ /* 0x000ea20000300800 */
[----:B---3--:R-:W-:-:S02]  /*76d20*/  IADD3 R9, P2, R9, R4, RZ ;  /* 0x0000000409097210 */ /* 0x008fc40007f5e0ff */
[----:B------:R-:W-:Y:S02]  /*76d30*/  IADD3 R26, P4, R26, R4, RZ ;  /* 0x000000041a1a7210 */ /* 0x000fe40007f9e0ff */
[----:B------:R-:W-:Y:S01]  /*76d40*/  MOV R33, R32 ;  /* 0x0000002000217202 */ /* 0x000fe20000000f00 */
[----:B----4-:R-:W-:Y:S01]  /*76d50*/  IMAD.X R11, R11, 0x1, R0, P2 ;  /* 0x000000010b0b7824 */ /* 0x010fe200010e0600 */
[----:B------:R-:W-:Y:S01]  /*76d60*/  IADD3.X R30, R30, R0, RZ, P4, !PT ;  /* 0x000000001e1e7210 */ /* 0x000fe200027fe4ff */
[----:B-1----:R-:W-:Y:S01]  /*76d70*/  IMAD.MOV.U32 R32, RZ, RZ, R31 ;  /* 0x000000ffff207224 */ /* 0x002fe200078e001f */
[----:B------:R-:W-:Y:S04]  /*76d80*/  STL [R1+0x1df0], R9 ;  /* 0x001df00901007387 */ /* 0x000fe80000100800 */
[----:B------:R-:W-:Y:S04]  /*76d90*/  STL [R1+0x1dec], R11 ;  /* 0x001dec0b01007387 */ /* 0x000fe80000100800 */
[----:B------:R-:W-:Y:S04]  /*76da0*/  STL [R1+0x1e30], R26 ;  /* 0x001e301a01007387 */ /* 0x000fe80000100800 */
[----:B------:R1:W-:Y:S04]  /*76db0*/  STL [R1+0x1e2c], R30 ;  /* 0x001e2c1e01007387 */ /* 0x0003e80000100800 */
[----:B------:R3:W-:Y:S01]  /*76dc0*/  LDGSTS.E [R3+0x580], desc[UR60][R32.64], P1 ;  /* 0x0058000020037fae */ /* 0x0007e2000892187c */
[----:B------:R-:W-:Y:S01]  /*76dd0*/  MOV R31, R30 ;  /* 0x0000001e001f7202 */ /* 0x000fe20000000f00 */
[----:B-1----:R-:W-:-:S02]  /*76de0*/  IMAD.MOV.U32 R30, RZ, RZ, R26 ;  /* 0x000000ffff1e7224 */ /* 0x002fc400078e001a */
[----:B---3--:R-:W-:Y:S02]  /*76df0*/  IMAD.MOV.U32 R32, RZ, RZ, R9 ;  /* 0x000000ffff207224 */ /* 0x008fe400078e0009 */
[----:B------:R-:W-:Y:S02]  /*76e00*/  IMAD.MOV.U32 R33, RZ, RZ, R11 ;  /* 0x000000ffff217224 */ /* 0x000fe400078e000b */
[----:B------:R-:W3:Y:S04]  /*76e10*/  LDL.LU R11, [R1+0x1f70] ;  /* 0x001f7000010b7983 */ /* 0x000ee80000300800 */
[----:B------:R1:W-:Y:S04]  /*76e20*/  LDGSTS.E [R3+0x980], desc[UR60][R32.64], P1 ;  /* 0x0098000020037fae */ /* 0x0003e8000892187c */
[----:B------:R-:W4:Y:S04]  /*76e30*/  LDL.LU R9, [R1+0x1fb0] ;  /* 0x001fb00001097983 */ /* 0x000f280000300800 */
[----:B------:R-:W-:Y:S01]  /*76e40*/  LDGSTS.E [R3+0xd80], desc[UR60][R30.64], P1 ;  /* 0x00d800001e037fae */ /* 0x000fe2000892187c */
[----:B------:R-:W-:-:S02]  /*76e50*/  IADD3 R7, P2, R7, R4, RZ ;  /* 0x0000000407077210 */ /* 0x000fc40007f5e0ff */
[----:B------:R-:W-:Y:S01]  /*76e60*/  IADD3 R10, P4, R10, R4, RZ ;  /* 0x000000040a0a7210 */ /* 0x000fe20007f9e0ff */
[----:B------:R-:W4:Y:S04]  /*76e70*/  LDL.LU R30, [R1+0x1f6c] ;  /* 0x001f6c00011e7983 */ /* 0x000f280000300800 */
[----:B------:R-:W4:Y:S01]  /*76e80*/  LDL.LU R26, [R1+0x1fac] ;  /* 0x001fac00011a7983 */ /* 0x000f220000300800 */
[----:B------:R-:W-:Y:S01]  /*76e90*/  IMAD.X R25, R25, 0x1, R0, P2 ;  /* 0x0000000119197824 */ /* 0x000fe200010e0600 */
[----:B------:R-:W-:Y:S02]  /*76ea0*/  IADD3.X R27, R27, R0, RZ, P4, !PT ;  /* 0x000000001b1b7210 */ /* 0x000fe400027fe4ff */
[----:B------:R-:W-:Y:S04]  /*76eb0*/  STL [R1+0x1e70], R7 ;  /* 0x001e700701007387 */ /* 0x000fe80000100800 */
[----:B------:R1:W-:Y:S02]  /*76ec0*/  STL [R1+0x1e6c], R25 ;  /* 0x001e6c1901007387 */ /* 0x0003e40000100800 */
[----:B-1----:R-:W-:-:S02]  /*76ed0*/  IMAD.MOV.U32 R32, RZ, RZ, R7 ;  /* 0x000000ffff207224 */ /* 0x002fc400078e0007 */
[----:B------:R-:W-:Y:S01]  /*76ee0*/  IMAD.MOV.U32 R33, RZ, RZ, R25 ;  /* 0x000000ffff217224 */ /* 0x000fe200078e0019 */
[----:B------:R-:W-:Y:S04]  /*76ef0*/  STL [R1+0x1eb0], R10 ;  /* 0x001eb00a01007387 */ /* 0x000fe80000100800 */
[----:B------:R1:W-:Y:S04]  /*76f00*/  STL [R1+0x1eac], R27 ;  /* 0x001eac1b01007387 */ /* 0x0003e80000100800 */
[----:B------:R1:W-:Y:S04]  /*76f10*/  LDGSTS.E [R3+0x1180], desc[UR60][R32.64], P1 ;  /* 0x0118000020037fae */ /* 0x0003e8000892187c */
[----:B------:R-:W4:Y:S04]  /*76f20*/  LDL.LU R25, [R1+0x1ff0] ;  /* 0x001ff00001197983 */ /* 0x000f280000300800 */
[----:B------:R-:W4:Y:S01]  /*76f30*/  LDL.LU R7, [R1+0x2030] ;  /* 0x0020300001077983 */ /* 0x000f220000300800 */
[----:B-1----:R-:W-:Y:S01]  /*76f40*/  IMAD.MOV.U32 R33, RZ, RZ, R27 ;  /* 0x000000ffff217224 */ /* 0x002fe200078e001b */
[----:B------:R-:W-:-:S02]  /*76f50*/  MOV R32, R10 ;  /* 0x0000000a00207202 */ /* 0x000fc40000000f00 */
[----:B------:R-:W4:Y:S04]  /*76f60*/  LDL.LU R27, [R1+0x1fec] ;  /* 0x001fec00011b7983 */ /* 0x000f280000300800 */
[----:B------:R-:W4:Y:S01]  /*76f70*/  LDL.LU R10, [R1+0x202c] ;  /* 0x00202c00010a7983 */ /* 0x000f220000300800 */
[-C--:B------:R-:W-:Y:S02]  /*76f80*/  IADD3 R24, P2, R24, R4.reuse, RZ ;  /* 0x0000000418187210 */ /* 0x080fe40007f5e0ff */
[----:B------:R-:W-:Y:S01]  /*76f90*/  IADD3 R8, P4, R8, R4, RZ ;  /* 0x0000000408087210 */ /* 0x000fe20007f9e0ff */
[----:B------:R1:W-:Y:S04]  /*76fa0*/  LDGSTS.E [R3+0x1580], desc[UR60][R32.64], P1 ;  /* 0x0158000020037fae */ /* 0x0003e8000892187c */
[----:B------:R2:W-:Y:S01]  /*76fb0*/  STL [R1+0x1ef0], R24 ;  /* 0x001ef01801007387 */ /* 0x0005e20000100800 */
[----:B-1----:R-:W-:-:S02]  /*76fc0*/  IMAD.MOV.U32 R32, RZ, RZ, R24 ;  /* 0x000000ffff207224 */ /* 0x002fc400078e0018 */
[----:B--2---:R-:W-:Y:S01]  /*76fd0*/  IMAD.X R29, R29, 0x1, R0, P2 ;  /* 0x000000011d1d7824 */ /* 0x004fe200010e0600 */
[----:B------:R-:W-:-:S03]  /*76fe0*/  IADD3.X R28, R28, R0, RZ, P4, !PT ;  /* 0x000000001c1c7210 */ /* 0x000fc600027fe4ff */
[----:B------:R-:W-:Y:S01]  /*76ff0*/  IMAD.MOV.U32 R33, RZ, RZ, R29 ;  /* 0x000000ffff217224 */ /* 0x000fe200078e001d */
[----:B------:R1:W-:Y:S04]  /*77000*/  STL [R1+0x1eec], R29 ;  /* 0x001eec1d01007387 */ /* 0x0003e80000100800 */
[----:B------:R-:W-:Y:S04]  /*77010*/  STL [R1+0x1f30], R8 ;  /* 0x001f300801007387 */ /* 0x000fe80000100800 */
[----:B------:R2:W-:Y:S04]  /*77020*/  STL [R1+0x1f2c], R28 ;  /* 0x001f2c1c01007387 */ /* 0x0005e80000100800 */
[----:B------:R-:W4:Y:S04]  /*77030*/  LDL.LU R24, [R1+0x2070] ;  /* 0x0020700001187983 */ /* 0x000f280000300800 */
[----:B------:R-:W-:Y:S04]  /*77040*/  LDGSTS.E [R3+0x1980], desc[UR60][R32.64], P1 ;  /* 0x0198000020037fae */ /* 0x000fe8000892187c */
[----:B------:R-:W4:Y:S01]  /*77050*/  LDL.LU R31, [R1+0x20b0] ;  /* 0x0020b000011f7983 */ /* 0x000f220000300800 */
[----:B-1----:R-:W-:Y:S01]  /*77060*/  MOV R29, R28 ;  /* 0x0000001c001d7202 */ /* 0x002fe20000000f00 */
[----:B--2---:R-:W-:-:S05]  /*77070*/  IMAD.MOV.U32 R28, RZ, RZ, R8 ;  /* 0x000000ffff1c7224 */ /* 0x004fca00078e0008 */
[----:B------:R-:W-:Y:S04]  /*77080*/  LDGSTS.E [R3+0x1d80], desc[UR60][R28.64], P1 ;  /* 0x01d800001c037fae */ /* 0x000fe8000892187c */
[----:B------:R-:W2:Y:S04]  /*77090*/  LDL.LU R29, [R1+0x206c] ;  /* 0x00206c00011d7983 */ /* 0x000ea80000300800 */
[----:B------:R-:W2:Y:S01]  /*770a0*/  LDL.LU R32, [R1+0x20ac] ;  /* 0x0020ac0001207983 */ /* 0x000ea20000300800 */
[-C--:B---3--:R-:W-:Y:S02]  /*770b0*/  IADD3 R11, P2, R11, R4.reuse, RZ ;  /* 0x000000040b0b7210 */ /* 0x088fe40007f5e0ff */
[----:B----4-:R-:W-:Y:S01]  /*770c0*/  IADD3 R9, P4, R9, R4, RZ ;  /* 0x0000000409097210 */ /* 0x010fe20007f9e0ff */
[----:B------:R-:W3:Y:S04]  /*770d0*/  LDL.LU R8, [R1+0x20f0] ;  /* 0x0020f00001087983 */ /* 0x000ee80000300800 */
[----:B------:R-:W4:Y:S04]  /*770e0*/  LDL.LU R28, [R1+0x2130] ;  /* 0x00213000011c7983 */ /* 0x000f280000300800 */
[----:B------:R1:W-:Y:S01]  /*770f0*/  STL [R1+0x1f70], R11 ;  /* 0x001f700b01007387 */ /* 0x0003e20000100800 */
[----:B------:R-:W-:Y:S01]  /*77100*/  IMAD.X R30, R30, 0x1, R0, P2 ;  /* 0x000000011e1e7824 */ /* 0x000fe200010e0600 */
[----:B------:R-:W-:Y:S01]  /*77110*/  IADD3.X R26, R26, R0, RZ, P4, !PT ;  /* 0x000000001a1a7210 */ /* 0x000fe200027fe4ff */
[----:B------:R-:W-:-:S03]  /*77120*/  IMAD.MOV.U32 R34, RZ, RZ, R11 ;  /* 0x000000ffff227224 */ /* 0x000fc600078e000b */
[----:B------:R1:W-:Y:S04]  /*77130*/  STL [R1+0x1f6c], R30 ;  /* 0x001f6c1e01007387 */ /* 0x0003e80000100800 */
[----:B------:R1:W-:Y:S04]  /*77140*/  STL [R1+0x1fb0], R9 ;  /* 0x001fb00901007387 */ /* 0x0003e80000100800 */
[----:B------:R1:W-:Y:S04]  /*77150*/  STL [R1+0x1fac], R26 ;  /* 0x001fac1a01007387 */ /* 0x0003e80000100800 */
[----:B-1----:R-:W4:Y:S01]  /*77160*/  LDL.LU R11, [R1+0x20ec] ;  /* 0x0020ec00010b7983 */ /* 0x002f220000300800 */
[----:B------:R-:W-:Y:S01]  /*77170*/  IMAD.MOV.U32 R35, RZ, RZ, R30 ;  /* 0x000000ffff237224 */ /* 0x000fe200078e001e */
[----:B------:R-:W-:-:S02]  /*77180*/  IADD3 R25, P2, R25, R4, RZ ;  /* 0x0000000419197210 */ /* 0x000fc40007f5e0ff */
[----:B------:R-:W-:Y:S01]  /*77190*/  IADD3 R7, P4, R7, R4, RZ ;  /* 0x0000000407077210 */ /* 0x000fe20007f9e0ff */
[----:B------:R-:W4:Y:S04]  /*771a0*/  LDL.LU R30, [R1+0x212c] ;  /* 0x00212c00011e7983 */ /* 0x000f280000300800 */
[----:B------:R1:W-:Y:S01]  /*771b0*/  LDGSTS.E [R3+0x2180], desc[UR60][R34.64], P1 ;  /* 0x0218000022037fae */ /* 0x0003e2000892187c */
[----:B------:R-:W-:Y:S01]  /*771c0*/  IMAD.X R27, R27, 0x1, R0, P2 ;  /* 0x000000011b1b7824 */ /* 0x000fe200010e0600 */
[----:B------:R-:W-:Y:S02]  /*771d0*/  IADD3.X R10, R10, R0, RZ, P4, !PT ;  /* 0x000000000a0a7210 */ /* 0x000fe400027fe4ff */
[----:B-1----:R-:W-:Y:S01]  /*771e0*/  MOV R34, R9 ;  /* 0x0000000900227202 */ /* 0x002fe20000000f00 */
[----:B------:R-:W-:Y:S01]  /*771f0*/  IMAD.MOV.U32 R35, RZ, RZ, R26 ;  /* 0x000000ffff237224 */ /* 0x000fe200078e001a */
[----:B------:R-:W4:Y:S04]  /*77200*/  LDL.LU R9, [R1+0x2170] ;  /* 0x0021700001097983 */ /* 0x000f280000300800 */
[----:B------:R-:W4:Y:S04]  /*77210*/  LDL.LU R26, [R1+0x21b0] ;  /* 0x0021b000011a7983 */ /* 0x000f280000300800 */
        /* <DEDUP_REMOVED lines=16> */
[----:B------:R-:W-:-:S03]  /*77320*/  IADD3 R31, P4, R31, R4, RZ ;  /* 0x000000041f1f7210 */ /* 0x000fc60007f9e0ff */
[----:B------:R-:W-:Y:S01]  /*77330*/  STL [R1+0x2070], R24 ;  /* 0x0020701801007387 */ /* 0x000fe20000100800 */
[----:B-1----:R-:W-:Y:S02]  /*77340*/  IMAD.MOV.U32 R34, RZ, RZ, R24 ;  /* 0x000000ffff227224 */ /* 0x002fe400078e0018 */
[----:B--2---:R-:W-:Y:S01]  /*77350*/  IMAD.X R29, R29, 0x1, R0, P2 ;  /* 0x000000011d1d7824 */ /* 0x004fe200010e0600 */
[----:B------:R-:W-:-:S04]  /*77360*/  IADD3.X R32, R32, R0, RZ, P4, !PT ;  /* 0x0000000020207210 */ /* 0x000fc800027fe4ff */
[----:B------:R1:W-:Y:S04]  /*77370*/  STL [R1+0x206c], R29 ;  /* 0x00206c1d01007387 */ /* 0x0003e80000100800 */
[----:B------:R-:W-:Y:S01]  /*77380*/  STL [R1+0x20b0], R31 ;  /* 0x0020b01f01007387 */ /* 0x000fe20000100800 */
[----:B------:R-:W-:-:S03]  /*77390*/  IMAD.MOV.U32 R35, RZ, RZ, R29 ;  /* 0x000000ffff237224 */ /* 0x000fc600078e001d */
[----:B------:R2:W-:Y:S01]  /*773a0*/  STL [R1+0x20ac], R32 ;  /* 0x0020ac2001007387 */ /* 0x0005e20000100800 */
[-C--:B---3--:R-:W-:Y:S02]  /*773b0*/  IADD3 R8, P2, R8, R4.reuse, RZ ;  /* 0x0000000408087210 */ /* 0x088fe40007f5e0ff */
[----:B----4-:R-:W-:Y:S02]  /*773c0*/  IADD3 R28, P4, R28, R4, RZ ;  /* 0x000000041c1c7210 */ /* 0x010fe40007f9e0ff */
[----:B------:R-:W-:Y:S01]  /*773d0*/  MOV R33, R32 ;  /* 0x0000002000217202 */ /* 0x000fe20000000f00 */
[----:B------:R-:W-:Y:S04]  /*773e0*/  LDGSTS.E [R3+0x3180], desc[UR60][R34.64], P1 ;  /* 0x0318000022037fae */ /* 0x000fe8000892187c */
[----:B-1----:R-:W3:Y:S04]  /*773f0*/  LDL.LU R29, [R1+0x21ec] ;  /* 0x0021ec00011d7983 */ /* 0x002ee80000300800 */
[----:B------:R-:W4:Y:S04]  /*77400*/  LDL.LU R24, [R1+0x222c] ;  /* 0x00222c0001187983 */ /* 0x000f280000300800 */
[----:B------:R-:W-:Y:S01]  /*77410*/  STL [R1+0x20f0], R8 ;  /* 0x0020f00801007387 */ /* 0x000fe20000100800 */
[----:B--2---:R-:W-:-:S02]  /*77420*/  IMAD.MOV.U32 R32, RZ, RZ, R31 ;  /* 0x000000ffff207224 */ /* 0x004fc400078e001f */
[----:B------:R-:W-:-:S03]  /*77430*/  IMAD.X R11, R11, 0x1, R0, P2 ;  /* 0x000000010b0b7824 */ /* 0x000fc600010e0600 */
[----:B------:R1:W-:Y:S01]  /*77440*/  LDGSTS.E [R3+0x3580], desc[UR60][R32.64], P1 ;  /* 0x0358000020037fae */ /* 0x0003e2000892187c */
[----:B------:R-:W-:-:S03]  /*77450*/  IADD3.X R30, R30, R0, RZ, P4, !PT ;  /* 0x000000001e1e7210 */ /* 0x000fc600027fe4ff */
[----:B------:R2:W-:Y:S04]  /*77460*/  STL [R1+0x20ec], R11 ;  /* 0x0020ec0b01007387 */ /* 0x0005e80000100800 */
[----:B------:R-:W-:Y:S01]  /*77470*/  STL [R1+0x2130], R28 ;  /* 0x0021301c01007387 */ /* 0x000fe20000100800 */
[----:B------:R-:W-:-:S03]  /*77480*/  MOV R31, R30 ;  /* 0x0000001e001f7202 */ /* 0x000fc60000000f00 */
[----:B------:R2:W-:Y:S01]  /*77490*/  STL [R1+0x212c], R30 ;  /* 0x00212c1e01007387 */ /* 0x0005e20000100800 */
[----:B-1----:R-:W-:Y:S02]  /*774a0*/  IMAD.MOV.U32 R32, RZ, RZ, R8 ;  /* 0x000000ffff207224 */ /* 0x002fe400078e0008 */
[----:B------:R-:W-:Y:S02]  /*774b0*/  IMAD.MOV.U32 R33, RZ, RZ, R11 ;  /* 0x000000ffff217224 */ /* 0x000fe400078e000b */
[----:B--2---:R-:W2:Y:S04]  /*774c0*/  LDL.LU R11, [R1+0x2270] ;  /* 0x00227000010b7983 */ /* 0x004ea80000300800 */
[----:B------:R1:W-:Y:S04]  /*774d0*/  LDGSTS.E [R3+0x3980], desc[UR60][R32.64], P1 ;  /* 0x0398000020037fae */ /* 0x0003e8000892187c */
[----:B------:R-:W2:Y:S01]  /*774e0*/  LDL.LU R8, [R1+0x22b0] ;  /* 0x0022b00001087983 */ /* 0x000ea20000300800 */
[----:B------:R-:W-:Y:S01]  /*774f0*/  IMAD.MOV.U32 R30, RZ, RZ, R28 ;  /* 0x000000ffff1e7224 */ /* 0x000fe200078e001c */
[----:B------:R-:W-:-:S04]  /*77500*/  IADD3 R9, P2, R9, R4, RZ ;  /* 0x0000000409097210 */ /* 0x000fc80007f5e0ff */
[----:B------:R-:W-:Y:S01]  /*77510*/  LDGSTS.E [R3+0x3d80], desc[UR60][R30.64], P1 ;  /* 0x03d800001e037fae */ /* 0x000fe2000892187c */
[----:B------:R-:W-:-:S03]  /*77520*/  IADD3 R26, P4, R26, R4, RZ ;  /* 0x000000041a1a7210 */ /* 0x000fc60007f9e0ff */
[----:B------:R-:W2:Y:S04]  /*77530*/  LDL.LU R30, [R1+0x226c] ;  /* 0x00226c00011e7983 */ /* 0x000ea80000300800 */
[----:B------:R-:W2:Y:S01]  /*77540*/  LDL.LU R28, [R1+0x22ac] ;  /* 0x0022ac00011c7983 */ /* 0x000ea20000300800 */
[----:B------:R-:W-:-:S03]  /*77550*/  IMAD.X R25, R25, 0x1, R0, P2 ;  /* 0x0000000119197824 */ /* 0x000fc600010e0600 */
[----:B------:R1:W-:Y:S01]  /*77560*/  STL [R1+0x2170], R9 ;  /* 0x0021700901007387 */ /* 0x0003e20000100800 */
[----:B------:R-:W-:Y:S01]  /*77570*/  IADD3.X R27, R27, R0, RZ, P4, !PT ;  /* 0x000000001b1b7210 */ /* 0x000fe200027fe4ff */
[----:B-1----:R-:W-:Y:S02]  /*77580*/  IMAD.MOV.U32 R32, RZ, RZ, R9 ;  /* 0x000000ffff207224 */ /* 0x002fe400078e0009 */
[----:B------:R-:W-:Y:S01]  /*77590*/  IMAD.MOV.U32 R33, RZ, RZ, R25 ;  /* 0x000000ffff217224 */ /* 0x000fe200078e0019 */
[----:B------:R1:W-:Y:S04]  /*775a0*/  STL [R1+0x216c], R25 ;  /* 0x00216c1901007387 */ /* 0x0003e80000100800 */
[----:B------:R-:W-:Y:S04]  /*775b0*/  STL [R1+0x21b0], R26 ;  /* 0x0021b01a01007387 */ /* 0x000fe80000100800 */
[----:B------:R1:W-:Y:S04]  /*775c0*/  LDGSTS.E [R3+0x4180], desc[UR60][R32.64], P1 ;  /* 0x0418000020037fae */ /* 0x0003e8000892187c */
[----:B------:R-:W2:Y:S04]  /*775d0*/  LDL.LU R9, [R1+0x22f0] ;  /* 0x0022f00001097983 */ /* 0x000ea80000300800 */
[----:B------:R1:W-:Y:S04]  /*775e0*/  STL [R1+0x21ac], R27 ;  /* 0x0021ac1b01007387 */ /* 0x0003e80000100800 */
[----:B-1----:R-:W2:Y:S01]  /*775f0*/  LDL.LU R25, [R1+0x2330] ;  /* 0x0023300001197983 */ /* 0x002ea20000300800 */
[----:B------:R-:W-:-:S03]  /*77600*/  IMAD.MOV.U32 R33, RZ, RZ, R27 ;  /* 0x000000ffff217224 */ /* 0x000fc600078e001b */
[----:B------:R-:W2:Y:S01]  /*77610*/  LDL.LU R27, [R1+0x22ec] ;  /* 0x0022ec00011b7983 */ /* 0x000ea20000300800 */
[----:B------:R-:W-:-:S03]  /*77620*/  MOV R32, R26 ;  /* 0x0000001a00207202 */ /* 0x000fc60000000f00 */
[----:B------:R-:W2:Y:S01]  /*77630*/  LDL.LU R26, [R1+0x232c] ;  /* 0x00232c00011a7983 */ /* 0x000ea20000300800 */
[-C--:B------:R-:W-:Y:S02]  /*77640*/  IADD3 R7, P2, R7, R4.reuse, RZ ;  /* 0x0000000407077210 */ /* 0x080fe40007f5e0ff */
[----:B------:R-:W-:Y:S01]  /*77650*/  IADD3 R10, P4, R10, R4, RZ ;  /* 0x000000040a0a7210 */ /* 0x000fe20007f9e0ff */
[----:B------:R1:W-:Y:S04]  /*77660*/  LDGSTS.E [R3+0x4580], desc[UR60][R32.64], P1 ;  /* 0x0458000020037fae */ /* 0x0003e8000892187c */
[----:B------:R4:W-:Y:S01]  /*77670*/  STL [R1+0x21f0], R7 ;  /* 0x0021f00701007387 */ /* 0x0009e20000100800 */
[----:B-1----:R-:W-:Y:S01]  /*77680*/  IMAD.MOV.U32 R32, RZ, RZ, R7 ;  /* 0x000000ffff207224 */ /* 0x002fe200078e0007 */
[----:B------:R-:W-:Y:S01]  /*77690*/  MOV R34, R10 ;  /* 0x0000000a00227202 */ /* 0x000fe20000000f00 */
[----:B---3--:R-:W-:Y:S01]  /*776a0*/  IMAD.X R29, R29, 0x1, R0, P2 ;  /* 0x000000011d1d7824 */ /* 0x008fe200010e0600 */
[----:B----4-:R-:W-:-:S04]  /*776b0*/  IADD3.X R24, R24, R0, RZ, P4, !PT ;  /* 0x0000000018187210 */ /* 0x010fc800027fe4ff */
[----:B------:R-:W-:Y:S04]  /*776c0*/  STL [R1+0x21ec], R29 ;  /* 0x0021ec1d01007387 */ /* 0x000fe80000100800 */
[----:B------:R-:W-:Y:S04]  /*776d0*/  STL [R1+0x2230], R10 ;  /* 0x0022300a01007387 */ /* 0x000fe80000100800 */
[----:B------:R-:W3:Y:S01]  /*776e0*/  LDL.LU R7, [R1+0x2370] ;  /* 0x0023700001077983 */ /* 0x000ee20000300800 */
[----:B------:R-:W-:-:S03]  /*776f0*/  IMAD.MOV.U32 R33, RZ, RZ, R29 ;  /* 0x000000ffff217224 */ /* 0x000fc600078e001d */
[----:B------:R1:W-:Y:S04]  /*77700*/  STL [R1+0x222c], R24 ;  /* 0x00222c1801007387 */ /* 0x0003e80000100800 */
[----:B------:R-:W4:Y:S01]  /*77710*/  LDL.LU R31, [R1+0x23e0] ;  /* 0x0023e000011f7983 */ /* 0x000f220000300800 */
[----:B------:R-:W-:-:S03]  /*77720*/  IMAD.MOV.U32 R35, RZ, RZ, R24 ;  /* 0x000000ffff237224 */ /* 0x000fc600078e0018 */
[----:B------:R-:W-:Y:S04]  /*77730*/  LDGSTS.E [R3+0x4980], desc[UR60][R32.64], P1 ;  /* 0x0498000020037fae */ /* 0x000fe8000892187c */
[----:B------:R2:W-:Y:S04]  /*77740*/  LDGSTS.E [R3+0x4d80], desc[UR60][R34.64], P1 ;  /* 0x04d8000022037fae */ /* 0x0005e8000892187c */
[----:B-1----:R-:W4:Y:S04]  /*77750*/  LDL.LU R24, [R1+0x236c] ;  /* 0x00236c0001187983 */ /* 0x002f280000300800 */
[----:B------:R-:W4:Y:S01]  /*77760*/  LDL.LU R32, [R1+0x23dc] ;  /* 0x0023dc0001207983 */ /* 0x000f220000300800 */
[----:B--2---:R-:W-:-:S02]  /*77770*/  IADD3 R11, P2, R11, R4, RZ ;  /* 0x000000040b0b7210 */ /* 0x004fc40007f5e0ff */
[----:B------:R-:W-:Y:S01]  /*77780*/  IADD3 R8, P4, R8, R4, RZ ;  /* 0x0000000408087210 */ /* 0x000fe20007f9e0ff */
[----:B------:R-:W2:Y:S04]  /*77790*/  LDL.LU R10, [R1+0x2418] ;  /* 0x00241800010a7983 */ /* 0x000ea80000300800 */
[----:B------:R-:W2:Y:S04]  /*777a0*/  LDL.LU R29, [R1+0x2450] ;  /* 0x00245000011d7983 */ /* 0x000ea80000300800 */
[----:B------:R1:W-:Y:S01]  /*777b0*/  STL [R1+0x2270], R11 ;  /* 0x0022700b01007387 */ /* 0x0003e20000100800 */
[----:B------:R-:W-:-:S02]  /*777c0*/  IMAD.MOV.U32 R34, RZ, RZ, R11 ;  /* 0x000000ffff227224 */ /* 0x000fc400078e000b */
[----:B------:R-:W-:Y:S01]  /*777d0*/  IMAD.X R30, R30, 0x1, R0, P2 ;  /* 0x000000011e1e7824 */ /* 0x000fe200010e0600 */
[----:B------:R-:W-:-:S04]  /*777e0*/  IADD3.X R28, R28, R0, RZ, P4, !PT ;  /* 0x000000001c1c7210 */ /* 0x000fc800027fe4ff */
[----:B------:R1:W-:Y:S04]  /*777f0*/  STL [R1+0x226c], R30 ;  /* 0x00226c1e01007387 */ /* 0x0003e80000100800 */
[----:B------:R1:W-:Y:S04]  /*77800*/  STL [R1+0x22b0], R8 ;  /* 0x0022b00801007387 */ /* 0x0003e80000100800 */
[----:B------:R-:W-:Y:S04]  /*77810*/  STL [R1+0x22ac], R28 ;  /* 0x0022ac1c01007387 */ /* 0x000fe80000100800 */
[----:B-1----:R-:W2:Y:S01]  /*77820*/  LDL.LU R11, [R1+0x2414] ;  /* 0x00241400010b7983 */ /* 0x002ea20000300800 */
[----:B------:R-:W-:Y:S01]  /*77830*/  IMAD.MOV.U32 R35, RZ, RZ, R30 ;  /* 0x000000ffff237224 */ /* 0x000fe200078e001e */
[----:B------:R-:W-:-:S04]  /*77840*/  IADD3 R9, P2, R9, R4, RZ ;  /* 0x0000000409097210 */ /* 0x000fc80007f5e0ff */
[----:B------:R1:W-:Y:S04]  /*77850*/  LDGSTS.E [R3+0x5180], desc[UR60][R34.64], P1 ;  /* 0x0518000022037fae */ /* 0x0003e8000892187c */
[----:B------:R-:W2:Y:S01]  /*77860*/  LDL.LU R30, [R1+0x244c] ;  /* 0x00244c00011e7983 */ /* 0x000ea20000300800 */
[----:B------:R-:W-:Y:S01]  /*77870*/  IADD3 R25, P4, R25, R4, RZ ;  /* 0x0000000419197210 */ /* 0x000fe20007f9e0ff */
[----:B------:R-:W-:Y:S01]  /*77880*/  IMAD.X R27, R27, 0x1, R0, P2 ;  /* 0x000000011b1b7824 */ /* 0x000fe200010e0600 */
[----:B-1----:R-:W-:Y:S01]  /*77890*/  MOV R34, R8 ;  /* 0x0000000800227202 */ /* 0x002fe20000000f00 */
[----:B------:R-:W-:Y:S01]  /*778a0*/  IMAD.MOV.U32 R35, RZ, RZ, R28 ;  /* 0x000000ffff237224 */ /* 0x000fe200078e001c */
[----:B------:R-:W2:Y:S01]  /*778b0*/  LDL.LU R8, [R1+0x2488] ;  /* 0x0024880001087983 */ /* 0x000ea20000300800 */
[----:B------:R-:W-:-:S03]  /*778c0*/  IADD3.X R26, R26, R0, RZ, P4, !PT ;  /* 0x000000001a1a7210 */ /* 0x000fc600027fe4ff */
[----:B------:R1:W-:Y:S04]  /*778d0*/  STL [R1+0x22f0], R9 ;  /* 0x0022f00901007387 */ /* 0x0003e80000100800 */
[----:B------:R1:W-:Y:S04]  /*778e0*/  STL [R1+0x22ec], R27 ;  /* 0x0022ec1b01007387 */ /* 0x0003e80000100800 */
[----:B------:R1:W-:Y:S04]  /*778f0*/  LDGSTS.E [R3+0x5580], desc[UR60][R34.64], P1 ;  /* 0x0558000022037fae */ /* 0x0003e8000892187c */
[----:B------:R1:W-:Y:S02]  /*77900*/  STL [R1+0x2330], R25 ;  /* 0x0023301901007387 */ /* 0x0003e40000100800 */
[----:B-1----:R-:W-:-:S02]  /*77910*/  IMAD.MOV.U32 R34, RZ, RZ, R9 ;  /* 0x000000ffff227224 */ /* 0x002fc400078e0009 */
[----:B------:R-:W2:Y:S04]  /*77920*/  LDL.LU R9, [R1+0x2484] ;  /* 0x0024840001097983 */ /* 0x000ea80000300800 */
[----:B------:R1:W-:Y:S01]  /*77930*/  STL [R1+0x232c], R26 ;  /* 0x00232c1a01007387 */ /* 0x0003e20000100800 */
[----:B------:R-:W-:-:S03]  /*77940*/  IMAD.MOV.U32 R35, RZ, RZ, R27 ;  /* 0x000000ffff237224 */ /* 0x000fc600078e001b */
[----:B------:R-:W2:Y:S04]  /*77950*/  LDL.LU R28, [R1+0x24cc] ;  /* 0x0024cc00011c7983 */ /* 0x000ea80000300800 */
[----:B------:R-:W2:Y:S04]  /*77960*/  LDL.LU R27, [R1+0x24d0] ;  /* 0x0024d000011b7983 */ /* 0x000ea80000300800 */
[----:B------:R1:W-:Y:S02]  /*77970*/  LDGSTS.E [R3+0x5980], desc[UR60][R34.64], P1 ;  /* 0x0598000022037fae */ /* 0x0003e4000892187c */
[----:B-1----:R-:W-:Y:S01]  /*77980*/  MOV R34, R25 ;  /* 0x0000001900227202 */ /* 0x002fe20000000f00 */
[----:B------:R-:W-:Y:S01]  /*77990*/  IMAD.MOV.U32 R35, RZ, RZ, R26 ;  /* 0x000000ffff237224 */ /* 0x000fe200078e001a */
[----:B------:R-:W2:Y:S04]  /*779a0*/  LDL.LU R25, [R1+0x2500] ;  /* 0x0025000001197983 */ /* 0x000ea80000300800 */
[----:B------:R1:W-:Y:S01]  /*779b0*/  LDGSTS.E [R3+0x5d80], desc[UR60][R34.64], P1 ;  /* 0x05d8000022037fae */ /* 0x0003e2000892187c */
[----:B---3--:R-:W-:-:S02]  /*779c0*/  IADD3 R7, P2, R7, R4, RZ ;  /* 0x0000000407077210 */ /* 0x008fc40007f5e0ff */
[----:B----4-:R-:W-:-:S03]  /*779d0*/  IADD3 R31, P4, R31, R4, RZ ;  /* 0x000000041f1f7210 */ /* 0x010fc60007f9e0ff */
[----:B------:R-:W-:Y:S01]  /*779e0*/  STL [R1+0x2370], R7 ;  /* 0x0023700701007387 */ /* 0x000fe20000100800 */
[----:B------:R-:W-:Y:S01]  /*779f0*/  IMAD.X R24, R24, 0x1, R0, P2 ;  /* 0x0000000118187824 */ /* 0x000fe200010e0600 */
[----:B------:R-:W-:-:S04]  /*77a00*/  IADD3.X R32, R32, R0, RZ, P4, !PT ;  /* 0x0000000020207210 */ /* 0x000fc800027fe4ff */
[----:B------:R3:W-:Y:S04]  /*77a10*/  STL [R1+0x236c], R24 ;  /* 0x00236c1801007387 */ /* 0x0007e80000100800 */
[----:B------:R-:W-:Y:S04]  /*77a20*/  STL [R1+0x23e0], R31 ;  /* 0x0023e01f01007387 */ /* 0x000fe80000100800 */
[----:B------:R-:W4:Y:S01]  /*77a30*/  LDL.LU R26, [R1+0x24fc] ;  /* 0x0024fc00011a7983 */ /* 0x000f220000300800 */
[----:B-1----:R-:W-:-:S03]  /*77a40*/  IMAD.MOV.U32 R35, RZ, RZ, R24 ;  /* 0x000000ffff237224 */ /* 0x002fc600078e0018 */
[----:B------:R1:W-:Y:S01]  /*77a50*/  STL [R1+0x23dc], R32 ;  /* 0x0023dc2001007387 */ /* 0x0003e20000100800 */
[----:B------:R-:W-:-:S03]  /*77a60*/  IMAD.MOV.U32 R34, RZ, RZ, R7 ;  /* 0x000000ffff227224 */ /* 0x000fc600078e0007 */
[----:B---3--:R-:W3:Y:S04]  /*77a70*/  LDL.LU R24, [R1+0x252c] ;  /* 0x00252c0001187983 */ /* 0x008ee80000300800 */
[----:B------:R-:W3:Y:S01]  /*77a80*/  LDL.LU R7, [R1+0x2530] ;  /* 0x0025300001077983 */ /* 0x000ee20000300800 */
[-C--:B--2---:R-:W-:Y:S02]  /*77a90*/  IADD3 R10, P2, R10, R4.reuse, RZ ;  /* 0x000000040a0a7210 */ /* 0x084fe40007f5e0ff */
[----:B------:R-:W-:Y:S02]  /*77aa0*/  IADD3 R29, P4, R29, R4, RZ ;  /* 0x000000041d1d7210 */ /* 0x000fe40007f9e0ff */
[----:B------:R-:W-:Y:S01]  /*77ab0*/  MOV R33, R32 ;  /* 0x0000002000217202 */ /* 0x000fe20000000f00 */
[----:B-1----:R-:W-:Y:S01]  /*77ac0*/  IMAD.MOV.U32 R32, RZ, RZ, R31 ;  /* 0x000000ffff207224 */ /* 0x002fe200078e001f */
[----:B------:R-:W-:Y:S04]  /*77ad0*/  LDGSTS.E [R3+0x6180], desc[UR60][R34.64], P1 ;  /* 0x0618000022037fae */ /* 0x000fe8000892187c */
[----:B------:R-:W-:Y:S04]  /*77ae0*/  STL [R1+0x2418], R10 ;  /* 0x0024180a01007387 */ /* 0x000fe80000100800 */
[----:B------:R-:W-:Y:S01]  /*77af0*/  LDGSTS.E [R3+0x6580], desc[UR60][R32.64], P1 ;  /* 0x0658000020037fae */ /* 0x000fe2000892187c */
[----:B------:R-:W-:Y:S01]  /*77b00*/  IMAD.X R11, R11, 0x1, R0, P2 ;  /* 0x000000010b0b7824 */ /* 0x000fe200010e0600 */
[----:B------:R-:W-:-:S04]  /*77b10*/  IADD3.X R30, R30, R0, RZ, P4, !PT ;  /* 0x000000001e1e7210 */ /* 0x000fc800027fe4ff */
[----:B------:R1:W-:Y:S04]  /*77b20*/  STL [R1+0x2414], R11 ;  /* 0x0024140b01007387 */ /* 0x0003e80000100800 */
[----:B------:R-:W-:Y:S04]  /*77b30*/  STL [R1+0x2450], R29 ;  /* 0x0024501d01007387 */ /* 0x000fe80000100800 */
[----:B------:R-:W-:Y:S04]  /*77b40*/  LDGSTS.E [R3+0x6980], desc[UR60][R10.64], P1 ;  /* 0x069800000a037fae */ /* 0x000fe8000892187c */
[----:B------:R2:W-:Y:S01]  /*77b50*/  STL [R1+0x244c], R30 ;  /* 0x00244c1e01007387 */ /* 0x0005e20000100800 */
[----:B------:R-:W-:-:S03]  /*77b60*/  IMAD.MOV.U32 R31, RZ, RZ, R30 ;  /* 0x000000ffff1f7224 */ /* 0x000fc600078e001e */
[----:B-1----:R-:W3:Y:S04]  /*77b70*/  LDL.LU.64 R10, [R1+0x1238] ;  /* 0x00123800010a7983 */ /* 0x002ee80000300a00 */
[----:B------:R-:W3:Y:S01]  /*77b80*/  LDL.LU.64 R44, [R1+0x1118] ;  /* 0x00111800012c7983 */ /* 0x000ee20000300a00 */
[----:B------:R-:W-:Y:S01]  /*77b90*/  IADD3 R8, P2, R8, R4, RZ ;  /* 0x0000000408087210 */ /* 0x000fe20007f5e0ff */
[----:B--2---:R-:W-:Y:S02]  /*77ba0*/  IMAD.MOV.U32 R30, RZ, RZ, R29 ;  /* 0x000000ffff1e7224 */ /* 0x004fe400078e001d */
[----:B------:R-:W2:Y:S04]  /*77bb0*/  LDL.LU.64 R38, [R1+0x10f0] ;  /* 0x0010f00001267983 */ /* 0x000ea80000300a00 */
[----:B------:R-:W-:Y:S04]  /*77bc0*/  STL [R1+0x2488], R8 ;  /* 0x0024880801007387 */ /* 0x000fe80000100800 */
[----:B------:R1:W-:Y:S01]  /*77bd0*/  LDGSTS.E [R3+0x6d80], desc[UR60][R30.64], P1 ;  /* 0x06d800001e037fae */ /* 0x0003e2000892187c */
[----:B------:R-:W-:-:S02]  /*77be0*/  IADD3.X R9, R9, R0, RZ, P2, !PT ;  /* 0x0000000009097210 */ /* 0x000fc400017fe4ff */
[----:B------:R-:W-:-:S03]  /*77bf0*/  IADD3 R27, P4, R27, R4, RZ ;  /* 0x000000041b1b7210 */ /* 0x000fc60007f9e0ff */
[----:B------:R1:W-:Y:S02]  /*77c00*/  STL [R1+0x2484], R9 ;  /* 0x0024840901007387 */ /* 0x0003e40000100800 */
[----:B-1----:R-:W-:Y:S01]  /*77c10*/  IMAD.MOV.U32 R30, RZ, RZ, R8 ;  /* 0x000000ffff1e7224 */ /* 0x002fe200078e0008 */
[----:B------:R-:W-:Y:S01]  /*77c20*/  MOV R31, R9 ;  /* 0x00000009001f7202 */ /* 0x000fe20000000f00 */
[----:B------:R-:W-:Y:S01]  /*77c30*/  STL [R1+0x24d0], R27 ;  /* 0x0024d01b01007387 */ /* 0x000fe20000100800 */
[----:B------:R-:W-:-:S03]  /*77c40*/  IMAD.X R28, R28, 0x1, R0, P4 ;  /* 0x000000011c1c7824 */ /* 0x000fc600020e0600 */
[----:B------:R-:W-:Y:S04]  /*77c50*/  LDGSTS.E [R3+0x7180], desc[UR60][R30.64], P1 ;  /* 0x071800001e037fae */ /* 0x000fe8000892187c */
[----:B------:R-:W2:Y:S04]  /*77c60*/  LDL.LU.64 R8, [R1+0x10c8] ;  /* 0x0010c80001087983 */ /* 0x000ea80000300a00 */
[----:B------:R1:W-:Y:S04]  /*77c70*/  STL [R1+0x24cc], R28 ;  /* 0x0024cc1c01007387 */ /* 0x0003e80000100800 */
[----:B------:R-:W2:Y:S04]  /*77c80*/  LDL.LU.64 R42, [R1+0x10a0] ;  /* 0x0010a000012a7983 */ /* 0x000ea80000300a00 */
[----:B------:R-:W2:Y:S01]  /*77c90*/  LDL.LU.64 R36, [R1+0x1078] ;  /* 0x0010780001247983 */ /* 0x000ea20000300a00 */
[----:B------:R-:W-:-:S05]  /*77ca0*/  IADD3 R25, P2, R25, R4, RZ ;  /* 0x0000000419197210 */ /* 0x000fca0007f5e0ff */
[----:B------:R-:W-:Y:S01]  /*77cb0*/  STL [R1+0x2500], R25 ;  /* 0x0025001901007387 */ /* 0x000fe20000100800 */
[----:B------:R-:W-:Y:S02]  /*77cc0*/  IMAD.MOV.U32 R29, RZ, RZ, R28 ;  /* 0x000000ffff1d7224 */ /* 0x000fe400078e001c */
[----:B-1----:R-:W-:-:S05]  /*77cd0*/  IMAD.MOV.U32 R28, RZ, RZ, R27 ;  /* 0x000000ffff1c7224 */ /* 0x002fca00078e001b */
[----:B------:R1:W-:Y:S01]  /*77ce0*/  LDGSTS.E [R3+0x7580], desc[UR60][R28.64], P1 ;  /* 0x075800001c037fae */ /* 0x0003e2000892187c */
[----:B----4-:R-:W-:-:S05]  /*77cf0*/  IADD3.X R26, R26, R0, RZ, P2, !PT ;  /* 0x000000001a1a7210 */ /* 0x010fca00017fe4ff */
[----:B------:R4:W-:Y:S01]  /*77d00*/  STL [R1+0x24fc], R26 ;  /* 0x0024fc1a01007387 */ /* 0x0009e20000100800 */
[----:B---3--:R-:W-:-:S05]  /*77d10*/  IADD3 R7, P4, R7, R4, RZ ;  /* 0x0000000407077210 */ /* 0x008fca0007f9e0ff */
[----:B------:R-:W-:Y:S01]  /*77d20*/  IMAD.X R24, R24, 0x1, R0, P4 ;  /* 0x0000000118187824 */ /* 0x000fe200020e0600 */
[----:B------:R-:W-:Y:S04]  /*77d30*/  STL [R1+0x2530], R7 ;  /* 0x0025300701007387 */ /* 0x000fe80000100800 */
[----:B------:R-:W3:Y:S01]  /*77d40*/  LDL.LU.64 R32, [R1+0x1068] ;  /* 0x0010680001207983 */ /* 0x000ee20000300a00 */
[----:B------:R-:W-:Y:S01]  /*77d50*/  IMAD.MOV.U32 R27, RZ, RZ, R26 ;  /* 0x000000ffff1b7224 */ /* 0x000fe200078e001a */
[----:B----4-:R-:W-:Y:S02]  /*77d60*/  MOV R26, R25 ;  /* 0x00000019001a7202 */ /* 0x010fe40000000f00 */
[----:B------:R4:W-:Y:S04]  /*77d70*/  STL [R1+0x252c], R24 ;  /* 0x00252c1801007387 */ /* 0x0009e80000100800 */
[----:B------:R-:W3:Y:S04]  /*77d80*/  LDL.LU.64 R40, [R1+0x1060] ;  /* 0x0010600001287983 */ /* 0x000ee80000300a00 */
[----:B------:R-:W-:Y:S01]  /*77d90*/  LDGSTS.E [R3+0x7980], desc[UR60][R26.64], P1 ;  /* 0x079800001a037fae */ /* 0x000fe2000892187c */
[----:B-1----:R-:W-:-:S03]  /*77da0*/  IMAD.MOV.U32 R29, RZ, RZ, R24 ;  /* 0x000000ffff1d7224 */ /* 0x002fc600078e0018 */
[----:B------:R-:W3:Y:S04]  /*77db0*/  LDL.LU.64 R26, [R1+0x1058] ;  /* 0x00105800011a7983 */ /* 0x000ee80000300a00 */
[----:B------:R-:W3:Y:S04]  /*77dc0*/  LDL.LU.64 R34, [R1+0x1050] ;  /* 0x0010500001227983 */ /* 0x000ee80000300a00 */
[----:B----4-:R-:W4:Y:S01]  /*77dd0*/  LDL.LU.64 R24, [R1+0x1048] ;  /* 0x0010480001187983 */ /* 0x010f220000300a00 */
[----:B------:R-:W-:-:S03]  /*77de0*/  IMAD.MOV.U32 R28, RZ, RZ, R7 ;  /* 0x000000ffff1c7224 */ /* 0x000fc600078e0007 */
[----:B------:R-:W4:Y:S04]  /*77df0*/  LDL.LU.64 R30, [R1+0xfa0] ;  /* 0x000fa000011e7983 */ /* 0x000f280000300a00 */
[----:B------:R1:W-:Y:S01]  /*77e00*/  LDGSTS.E [R3+0x7d80], desc[UR60][R28.64], P1 ;  /* 0x07d800001c037fae */ /* 0x0003e2000892187c */
[----:B------:R-:W-:-:S04]  /*77e10*/  IADD3 R82, P2, R10, R4, RZ ;  /* 0x000000040a527210 */ /* 0x000fc80007f5e0ff */
[----:B------:R-:W-:Y:S02]  /*77e20*/  IADD3.X R252, R11, R0, RZ, P2, !PT ;  /* 0x000000000bfc7210 */ /* 0x000fe400017fe4ff */
[-C--:B------:R-:W-:Y:S01]  /*77e30*/  IADD3 R80, P2, R44, R4.reuse, RZ ;  /* 0x000000042c507210 */ /* 0x080fe20007f5e0ff */
[----:B------:R-:W4:Y:S04]  /*77e40*/  LDL.LU.64 R28, [R1+0x1040] ;  /* 0x00104000011c7983 */ /* 0x000f280000300a00 */
[----:B------:R-:W4:Y:S01]  /*77e50*/  LDL.LU.64 R10, [R1+0x1038] ;  /* 0x00103800010a7983 */ /* 0x000f220000300a00 */
[----:B------:R-:W-:Y:S01]  /*77e60*/  IMAD.X R81, R45, 0x1, R0, P2 ;  /* 0x000000012d517824 */ /* 0x000fe200010e0600 */
[----:B--2---:R-:W-:-:S05]  /*77e70*/  IADD3 R78, P2, R38, R4, RZ ;  /* 0x00000004264e7210 */ /* 0x004fca0007f5e0ff */
[----:B------:R-:W-:Y:S02]  /*77e80*/  IMAD.X R79, R39, 0x1, R0, P2 ;  /* 0x00000001274f7824 */ /* 0x000fe400010e0600 */
[----:B------:R-:W1:Y:S01]  /*77e90*/  LDL.LU.64 R38, [R1+0x1030] ;  /* 0x0010300001267983 */ /* 0x000e620000300a00 */
[----:B------:R-:W-:-:S04]  /*77ea0*/  IADD3 R76, P2, R8, R4, RZ ;  /* 0x00000004084c7210 */ /* 0x000fc80007f5e0ff */
[----:B------:R-:W-:Y:S02]  /*77eb0*/  IADD3.X R77, R9, R0, RZ, P2, !PT ;  /* 0x00000000094d7210 */ /* 0x000fe400017fe4ff */
[----:B------:R-:W2:Y:S01]  /*77ec0*/  LDL.LU.64 R8, [R1+0x1028] ;  /* 0x0010280001087983 */ /* 0x000ea20000300a00 */
[----:B------:R-:W-:-:S05]  /*77ed0*/  IADD3 R74, P2, R42, R4, RZ ;  /* 0x000000042a4a7210 */ /* 0x000fca0007f5e0ff */
[----:B------:R-:W-:Y:S01]  /*77ee0*/  IMAD.X R75, R43, 0x1, R0, P2 ;  /* 0x000000012b4b7824 */ /* 0x000fe200010e0600 */
[----:B------:R-:W-:-:S05]  /*77ef0*/  IADD3 R72, P2, R36, R4, RZ ;  /* 0x0000000424487210 */ /* 0x000fca0007f5e0ff */
[----:B------:R-:W-:Y:S02]  /*77f00*/  IMAD.X R73, R37, 0x1, R0, P2 ;  /* 0x0000000125497824 */ /* 0x000fe400010e0600 */
[----:B------:R-:W2:Y:S01]  /*77f10*/  LDL.LU.64 R36, [R1+0x1020] ;  /* 0x0010200001247983 */ /* 0x000ea20000300a00 */
[----:B---3--:R-:W-:-:S04]  /*77f20*/  IADD3 R70, P2, R32, R4, RZ ;  /* 0x0000000420467210 */ /* 0x008fc80007f5e0ff */
[----:B------:R-:W-:Y:S02]  /*77f30*/  IADD3.X R71, R33, R0, RZ, P2, !PT ;  /* 0x0000000021477210 */ /* 0x000fe400017fe4ff */
[-C--:B------:R-:W-:Y:S01]  /*77f40*/  IADD3 R68, P2, R40, R4.reuse, RZ ;  /* 0x0000000428447210 */ /* 0x080fe20007f5e0ff */
[----:B------:R-:W3:Y:S04]  /*77f50*/  LDL.LU.64 R32, [R1+0x1018] ;  /* 0x0010180001207983 */ /* 0x000ee80000300a00 */
[----:B------:R-:W-:Y:S01]  /*77f60*/  IMAD.X R69, R41, 0x1, R0, P2 ;  /* 0x0000000129457824 */ /* 0x000fe200010e0600 */
[----:B------:R-:W-:-:S05]  /*77f70*/  IADD3 R66, P2, R26, R4, RZ ;  /* 0x000000041a427210 */ /* 0x000fca0007f5e0ff */
[----:B------:R-:W-:Y:S01]  /*77f80*/  IMAD.X R67, R27, 0x1, R0, P2 ;  /* 0x000000011b437824 */ /* 0x000fe200010e0600 */
[----:B------:R-:W-:Y:S01]  /*77f90*/  IADD3 R63, P2, R34, R4, RZ ;  /* 0x00000004223f7210 */ /* 0x000fe20007f5e0ff */
[----:B------:R-:W3:Y:S03]  /*77fa0*/  LDL.LU.64 R26, [R1+0x1010] ;  /* 0x00101000011a7983 */ /* 0x000ee60000300a00 */
[----:B------:R-:W-:Y:S02]  /*77fb0*/  IADD3.X R64, R35, R0, RZ, P2, !PT ;  /* 0x0000000023407210 */ /* 0x000fe400017fe4ff */
[----:B----4-:R-:W-:-:S05]  /*77fc0*/  IADD3 R61, P2, R24, R4, RZ ;  /* 0x00000004183d7210 */ /* 0x010fca0007f5e0ff */
[--C-:B------:R-:W-:Y:S01]  /*77fd0*/  IMAD.X R62, R25, 0x1, R0.reuse, P2 ;  /* 0x00000001193e7824 */ /* 0x100fe200010e0600 */
[-C--:B------:R-:W-:Y:S01]  /*77fe0*/  IADD3 R34, P2, R30, R4.reuse, RZ ;  /* 0x000000041e227210 */ /* 0x080fe20007f5e0ff */
[----:B------:R-:W4:Y:S04]  /*77ff0*/  LDL.LU.64 R24, [R1+0x1008] ;  /* 0x0010080001187983 */ /* 0x000f280000300a00 */
[----:B------:R-:W-:Y:S01]  /*78000*/  IMAD.X R35, R31, 0x1, R0, P2 ;  /* 0x000000011f237824 */ /* 0x000fe200010e0600 */
[----:B------:R-:W-:-:S04]  /*78010*/  IADD3 R59, P2, R28, R4, RZ ;  /* 0x000000041c3b7210 */ /* 0x000fc80007f5e0ff */
[----:B------:R-:W-:Y:S02]  /*78020*/  IADD3.X R60, R29, R0, RZ, P2, !PT ;  /* 0x000000001d3c7210 */ /* 0x000fe400017fe4ff */
[----:B------:R-:W-:-:S05]  /*78030*/  IADD3 R30, P2, R10, R4, RZ ;  /* 0x000000040a1e7210 */ /* 0x000fca0007f5e0ff */
[--C-:B------:R-:W-:Y:S01]  /*78040*/  IMAD.X R31, R11, 0x1, R0.reuse, P2 ;  /* 0x000000010b1f7824 */ /* 0x100fe200010e0600 */
[-C--:B-1----:R-:W-:Y:S01]  /*78050*/  IADD3 R28, P2, R38, R4.reuse, RZ ;  /* 0x00000004261c7210 */ /* 0x082fe20007f5e0ff */
[----:B------:R-:W4:Y:S04]  /*78060*/  LDL.LU.64 R10, [R1+0x1000] ;  /* 0x00100000010a7983 */ /* 0x000f280000300a00 */
[----:B------:R-:W-:Y:S01]  /*78070*/  IMAD.X R29, R39, 0x1, R0, P2 ;  /* 0x00000001271d7824 */ /* 0x000fe200010e0600 */
[----:B--2---:R-:W-:-:S04]  /*78080*/  IADD3 R57, P2, R8, R4, RZ ;  /* 0x0000000408397210 */ /* 0x004fc80007f5e0ff */
[----:B------:R-:W-:Y:S02]  /*78090*/  IADD3.X R58, R9, R0, RZ, P2, !PT ;  /* 0x00000000093a7210 */ /* 0x000fe400017fe4ff */
[----:B------:R-:W2:Y:S04]  /*780a0*/  LDL.LU.64 R8, [R1+0xff8] ;  /* 0x000ff80001087983 */ /* 0x000ea80000300a00 */
[----:B------:R-:W2:Y:S01]  /*780b0*/  LDL.LU.64 R46, [R1+0xff0] ;  /* 0x000ff000012e7983 */ /* 0x000ea20000300a00 */
[----:B------:R-:W-:-:S05]  /*780c0*/  IADD3 R55, P2, R36, R4, RZ ;  /* 0x0000000424377210 */ /* 0x000fca0007f5e0ff */
[----:B------:R-:W-:Y:S01]  /*780d0*/  IMAD.X R56, R37, 0x1, R0, P2 ;  /* 0x0000000125387824 */ /* 0x000fe200010e0600 */
[----:B---3--:R-:W-:-:S05]  /*780e0*/  IADD3 R53, P2, R32, R4, RZ ;  /* 0x0000000420357210 */ /* 0x008fca0007f5e0ff */
[----:B------:R-:W-:Y:S01]  /*780f0*/  IMAD.X R54, R33, 0x1, R0, P2 ;  /* 0x0000000121367824 */ /* 0x000fe200010e0600 */
[----:B------:R-:W-:-:S04]  /*78100*/  IADD3 R51, P2, R26, R4, RZ ;  /* 0x000000041a337210 */ /* 0x000fc80007f5e0ff */
[----:B------:R-:W-:Y:S02]  /*78110*/  IADD3.X R52, R27, R0, RZ, P2, !PT ;  /* 0x000000001b347210 */ /* 0x000fe400017fe4ff */
[----:B------:R-:W3:Y:S04]  /*78120*/  LDL.LU.64 R26, [R1+0xfe8] ;  /* 0x000fe800011a7983 */ /* 0x000ee80000300a00 */
[----:B------:R-:W3:Y:S04]  /*78130*/  LDL.LU.64 R44, [R1+0xfe0] ;  /* 0x000fe000012c7983 */ /* 0x000ee80000300a00 */
[----:B------:R-:W3:Y:S04]  /*78140*/  LDL.LU.64 R42, [R1+0xfd8] ;  /* 0x000fd800012a7983 */ /* 0x000ee80000300a00 */
[----:B------:R-:W3:Y:S04]  /*78150*/  LDL.LU.64 R40, [R1+0xfd0] ;  /* 0x000fd00001287983 */ /* 0x000ee80000300a00 */
[----:B------:R-:W3:Y:S01]  /*78160*/  LDL.LU.64 R38, [R1+0xfc8] ;  /* 0x000fc80001267983 */ /* 0x000ee20000300a00 */
[----:B----4-:R-:W-:-:S03]  /*78170*/  IADD3 R32, P2, R24, R4, RZ ;  /* 0x0000000418207210 */ /* 0x010fc60007f5e0ff */
[----:B------:R-:W4:Y:S02]  /*78180*/  LDL.LU.64 R36, [R1+0xfc0] ;  /* 0x000fc00001247983 */ /* 0x000f240000300a00 */
        /* <DEDUP_REMOVED lines=8> */
[----:B------:R-:W-:-:S05]  /*78210*/  IADD3 R10, P2, R46, R4, RZ ;  /* 0x000000042e0a7210 */ /* 0x000fca0007f5e0ff */
[----:B------:R-:W-:Y:S02]  /*78220*/  IMAD.X R11, R47, 0x1, R0, P2 ;  /* 0x000000012f0b7824 */ /* 0x000fe400010e0600 */
        /* <DEDUP_REMOVED lines=8> */
[----:B------:R-:W-:Y:S02]  /*782b0*/  MOV R67, R64 ;  /* 0x0000004000437202 */ /* 0x000fe40000000f00 */
[----:B---3--:R-:W-:-:S05]  /*782c0*/  IADD3 R47, P2, R26, R4, RZ ;  /* 0x000000041a2f7210 */ /* 0x008fca0007f5e0ff */
        /* <DEDUP_REMOVED lines=9> */
[----:B----4-:R-:W-:-:S05]  /*78360*/  IADD3 R39, P2, R36, R4, RZ ;  /* 0x0000000424277210 */ /* 0x010fca0007f5e0ff */
        /* <DEDUP_REMOVED lines=10> */
[----:B------:R-:W-:Y:S02]  /*78410*/  IMAD.MOV.U32 R76, RZ, RZ, R74 ;  /* 0x000000ffff4c7224 */ /* 0x000fe400078e004a */
[----:B------:R-:W-:Y:S01]  /*78420*/  IMAD.X R36, R85, 0x1, R0, P2 ;  /* 0x0000000155247824 */ /* 0x000fe200010e0600 */
[----:B------:R-:W-:-:S02]  /*78430*/  MOV R74, R72 ;  /* 0x00000048004a7202 */ /* 0x000fc40000000f00 */
[----:B------:R-:W-:Y:S01]  /*78440*/  MOV R85, R252 ;  /* 0x000000fc00557202 */ /* 0x000fe20000000f00 */
[----:B------:R-:W-:Y:S02]  /*78450*/  IMAD.MOV.U32 R72, RZ, RZ, R70 ;  /* 0x000000ffff487224 */ /* 0x000fe400078e0046 */
[----:B------:R-:W-:Y:S01]  /*78460*/  IMAD.MOV.U32 R70, RZ, RZ, R68 ;  /* 0x000000ffff467224 */ /* 0x000fe200078e0044 */
[----:B------:R-:W-:Y:S01]  /*78470*/  MOV R68, R66 ;  /* 0x0000004200447202 */ /* 0x000fe20000000f00 */
[----:B------:R-:W-:Y:S02]  /*78480*/  IMAD.MOV.U32 R66, RZ, RZ, R63 ;  /* 0x000000ffff427224 */ /* 0x000fe400078e003f */
[----:B------:R-:W-:Y:S01]  /*78490*/  IMAD.MOV.U32 R63, RZ, RZ, R62 ;  /* 0x000000ffff3f7224 */ /* 0x000fe200078e003e */
        /* <DEDUP_REMOVED lines=98> */
[----:B------:R-:W-:Y:S04]  /*78ac0*/  LDGSTS.E [R3+0x27980], desc[UR60][R36.64], P1 ;  /* 0x2798000024037fae */ /* 0x000fe8000892187c */
[----:B------:R1:W-:Y:S04]  /*78ad0*/  LDGSTS.E [R3+0x27d80], desc[UR60][R34.64], P1 ;  /* 0x27d8000022037fae */ /* 0x0003e8000892187c */
[----:B------:R-:W4:Y:S04]  /*78ae0*/  LDL.LU R8, [R1+0x1eb8] ;  /* 0x001eb80001087983 */ /* 0x000f280000300800 */
[----:B------:R-:W4:Y:S04]  /*78af0*/  LDL.LU R25, [R1+0x1e74] ;  /* 0x001e740001197983 */ /* 0x000f280000300800 */
[----:B------:R-:W4:Y:S01]  /*78b00*/  LDL.LU R26, [R1+0x1eb4] ;  /* 0x001eb400011a7983 */ /* 0x000f220000300800 */
[----:B-1----:R-:W-:-:S03]  /*78b10*/  LOP3.LUT R3, R13, 0x40, RZ, 0x3c, !PT ;  /* 0x000000400d037812 */ /* 0x002fc600078e3cff */
[----:B------:R-:W4:Y:S04]  /*78b20*/  LDL.LU R10, [R1+0x1ef8] ;  /* 0x001ef800010a7983 */ /* 0x000f280000300800 */
[----:B------:R-:W4:Y:S01]  /*78b30*/  LDL.LU R9, [R1+0x1f38] ;  /* 0x001f380001097983 */ /* 0x000f220000300800 */
[----:B------:R-:W-:Y:S02]  /*78b40*/  IADD3 R3, R3, R5, RZ ;  /* 0x0000000503037210 */ /* 0x000fe40007ffe0ff */
[-C--:B------:R-:W-:Y:S02]  /*78b50*/  IADD3 R28, P2, R28, R4.reuse, RZ ;  /* 0x000000041c1c7210 */ /* 0x080fe40007f5e0ff */
[----:B------:R-:W-:-:S03]  /*78b60*/  IADD3 R31, P4, R31, R4, RZ ;  /* 0x000000041f1f7210 */ /* 0x000fc60007f9e0ff */
[--C-:B------:R-:W-:Y:S02]  /*78b70*/  IMAD.X R29, R29, 0x1, R0.reuse, P2 ;  /* 0x000000011d1d7824 */ /* 0x100fe400010e0600 */
[----:B--2---:R-:W-:Y:S01]  /*78b80*/  IMAD.X R32, R32, 0x1, R0, P4 ;  /* 0x0000000120207824 */ /* 0x004fe200020e0600 */
[----:B------:R-:W-:Y:S04]  /*78b90*/  STL [R1+0x1d78], R28 ;  /* 0x001d781c01007387 */ /* 0x000fe80000100800 */
[----:B------:R-:W-:Y:S04]  /*78ba0*/  STL [R1+0x1db8], R31 ;  /* 0x001db81f01007387 */ /* 0x000fe80000100800 */
[----:B------:R1:W-:Y:S04]  /*78bb0*/  STL [R1+0x1d74], R29 ;  /* 0x001d741d01007387 */ /* 0x0003e80000100800 */
[----:B------:R-:W-:Y:S04]  /*78bc0*/  LDGSTS.E [R3+0x200], desc[UR60][R28.64], P1 ;  /* 0x002000001c037fae */ /* 0x000fe8000892187c */
[----:B-1----:R-:W2:Y:S04]  /*78bd0*/  LDL.LU R29, [R1+0x1ef4] ;  /* 0x001ef400011d7983 */ /* 0x002ea80000300800 */
[----:B------:R1:W-:Y:S04]  /*78be0*/  STL [R1+0x1db4], R32 ;  /* 0x001db42001007387 */ /* 0x0003e80000100800 */
[----:B------:R-:W2:Y:S01]  /*78bf0*/  LDL.LU R28, [R1+0x1f34] ;  /* 0x001f3400011c7983 */ /* 0x000ea20000300800 */
[----:B---3--:R-:W-:-:S02]  /*78c00*/  IADD3 R11, P2, R11, R4, RZ ;  /* 0x000000040b0b7210 */ /* 0x008fc40007f5e0ff */
[-C--:B------:R-:W-:Y:S01]  /*78c10*/  IADD3 R24, P4, R24, R4.reuse, RZ ;  /* 0x0000000418187210 */ /* 0x080fe20007f9e0ff */
[----:B------:R-:W-:Y:S02]  /*78c20*/  IMAD.MOV.U32 R33, RZ, RZ, R32 ;  /* 0x000000ffff217224 */ /* 0x000fe400078e0020 */
[--C-:B----4-:R-:W-:Y:S02]  /*78c30*/  IMAD.X R27, R27, 0x1, R0.reuse, P2 ;  /* 0x000000011b1b7824 */ /* 0x110fe400010e0600 */
[----:B------:R-:W-:Y:S01]  /*78c40*/  IMAD.X R30, R30, 0x1, R0, P4 ;  /* 0x000000011e1e7824 */ /* 0x000fe200020e0600 */
[----:B-1----:R-:W-:Y:S01]  /*78c50*/  MOV R32, R31 ;  /* 0x0000001f00207202 */ /* 0x002fe20000000f00 */
[----:B------:R-:W-:Y:S04]  /*78c60*/  STL [R1+0x1df8], R11 ;  /* 0x001df80b01007387 */ /* 0x000fe80000100800 */
[----:B------:R-:W-:Y:S04]  /*78c70*/  STL [R1+0x1df4], R27 ;  /* 0x001df41b01007387 */ /* 0x000fe80000100800 */
[----:B------:R-:W-:Y:S04]  /*78c80*/  STL [R1+0x1e38], R24 ;  /* 0x001e381801007387 */ /* 0x000fe80000100800 */
[----:B------:R1:W-:Y:S04]  /*78c90*/  STL [R1+0x1e34], R30 ;  /* 0x001e341e01007387 */ /* 0x0003e80000100800 */
[----:B------:R3:W-:Y:S01]  /*78ca0*/  LDGSTS.E [R3+0x600], desc[UR60][R32.64], P1 ;  /* 0x0060000020037fae */ /* 0x0007e2000892187c */
[----:B------:R-:W-:Y:S01]  /*78cb0*/  IMAD.MOV.U32 R31, RZ, RZ, R30 ;  /* 0x000000ffff1f7224 */ /* 0x000fe200078e001e */
[----:B------:R-:W-:-:S02]  /*78cc0*/  IADD3 R7, P2, R7, R4, RZ ;  /* 0x0000000407077210 */ /* 0x000fc40007f5e0ff */
[----:B-1----:R-:W-:Y:S02]  /*78cd0*/  MOV R30, R24 ;  /* 0x00000018001e7202 */ /* 0x002fe40000000f00 */
[----:B---3--:R-:W-:Y:S01]  /*78ce0*/  MOV R32, R11 ;  /* 0x0000000b00207202 */ /* 0x008fe20000000f00 */
[----:B------:R-:W-:Y:S02]  /*78cf0*/  IMAD.MOV.U32 R33, RZ, RZ, R27 ;  /* 0x000000ffff217224 */ /* 0x000fe400078e001b */
[----:B------:R-:W3:Y:S04]  /*78d00*/  LDL.LU R27, [R1+0x1f78] ;  /* 0x001f7800011b7983 */ /* 0x000ee80000300800 */
[----:B------:R-:W4:Y:S04]  /*78d10*/  LDL.LU R11, [R1+0x1fb8] ;  /* 0x001fb800010b7983 */ /* 0x000f280000300800 */
[----:B------:R1:W-:Y:S04]  /*78d20*/  LDGSTS.E [R3+0xa00], desc[UR60][R32.64], P1 ;  /* 0x00a0000020037fae */ /* 0x0003e8000892187c */
[----:B------:R-:W-:Y:S01]  /*78d30*/  LDGSTS.E [R3+0xe00], desc[UR60][R30.64], P1 ;  /* 0x00e000001e037fae */ /* 0x000fe2000892187c */
[----:B------:R-:W-:Y:S01]  /*78d40*/  IADD3 R8, P4, R8, R4, RZ ;  /* 0x0000000408087210 */ /* 0x000fe20007f9e0ff */
[----:B------:R-:W-:-:S02]  /*78d50*/  IMAD.X R25, R25, 0x1, R0, P2 ;  /* 0x0000000119197824 */ /* 0x000fc400010e0600 */
[----:B------:R-:W4:Y:S04]  /*78d60*/  LDL.LU R30, [R1+0x1f74] ;  /* 0x001f7400011e7983 */ /* 0x000f280000300800 */
[----:B------:R-:W4:Y:S01]  /*78d70*/  LDL.LU R24, [R1+0x1fb4] ;  /* 0x001fb40001187983 */ /* 0x000f220000300800 */
[----:B------:R-:W-:-:S03]  /*78d80*/  IMAD.X R26, R26, 0x1, R0, P4 ;  /* 0x000000011a1a7824 */ /* 0x000fc600020e0600 */
[----:B------:R-:W-:Y:S04]  /*78d90*/  STL [R1+0x1e78], R7 ;  /* 0x001e780701007387 */ /* 0x000fe80000100800 */
[----:B------:R1:W-:Y:S02]  /*78da0*/  STL [R1+0x1e74], R25 ;  /* 0x001e741901007387 */ /* 0x0003e40000100800 */
[----:B-1----:R-:W-:Y:S01]  /*78db0*/  MOV R32, R7 ;  /* 0x0000000700207202 */ /* 0x002fe20000000f00 */
[----:B------:R-:W-:Y:S01]  /*78dc0*/  IMAD.MOV.U32 R33, RZ, RZ, R25 ;  /* 0x000000ffff217224 */ /* 0x000fe200078e0019 */
[----:B------:R-:W-:Y:S04]  /*78dd0*/  STL [R1+0x1eb8], R8 ;  /* 0x001eb80801007387 */ /* 0x000fe80000100800 */
[----:B------:R1:W-:Y:S04]  /*78de0*/  STL [R1+0x1eb4], R26 ;  /* 0x001eb41a01007387 */ /* 0x0003e80000100800 */
[----:B------:R1:W-:Y:S04]  /*78df0*/  LDGSTS.E [R3+0x1200], desc[UR60][R32.64], P1 ;  /* 0x0120000020037fae */ /* 0x0003e8000892187c */
[----:B------:R-:W4:Y:S04]  /*78e00*/  LDL.LU R25, [R1+0x1ff8] ;  /* 0x001ff80001197983 */ /* 0x000f280000300800 */
[----:B------:R-:W4:Y:S01]  /*78e10*/  LDL.LU R7, [R1+0x2038] ;  /* 0x0020380001077983 */ /* 0x000f220000300800 */
[----:B-1----:R-:W-:Y:S01]  /*78e20*/  MOV R33, R26 ;  /* 0x0000001a00217202 */ /* 0x002fe20000000f00 */
[----:B------:R-:W-:-:S02]  /*78e30*/  IMAD.MOV.U32 R32, RZ, RZ, R8 ;  /* 0x000000ffff207224 */ /* 0x000fc400078e0008 */
[----:B------:R-:W4:Y:S04]  /*78e40*/  LDL.LU R26, [R1+0x1ff4] ;  /* 0x001ff400011a7983 */ /* 0x000f280000300800 */
[----:B------:R-:W4:Y:S01]  /*78e50*/  LDL.LU R8, [R1+0x2034] ;  /* 0x0020340001087983 */ /* 0x000f220000300800 */
[-C--:B------:R-:W-:Y:S02]  /*78e60*/  IADD3 R10, P2, R10, R4.reuse, RZ ;  /* 0x000000040a0a7210 */ /* 0x080fe40007f5e0ff */
[----:B------:R-:W-:Y:S01]  /*78e70*/  IADD3 R9, P4, R9, R4, RZ ;  /* 0x0000000409097210 */ /* 0x000fe20007f9e0ff */
[----:B------:R1:W-:Y:S04]  /*78e80*/  LDGSTS.E [R3+0x1600], desc[UR60][R32.64], P1 ;  /* 0x0160000020037fae */ /* 0x0003e8000892187c */
[----:B------:R2:W-:Y:S01]  /*78e90*/  STL [R1+0x1ef8], R10 ;  /* 0x001ef80a01007387 */ /* 0x0005e20000100800 */
[----:B-1----:R-:W-:Y:S01]  /*78ea0*/  MOV R32, R10 ;  /* 0x0000000a00207202 */ /* 0x002fe20000000f00 */
[----:B--2---:R-:W-:-:S02]  /*78eb0*/  IMAD.X R29, R29, 0x1, R0, P2 ;  /* 0x000000011d1d7824 */ /* 0x004fc400010e0600 */
[----:B------:R-:W-:Y:S02]  /*78ec0*/  IMAD.X R28, R28, 0x1, R0, P4 ;  /* 0x000000011c1c7824 */ /* 0x000fe400020e0600 */
[----:B------:R-:W-:Y:S01]  /*78ed0*/  IMAD.MOV.U32 R33, RZ, RZ, R29 ;  /* 0x000000ffff217224 */ /* 0x000fe200078e001d */
[----:B------:R1:W-:Y:S04]  /*78ee0*/  STL [R1+0x1ef4], R29 ;  /* 0x001ef41d01007387 */ /* 0x0003e80000100800 */
[----:B------:R-:W-:Y:S04]  /*78ef0*/  STL [R1+0x1f38], R9 ;  /* 0x001f380901007387 */ /* 0x000fe80000100800 */
[----:B------:R2:W-:Y:S04]  /*78f00*/  STL [R1+0x1f34], R28 ;  /* 0x001f341c01007387 */ /* 0x0005e80000100800 */
[----:B------:R-:W4:Y:S04]  /*78f10*/  LDL.LU R10, [R1+0x2078] ;  /* 0x00207800010a7983 */ /* 0x000f280000300800 */
[----:B------:R-:W4:Y:S04]  /*78f20*/  LDL.LU R31, [R1+0x20b8] ;  /* 0x0020b800011f7983 */ /* 0x000f280000300800 */
[----:B------:R-:W-:Y:S01]  /*78f30*/  LDGSTS.E [R3+0x1a00], desc[UR60][R32.64], P1 ;  /* 0x01a0000020037fae */ /* 0x000fe2000892187c */
[----:B-1----:R-:W-:Y:S01]  /*78f40*/  IMAD.MOV.U32 R29, RZ, RZ, R28 ;  /* 0x000000ffff1d7224 */ /* 0x002fe200078e001c */
[----:B--2---:R-:W-:-:S05]  /*78f50*/  MOV R28, R9 ;  /* 0x00000009001c7202 */ /* 0x004fca0000000f00 */
        /* <DEDUP_REMOVED lines=8> */
[----:B------:R-:W-:-:S02]  /*78fe0*/  IMAD.X R30, R30, 0x1, R0, P2 ;  /* 0x000000011e1e7824 */ /* 0x000fc400010e0600 */
[----:B------:R-:W-:Y:S01]  /*78ff0*/  IMAD.X R24, R24, 0x1, R0, P4 ;  /* 0x0000000118187824 */ /* 0x000fe200020e0600 */
[----:B------:R-:W-:Y:S02]  /*79000*/  MOV R34, R27 ;  /* 0x0000001b00227202 */ /* 0x000fe40000000f00 */
[----:B------:R1:W-:Y:S04]  /*79010*/  STL [R1+0x1f74], R30 ;  /* 0x001f741e01007387 */ /* 0x0003e80000100800 */
[----:B------:R1:W-:Y:S04]  /*79020*/  STL [R1+0x1fb8], R11 ;  /* 0x001fb80b01007387 */ /* 0x0003e80000100800 */
[----:B------:R1:W-:Y:S04]  /*79030*/  STL [R1+0x1fb4], R24 ;  /* 0x001fb41801007387 */ /* 0x0003e80000100800 */
[----:B-1----:R-:W4:Y:S01]  /*79040*/  LDL.LU R27, [R1+0x20f4] ;  /* 0x0020f400011b7983 */ /* 0x002f220000300800 */
[----:B------:R-:W-:Y:S01]  /*79050*/  IMAD.MOV.U32 R35, RZ, RZ, R30 ;  /* 0x000000ffff237224 */ /* 0x000fe200078e001e */
[----:B------:R-:W-:-:S02]  /*79060*/  IADD3 R25, P2, R25, R4, RZ ;  /* 0x0000000419197210 */ /* 0x000fc40007f5e0ff */
[----:B------:R-:W4:Y:S01]  /*79070*/  LDL.LU R30, [R1+0x2134] ;  /* 0x00213400011e7983 */ /* 0x000f220000300800 */
[----:B------:R-:W-:-:S03]  /*79080*/  IADD3 R7, P4, R7, R4, RZ ;  /* 0x0000000407077210 */ /* 0x000fc60007f9e0ff */
[----:B------:R1:W-:Y:S01]  /*79090*/  LDGSTS.E [R3+0x2200], desc[UR60][R34.64], P1 ;  /* 0x0220000022037fae */ /* 0x0003e2000892187c */
[--C-:B------:R-:W-:Y:S02]  /*790a0*/  IMAD.X R26, R26, 0x1, R0.reuse, P2 ;  /* 0x000000011a1a7824 */ /* 0x100fe400010e0600 */
[----:B------:R-:W-:Y:S02]  /*790b0*/  IMAD.X R8, R8, 0x1, R0, P4 ;  /* 0x0000000108087824 */ /* 0x000fe400020e0600 */
[----:B-1----:R-:W-:Y:S01]  /*790c0*/  IMAD.MOV.U32 R34, RZ, RZ, R11 ;  /* 0x000000ffff227224 */ /* 0x002fe200078e000b */
[----:B------:R-:W-:Y:S01]  /*790d0*/  MOV R35, R24 ;  /* 0x0000001800237202 */ /* 0x000fe20000000f00 */
[----:B------:R-:W4:Y:S04]  /*790e0*/  LDL.LU R11, [R1+0x2178] ;  /* 0x00217800010b7983 */ /* 0x000f280000300800 */
[----:B------:R-:W4:Y:S04]  /*790f0*/  LDL.LU R24, [R1+0x21b8] ;  /* 0x0021b80001187983 */ /* 0x000f280000300800 */
[----:B------:R1:W-:Y:S04]  /*79100*/  STL [R1+0x1ff8], R25 ;  /* 0x001ff81901007387 */ /* 0x0003e80000100800 */
        /* <DEDUP_REMOVED lines=18> */
[--C-:B--2---:R-:W-:Y:S02]  /*79230*/  IMAD.X R29, R29, 0x1, R0.reuse, P2 ;  /* 0x000000011d1d7824 */ /* 0x104fe400010e0600 */
[----:B------:R-:W-:-:S03]  /*79240*/  IMAD.X R32, R32, 0x1, R0, P4 ;  /* 0x0000000120207824 */ /* 0x000fc600020e0600 */
[----:B------:R1:W-:Y:S04]  /*79250*/  STL [R1+0x2074], R29 ;  /* 0x0020741d01007387 */ /* 0x0003e80000100800 */
[----:B------:R-:W-:Y:S01]  /*79260*/  STL [R1+0x20b8], R31 ;  /* 0x0020b81f01007387 */ /* 0x000fe20000100800 */
[----:B------:R-:W-:-:S03]  /*79270*/  IMAD.MOV.U32 R35, RZ, RZ, R29 ;  /* 0x000000ffff237224 */ /* 0x000fc600078e001d */
[----:B------:R2:W-:Y:S01]  /*79280*/  STL [R1+0x20b4], R32 ;  /* 0x0020b42001007387 */ /* 0x0005e20000100800 */
[-C--:B---3--:R-:W-:Y:S02]  /*79290*/  IADD3 R9, P2, R9, R4.reuse, RZ ;  /* 0x0000000409097210 */ /* 0x088fe40007f5e0ff */
[----:B----4-:R-:W-:Y:S01]  /*792a0*/  IADD3 R28, P4, R28, R4, RZ ;  /* 0x000000041c1c7210 */ /* 0x010fe20007f9e0ff */
[----:B------:R-:W-:Y:S01]  /*792b0*/  IMAD.MOV.U32 R33, RZ, RZ, R32 ;  /* 0x000000ffff217224 */ /* 0x000fe200078e0020 */
[----:B------:R-:W-:Y:S04]  /*792c0*/  LDGSTS.E [R3+0x3200], desc[UR60][R34.64], P1 ;  /* 0x0320000022037fae */ /* 0x000fe8000892187c */
[----:B-1----:R-:W3:Y:S04]  /*792d0*/  LDL.LU R29, [R1+0x21f4] ;  /* 0x0021f400011d7983 */ /* 0x002ee80000300800 */
[----:B------:R-:W4:Y:S04]  /*792e0*/  LDL.LU R10, [R1+0x2234] ;  /* 0x00223400010a7983 */ /* 0x000f280000300800 */
[----:B------:R1:W-:Y:S01]  /*792f0*/  STL [R1+0x20f8], R9 ;  /* 0x0020f80901007387 */ /* 0x0003e20000100800 */
[----:B--2---:R-:W-:Y:S01]  /*79300*/  MOV R32, R31 ;  /* 0x0000001f00207202 */ /* 0x004fe20000000f00 */
[----:B------:R-:W-:-:S04]  /*79310*/  IMAD.X R27, R27, 0x1, R0, P2 ;  /* 0x000000011b1b7824 */ /* 0x000fc800010e0600 */
[----:B------:R2:W-:Y:S04]  /*79320*/  LDGSTS.E [R3+0x3600], desc[UR60][R32.64], P1 ;  /* 0x0360000020037fae */ /* 0x0005e8000892187c */
[----:B------:R1:W-:Y:S01]  /*79330*/  STL [R1+0x20f4], R27 ;  /* 0x0020f41b01007387 */ /* 0x0003e20000100800 */
[----:B------:R-:W-:-:S03]  /*79340*/  IMAD.X R30, R30, 0x1, R0, P4 ;  /* 0x000000011e1e7824 */ /* 0x000fc600020e0600 */
[----:B------:R-:W-:Y:S01]  /*79350*/  STL [R1+0x2138], R28 ;  /* 0x0021381c01007387 */ /* 0x000fe20000100800 */
[----:B------:R-:W-:-:S03]  /*79360*/  IMAD.MOV.U32 R31, RZ, RZ, R30 ;  /* 0x000000ffff1f7224 */ /* 0x000fc600078e001e */
[----:B------:R1:W-:Y:S01]  /*79370*/  STL [R1+0x2134], R30 ;  /* 0x0021341e01007387 */ /* 0x0003e20000100800 */
[----:B--2---:R-:W-:Y:S01]  /*79380*/  MOV R32, R9 ;  /* 0x0000000900207202 */ /* 0x004fe20000000f00 */
[----:B------:R-:W-:Y:S02]  /*79390*/  IMAD.MOV.U32 R33, RZ, RZ, R27 ;  /* 0x000000ffff217224 */ /* 0x000fe400078e001b */
[----:B-1----:R-:W2:Y:S04]  /*793a0*/  LDL.LU R9, [R1+0x2278] ;  /* 0x0022780001097983 */ /* 0x002ea80000300800 */
[----:B------:R-:W2:Y:S04]  /*793b0*/  LDL.LU R27, [R1+0x22b8] ;  /* 0x0022b800011b7983 */ /* 0x000ea80000300800 */
[----:B------:R1:W-:Y:S01]  /*793c0*/  LDGSTS.E [R3+0x3a00], desc[UR60][R32.64], P1 ;  /* 0x03a0000020037fae */ /* 0x0003e2000892187c */
[----:B------:R-:W-:-:S02]  /*793d0*/  MOV R30, R28 ;  /* 0x0000001c001e7202 */ /* 0x000fc40000000f00 */
[----:B------:R-:W-:-:S03]  /*793e0*/  IADD3 R11, P2, R11, R4, RZ ;  /* 0x000000040b0b7210 */ /* 0x000fc60007f5e0ff */
[----:B------:R-:W-:Y:S01]  /*793f0*/  LDGSTS.E [R3+0x3e00], desc[UR60][R30.64], P1 ;  /* 0x03e000001e037fae */ /* 0x000fe2000892187c */
[----:B------:R-:W-:-:S03]  /*79400*/  IADD3 R24, P4, R24, R4, RZ ;  /* 0x0000000418187210 */ /* 0x000fc60007f9e0ff */
[----:B------:R-:W2:Y:S04]  /*79410*/  LDL.LU R30, [R1+0x2274] ;  /* 0x00227400011e7983 */ /* 0x000ea80000300800 */
[----:B------:R-:W2:Y:S01]  /*79420*/  LDL.LU R28, [R1+0x22b4] ;  /* 0x0022b400011c7983 */ /* 0x000ea20000300800 */
[----:B------:R-:W-:-:S03]  /*79430*/  IMAD.X R25, R25, 0x1, R0, P2 ;  /* 0x0000000119197824 */ /* 0x000fc600010e0600 */
[----:B------:R-:W-:Y:S01]  /*79440*/  STL [R1+0x2178], R11 ;  /* 0x0021780b01007387 */ /* 0x000fe20000100800 */
[----:B------:R-:W-:Y:S01]  /*79450*/  IMAD.X R26, R26, 0x1, R0, P4 ;  /* 0x000000011a1a7824 */ /* 0x000fe200020e0600 */
[----:B-1----:R-:W-:Y:S01]  /*79460*/  MOV R32, R11 ;  /* 0x0000000b00207202 */ /* 0x002fe20000000f00 */
[----:B------:R-:W-:Y:S01]  /*79470*/  IMAD.MOV.U32 R33, RZ, RZ, R25 ;  /* 0x000000ffff217224 */ /* 0x000fe200078e0019 */
[----:B------:R1:W-:Y:S04]  /*79480*/  STL [R1+0x2174], R25 ;  /* 0x0021741901007387 */ /* 0x0003e80000100800 */
[----:B------:R-:W-:Y:S04]  /*79490*/  STL [R1+0x21b8], R24 ;  /* 0x0021b81801007387 */ /* 0x000fe80000100800 */
[----:B------:R1:W-:Y:S04]  /*794a0*/  LDGSTS.E [R3+0x4200], desc[UR60][R32.64], P1 ;  /* 0x0420000020037fae */ /* 0x0003e8000892187c */
[----:B-1----:R-:W2:Y:S04]  /*794b0*/  LDL.LU R25, [R1+0x22f8] ;  /* 0x0022f80001197983 */ /* 0x002ea80000300800 */
[----:B------:R1:W-:Y:S04]  /*794c0*/  STL [R1+0x21b4], R26 ;  /* 0x0021b41a01007387 */ /* 0x0003e80000100800 */
[----:B------:R-:W2:Y:S01]  /*794d0*/  LDL.LU R11, [R1+0x2338] ;  /* 0x00233800010b7983 */ /* 0x000ea20000300800 */
[----:B------:R-:W-:Y:S01]  /*794e0*/  MOV R33, R26 ;  /* 0x0000001a00217202 */ /* 0x000fe20000000f00 */
[----:B------:R-:W-:-:S02]  /*794f0*/  IMAD.MOV.U32 R32, RZ, RZ, R24 ;  /* 0x000000ffff207224 */ /* 0x000fc400078e0018 */
[----:B-1----:R-:W2:Y:S04]  /*79500*/  LDL.LU R26, [R1+0x22f4] ;  /* 0x0022f400011a7983 */ /* 0x002ea80000300800 */
[----:B------:R-:W2:Y:S01]  /*79510*/  LDL.LU R24, [R1+0x2334] ;  /* 0x0023340001187983 */ /* 0x000ea20000300800 */
[-C--:B------:R-:W-:Y:S02]  /*79520*/  IADD3 R7, P2, R7, R4.reuse, RZ ;  /* 0x0000000407077210 */ /* 0x080fe40007f5e0ff */
[----:B------:R-:W-:Y:S01]  /*79530*/  IADD3 R8, P4, R8, R4, RZ ;  /* 0x0000000408087210 */ /* 0x000fe20007f9e0ff */
[----:B------:R1:W-:Y:S04]  /*79540*/  LDGSTS.E [R3+0x4600], desc[UR60][R32.64], P1 ;  /* 0x0460000020037fae */ /* 0x0003e8000892187c */
[----:B------:R4:W-:Y:S01]  /*79550*/  STL [R1+0x21f8], R7 ;  /* 0x0021f80701007387 */ /* 0x0009e20000100800 */
[----:B-1----:R-:W-:Y:S01]  /*79560*/  MOV R32, R7 ;  /* 0x0000000700207202 */ /* 0x002fe20000000f00 */
[----:B------:R-:W-:-:S02]  /*79570*/  IMAD.MOV.U32 R34, RZ, RZ, R8 ;  /* 0x000000ffff227224 */ /* 0x000fc400078e0008 */
[--C-:B---3--:R-:W-:Y:S02]  /*79580*/  IMAD.X R29, R29, 0x1, R0.reuse, P2 ;  /* 0x000000011d1d7824 */ /* 0x108fe400010e0600 */
[----:B----4-:R-:W-:-:S03]  /*79590*/  IMAD.X R10, R10, 0x1, R0, P4 ;  /* 0x000000010a0a7824 */ /* 0x010fc600020e0600 */
[----:B------:R-:W-:Y:S04]  /*795a0*/  STL [R1+0x21f4], R29 ;  /* 0x0021f41d01007387 */ /* 0x000fe80000100800 */
[----:B------:R-:W-:Y:S04]  /*795b0*/  STL [R1+0x2238], R8 ;  /* 0x0022380801007387 */ /* 0x000fe80000100800 */
[----:B------:R-:W3:Y:S01]  /*795c0*/  LDL.LU R7, [R1+0x2378] ;  /* 0x0023780001077983 */ /* 0x000ee20000300800 */
[----:B------:R-:W-:-:S03]  /*795d0*/  IMAD.MOV.U32 R33, RZ, RZ, R29 ;  /* 0x000000ffff217224 */ /* 0x000fc600078e001d */
[----:B------:R1:W-:Y:S04]  /*795e0*/  STL [R1+0x2234], R10 ;  /* 0x0022340a01007387 */ /* 0x0003e80000100800 */
[----:B------:R-:W4:Y:S01]  /*795f0*/  LDL.LU R31, [R1+0x23e8] ;  /* 0x0023e800011f7983 */ /* 0x000f220000300800 */
[----:B------:R-:W-:-:S03]  /*79600*/  MOV R35, R10 ;  /* 0x0000000a00237202 */ /* 0x000fc60000000f00 */
        /* <DEDUP_REMOVED lines=9> */
[----:B------:R-:W-:Y:S01]  /*796a0*/  MOV R34, R9 ;  /* 0x0000000900227202 */ /* 0x000fe20000000f00 */
[----:B------:R-:W-:-:S02]  /*796b0*/  IMAD.X R30, R30, 0x1, R0, P2 ;  /* 0x000000011e1e7824 */ /* 0x000fc400010e0600 */
[----:B------:R-:W-:-:S03]  /*796c0*/  IMAD.X R28, R28, 0x1, R0, P4 ;  /* 0x000000011c1c7824 */ /* 0x000fc600020e0600 */
[----:B------:R1:W-:Y:S04]  /*796d0*/  STL [R1+0x2274], R30 ;  /* 0x0022741e01007387 */ /* 0x0003e80000100800 */
[----:B------:R1:W-:Y:S04]  /*796e0*/  STL [R1+0x22b8], R27 ;  /* 0x0022b81b01007387 */ /* 0x0003e80000100800 */
[----:B------:R1:W-:Y:S04]  /*796f0*/  STL [R1+0x22b4], R28 ;  /* 0x0022b41c01007387 */ /* 0x0003e80000100800 */
[----:B-1----:R-:W2:Y:S01]  /*79700*/  LDL.LU R9, [R1+0x241c] ;  /* 0x00241c0001097983 */ /* 0x002ea20000300800 */
[----:B------:R-:W-:-:S05]  /*79710*/  IMAD.MOV.U32 R35, RZ, RZ, R30 ;  /* 0x000000ffff237224 */ /* 0x000fca00078e001e */
[----:B------:R1:W-:Y:S04]  /*79720*/  LDGSTS.E [R3+0x5200], desc[UR60][R34.64], P1 ;  /* 0x0520000022037fae */ /* 0x0003e8000892187c */
[----:B------:R-:W2:Y:S01]  /*79730*/  LDL.LU R30, [R1+0x2454] ;  /* 0x00245400011e7983 */ /* 0x000ea20000300800 */
[-C--:B------:R-:W-:Y:S02]  /*79740*/  IADD3 R25, P2, R25, R4.reuse, RZ ;  /* 0x0000000419197210 */ /* 0x080fe40007f5e0ff */
[----:B------:R-:W-:Y:S01]  /*79750*/  IADD3 R11, P4, R11, R4, RZ ;  /* 0x000000040b0b7210 */ /* 0x000fe20007f9e0ff */
[----:B-1----:R-:W-:Y:S02]  /*79760*/  IMAD.MOV.U32 R34, RZ, RZ, R27 ;  /* 0x000000ffff227224 */ /* 0x002fe400078e001b */
[--C-:B------:R-:W-:Y:S01]  /*79770*/  IMAD.X R26, R26, 0x1, R0.reuse, P2 ;  /* 0x000000011a1a7824 */ /* 0x100fe200010e0600 */
[----:B------:R-:W-:Y:S01]  /*79780*/  MOV R35, R28 ;  /* 0x0000001c00237202 */ /* 0x000fe20000000f00 */
[----:B------:R-:W2:Y:S01]  /*79790*/  LDL.LU R27, [R1+0x2490] ;  /* 0x00249000011b7983 */ /* 0x000ea20000300800 */
[----:B------:R-:W-:-:S03]  /*797a0*/  IMAD.X R24, R24, 0x1, R0, P4 ;  /* 0x0000000118187824 */ /* 0x000fc600020e0600 */
[----:B------:R-:W-:Y:S04]  /*797b0*/  STL [R1+0x22f8], R25 ;  /* 0x0022f81901007387 */ /* 0x000fe80000100800 */
[----:B------:R1:W-:Y:S04]  /*797c0*/  STL [R1+0x22f4], R26 ;  /* 0x0022f41a01007387 */ /* 0x0003e80000100800 */
[----:B------:R1:W-:Y:S04]  /*797d0*/  STL [R1+0x2338], R11 ;  /* 0x0023380b01007387 */ /* 0x0003e80000100800 */
[----:B------:R1:W-:Y:S04]  /*797e0*/  LDGSTS.E [R3+0x5600], desc[UR60][R34.64], P1 ;  /* 0x0560000022037fae */ /* 0x0003e8000892187c */
[----:B------:R-:W2:Y:S04]  /*797f0*/  LDL.LU R28, [R1+0x248c] ;  /* 0x00248c00011c7983 */ /* 0x000ea80000300800 */
[----:B------:R4:W-:Y:S01]  /*79800*/  STL [R1+0x2334], R24 ;  /* 0x0023341801007387 */ /* 0x0009e20000100800 */
[----:B-1----:R-:W-:Y:S01]  /*79810*/  IMAD.MOV.U32 R35, RZ, RZ, R26 ;  /* 0x000000ffff237224 */ /* 0x002fe200078e001a */
[----:B------:R-:W-:-:S02]  /*79820*/  MOV R34, R25 ;  /* 0x0000001900227202 */ /* 0x000fc40000000f00 */
[----:B------:R-:W2:Y:S04]  /*79830*/  LDL.LU R26, [R1+0x24d4] ;  /* 0x0024d400011a7983 */ /* 0x000ea80000300800 */
[----:B------:R-:W2:Y:S04]  /*79840*/  LDL.LU R25, [R1+0x24d8] ;  /* 0x0024d80001197983 */ /* 0x000ea80000300800 */
[----:B------:R1:W-:Y:S02]  /*79850*/  LDGSTS.E [R3+0x5a00], desc[UR60][R34.64], P1 ;  /* 0x05a0000022037fae */ /* 0x0003e4000892187c */
[----:B-1----:R-:W-:Y:S01]  /*79860*/  IMAD.MOV.U32 R34, RZ, RZ, R11 ;  /* 0x000000ffff227224 */ /* 0x002fe200078e000b */
[----:B------:R-:W-:Y:S01]  /*79870*/  MOV R35, R24 ;  /* 0x0000001800237202 */ /* 0x000fe20000000f00 */
[----:B------:R-:W2:Y:S04]  /*79880*/  LDL.LU R11, [R1+0x2508] ;  /* 0x00250800010b7983 */ /* 0x000ea80000300800 */
[----:B------:R1:W-:Y:S01]  /*79890*/  LDGSTS.E [R3+0x5e00], desc[UR60][R34.64], P1 ;  /* 0x05e0000022037fae */ /* 0x0003e2000892187c */
[----:B---3--:R-:W-:-:S02]  /*798a0*/  IADD3 R7, P2, R7, R4, RZ ;  /* 0x0000000407077210 */ /* 0x008fc40007f5e0ff */
[----:B----4-:R-:W-:-:S03]  /*798b0*/  IADD3 R31, P4, R31, R4, RZ ;  /* 0x000000041f1f7210 */ /* 0x010fc60007f9e0ff */
[----:B------:R-:W-:Y:S01]  /*798c0*/  STL [R1+0x2378], R7 ;  /* 0x0023780701007387 */ /* 0x000fe20000100800 */
[--C-:B------:R-:W-:Y:S02]  /*798d0*/  IMAD.X R10, R10, 0x1, R0.reuse, P2 ;  /* 0x000000010a0a7824 */ /* 0x100fe400010e0600 */
[----:B------:R-:W-:-:S03]  /*798e0*/  IMAD.X R32, R32, 0x1, R0, P4 ;  /* 0x0000000120207824 */ /* 0x000fc600020e0600 */
[----:B------:R3:W-:Y:S04]  /*798f0*/  STL [R1+0x2374], R10 ;  /* 0x0023740a01007387 */ /* 0x0007e80000100800 */
[----:B------:R-:W-:Y:S04]  /*79900*/  STL [R1+0x23e8], R31 ;  /* 0x0023e81f01007387 */ /* 0x000fe80000100800 */
[----:B------:R-:W4:Y:S01]  /*79910*/  LDL.LU R24, [R1+0x2504] ;  /* 0x0025040001187983 */ /* 0x000f220000300800 */
[----:B-1----:R-:W-:-:S03]  /*79920*/  IMAD.MOV.U32 R35, RZ, RZ, R10 ;  /* 0x000000ffff237224 */ /* 0x002fc600078e000a */
[----:B------:R1:W-:Y:S01]  /*79930*/  STL [R1+0x23e4], R32 ;  /* 0x0023e42001007387 */ /* 0x0003e20000100800 */
[----:B------:R-:W-:-:S03]  /*79940*/  MOV R34, R7 ;  /* 0x0000000700227202 */ /* 0x000fc60000000f00 */
[----:B---3--:R-:W3:Y:S04]  /*79950*/  LDL.LU R10, [R1+0x2534] ;  /* 0x00253400010a7983 */ /* 0x008ee80000300800 */
[----:B------:R-:W3:Y:S01]  /*79960*/  LDL.LU R7, [R1+0x2538] ;  /* 0x0025380001077983 */ /* 0x000ee20000300800 */
[-C--:B--2---:R-:W-:Y:S02]  /*79970*/  IADD3 R8, P2, R8, R4.reuse, RZ ;  /* 0x0000000408087210 */ /* 0x084fe40007f5e0ff */
[----:B------:R-:W-:Y:S01]  /*79980*/  IADD3 R29, P4, R29, R4, RZ ;  /* 0x000000041d1d7210 */ /* 0x000fe20007f9e0ff */
[----:B------:R-:W-:Y:S01]  /*79990*/  IMAD.MOV.U32 R33, RZ, RZ, R32 ;  /* 0x000000ffff217224 */ /* 0x000fe200078e0020 */
[----:B-1----:R-:W-:Y:S01]  /*799a0*/  MOV R32, R31 ;  /* 0x0000001f00207202 */ /* 0x002fe20000000f00 */
[----:B------:R-:W-:Y:S04]  /*799b0*/  LDGSTS.E [R3+0x6200], desc[UR60][R34.64], P1 ;  /* 0x0620000022037fae */ /* 0x000fe8000892187c */
[----:B------:R-:W-:Y:S04]  /*799c0*/  STL [R1+0x2420], R8 ;  /* 0x0024200801007387 */ /* 0x000fe80000100800 */
[----:B------:R-:W-:Y:S01]  /*799d0*/  LDGSTS.E [R3+0x6600], desc[UR60][R32.64], P1 ;  /* 0x0660000020037fae */ /* 0x000fe2000892187c */
[----:B------:R-:W-:-:S02]  /*799e0*/  IMAD.X R9, R9, 0x1, R0, P2 ;  /* 0x0000000109097824 */ /* 0x000fc400010e0600 */
[----:B------:R-:W-:-:S03]  /*799f0*/  IMAD.X R30, R30, 0x1, R0, P4 ;  /* 0x000000011e1e7824 */ /* 0x000fc600020e0600 */
[----:B------:R1:W-:Y:S04]  /*79a00*/  STL [R1+0x241c], R9 ;  /* 0x00241c0901007387 */ /* 0x0003e80000100800 */
[----:B------:R-:W-:Y:S04]  /*79a10*/  STL [R1+0x2458], R29 ;  /* 0x0024581d01007387 */ /* 0x000fe80000100800 */
[----:B------:R-:W-:Y:S04]  /*79a20*/  LDGSTS.E [R3+0x6a00], desc[UR60][R8.64], P1 ;  /* 0x06a0000008037fae */ /* 0x000fe8000892187c */
[----:B------:R2:W-:Y:S01]  /*79a30*/  STL [R1+0x2454], R30 ;  /* 0x0024541e01007387 */ /* 0x0005e20000100800 */
[----:B------:R-:W-:-:S03]  /*79a40*/  MOV R31, R30 ;  /* 0x0000001e001f7202 */ /* 0x000fc60000000f00 */
[----:B-1----:R-:W3:Y:S01]  /*79a50*/  LDL.LU.64 R8, [R1+0x1230] ;  /* 0x0012300001087983 */ /* 0x002ee20000300a00 */
[----:B--2---:R-:W-:Y:S01]  /*79a60*/  IMAD.MOV.U32 R30, RZ, RZ, R29 ;  /* 0x000000ffff1e7224 */ /* 0x004fe200078e001d */
[----:B------:R-:W-:Y:S02]  /*79a70*/  IADD3 R27, P2, R27, R4, RZ ;  /* 0x000000041b1b7210 */ /* 0x000fe40007f5e0ff */
[----:B------:R-:W2:Y:S04]  /*79a80*/  LDL.LU.64 R44, [R1+0x1110] ;  /* 0x00111000012c7983 */ /* 0x000ea80000300a00 */
[----:B------:R-:W-:Y:S01]  /*79a90*/  LDGSTS.E [R3+0x6e00], desc[UR60][R30.64], P1 ;  /* 0x06e000001e037fae */ /* 0x000fe2000892187c */
[----:B------:R-:W-:-:S03]  /*79aa0*/  IMAD.X R28, R28, 0x1, R0, P2 ;  /* 0x000000011c1c7824 */ /* 0x000fc600010e0600 */
[----:B------:R-:W2:Y:S01]  /*79ab0*/  LDL.LU.64 R30, [R1+0x10e8] ;  /* 0x0010e800011e7983 */ /* 0x000ea20000300a00 */
[----:B------:R-:W-:-:S03]  /*79ac0*/  IADD3 R25, P4, R25, R4, RZ ;  /* 0x0000000419197210 */ /* 0x000fc60007f9e0ff */
[----:B------:R-:W-:Y:S04]  /*79ad0*/  STL [R1+0x2490], R27 ;  /* 0x0024901b01007387 */ /* 0x000fe80000100800 */
[----:B------:R1:W-:Y:S04]  /*79ae0*/  STL [R1+0x248c], R28 ;  /* 0x00248c1c01007387 */ /* 0x0003e80000100800 */
[----:B------:R-:W-:Y:S04]  /*79af0*/  STL [R1+0x24d8], R25 ;  /* 0x0024d81901007387 */ /* 0x000fe80000100800 */
[----:B------:R-:W2:Y:S01]  /*79b00*/  LDL.LU.64 R32, [R1+0x10c0] ;  /* 0x0010c00001207983 */ /* 0x000ea20000300a00 */
[----:B------:R-:W-:-:S05]  /*79b10*/  IADD3.X R26, R26, R0, RZ, P4, !PT ;  /* 0x000000001a1a7210 */ /* 0x000fca00027fe4ff */
[----:B------:R1:W-:Y:S04]  /*79b20*/  STL [R1+0x24d4], R26 ;  /* 0x0024d41a01007387 */ /* 0x0003e80000100800 */
[----:B------:R-:W2:Y:S04]  /*79b30*/  LDL.LU.64 R42, [R1+0x1098] ;  /* 0x00109800012a7983 */ /* 0x000ea80000300a00 */
[----:B------:R-:W2:Y:S01]  /*79b40*/  LDL.LU.64 R36, [R1+0x1070] ;  /* 0x0010700001247983 */ /* 0x000ea20000300a00 */
[----:B------:R-:W-:-:S05]  /*79b50*/  IADD3 R11, P2, R11, R4, RZ ;  /* 0x000000040b0b7210 */ /* 0x000fca0007f5e0ff */
[----:B------:R-:W-:Y:S01]  /*79b60*/  STL [R1+0x2508], R11 ;  /* 0x0025080b01007387 */ /* 0x000fe20000100800 */
[----:B------:R-:W-:Y:S02]  /*79b70*/  IMAD.MOV.U32 R29, RZ, RZ, R28 ;  /* 0x000000ffff1d7224 */ /* 0x000fe400078e001c */
[----:B-1----:R-:W-:Y:S01]  /*79b80*/  IMAD.MOV.U32 R28, RZ, RZ, R27 ;  /* 0x000000ffff1c7224 */ /* 0x002fe200078e001b */
[----:B------:R-:W-:-:S04]  /*79b90*/  MOV R27, R26 ;  /* 0x0000001a001b7202 */ /* 0x000fc80000000f00 */
[----:B------:R-:W-:Y:S01]  /*79ba0*/  LDGSTS.E [R3+0x7200], desc[UR60][R28.64], P1 ;  /* 0x072000001c037fae */ /* 0x000fe2000892187c */
[----:B------:R-:W-:-:S05]  /*79bb0*/  IMAD.MOV.U32 R26, RZ, RZ, R25 ;  /* 0x000000ffff1a7224 */ /* 0x000fca00078e0019 */
[----:B------:R-:W-:Y:S01]  /*79bc0*/  LDGSTS.E [R3+0x7600], desc[UR60][R26.64], P1 ;  /* 0x076000001a037fae */ /* 0x000fe2000892187c */
[----:B----4-:R-:W-:-:S05]  /*79bd0*/  IMAD.X R24, R24, 0x1, R0, P2 ;  /* 0x0000000118187824 */ /* 0x010fca00010e0600 */
[----:B------:R1:W-:Y:S01]  /*79be0*/  STL [R1+0x2504], R24 ;  /* 0x0025041801007387 */ /* 0x0003e20000100800 */
[----:B---3--:R-:W-:-:S04]  /*79bf0*/  IADD3 R7, P4, R7, R4, RZ ;  /* 0x0000000407077210 */ /* 0x008fc80007f9e0ff */
[----:B------:R-:W-:Y:S01]  /*79c00*/  IADD3.X R10, R10, R0, RZ, P4, !PT ;  /* 0x000000000a0a7210 */ /* 0x000fe200027fe4ff */
[----:B------:R-:W-:Y:S04]  /*79c10*/  STL [R1+0x2538], R7 ;  /* 0x0025380701007387 */ /* 0x000fe80000100800 */
[----:B------:R-:W3:Y:S04]  /*79c20*/  LDL.LU.64 R34, [R1+0xf80] ;  /* 0x000f800001227983 */ /* 0x000ee80000300a00 */
[----:B------:R4:W-:Y:S04]  /*79c30*/  STL [R1+0x2534], R10 ;  /* 0x0025340a01007387 */ /* 0x0009e80000100800 */
[----:B------:R-:W3:Y:S04]  /*79c40*/  LDL.LU.64 R40, [R1+0xf60] ;  /* 0x000f600001287983 */ /* 0x000ee80000300a00 */
[----:B------:R-:W3:Y:S01]  /*79c50*/  LDL.LU.64 R28, [R1+0xf40] ;  /* 0x000f4000011c7983 */ /* 0x000ee20000300a00 */
[----:B------:R-:W-:-:S02]  /*79c60*/  IMAD.MOV.U32 R25, RZ, RZ, R24 ;  /* 0x000000ffff197224 */ /* 0x000fc400078e0018 */
[----:B-1----:R-:W-:Y:S01]  /*79c70*/  IMAD.MOV.U32 R24, RZ, RZ, R11 ;  /* 0x000000ffff187224 */ /* 0x002fe200078e000b */
[----:B------:R-:W3:Y:S04]  /*79c80*/  LDL.LU.64 R38, [R1+0xf20] ;  /* 0x000f200001267983 */ /* 0x000ee80000300a00 */
[----:B------:R1:W-:Y:S02]  /*79c90*/  LDGSTS.E [R3+0x7a00], desc[UR60][R24.64], P1 ;  /* 0x07a0000018037fae */ /* 0x0003e4000892187c */
[----:B-1----:R-:W-:Y:S02]  /*79ca0*/  IMAD.MOV.U32 R25, RZ, RZ, R10 ;  /* 0x000000ffff197224 */ /* 0x002fe400078e000a */
[----:B----4-:R-:W4:Y:S01]  /*79cb0*/  LDL.LU.64 R10, [R1+0xf00] ;  /* 0x000f0000010a7983 */ /* 0x010f220000300a00 */
[----:B------:R-:W-:-:S03]  /*79cc0*/  MOV R24, R7 ;  /* 0x0000000700187202 */ /* 0x000fc60000000f00 */
[----:B------:R-:W4:Y:S04]  /*79cd0*/  LDL.LU.64 R26, [R1+0xee0] ;  /* 0x000ee000011a7983 */ /* 0x000f280000300a00 */
[----:B------:R1:W-:Y:S01]  /*79ce0*/  LDGSTS.E [R3+0x7e00], desc[UR60][R24.64], P1 ;  /* 0x07e0000018037fae */ /* 0x0003e2000892187c */
[----:B------:R-:W-:-:S05]  /*79cf0*/  IADD3 R82, P2, R8, R4, RZ ;  /* 0x0000000408527210 */ /* 0x000fca0007f5e0ff */
[----:B------:R-:W-:Y:S01]  /*79d00*/  IMAD.X R252, R9, 0x1, R0, P2 ;  /* 0x0000000109fc7824 */ /* 0x000fe200010e0600 */
[----:B--2---:R-:W-:Y:S01]  /*79d10*/  IADD3 R80, P2, R44, R4, RZ ;  /* 0x000000042c507210 */ /* 0x004fe20007f5e0ff */
[----:B------:R-:W2:Y:S03]  /*79d20*/  LDL.LU.64 R24, [R1+0xed8] ;  /* 0x000ed80001187983 */ /* 0x000ea60000300a00 */
[----:B------:R-:W-:Y:S01]  /*79d30*/  IADD3.X R81, R45, R0, RZ, P2, !PT ;  /* 0x000000002d517210 */ /* 0x000fe200017fe4ff */
[----:B------:R-:W2:Y:S01]  /*79d40*/  LDL.LU.64 R8, [R1+0xed0] ;  /* 0x000ed00001087983 */ /* 0x000ea20000300a00 */
[----:B------:R-:W-:-:S05]  /*79d50*/  IADD3 R78, P2, R30, R4, RZ ;  /* 0x000000041e4e7210 */ /* 0x000fca0007f5e0ff */
[--C-:B------:R-:W-:Y:S01]  /*79d60*/  IMAD.X R79, R31, 0x1, R0.reuse, P2 ;  /* 0x000000011f4f7824 */ /* 0x100fe200010e0600 */
[-C--:B------:R-:W-:Y:S01]  /*79d70*/  IADD3 R76, P2, R32, R4.reuse, RZ ;  /* 0x00000004204c7210 */ /* 0x080fe20007f5e0ff */
[----:B------:R-:W2:Y:S04]  /*79d80*/  LDL.LU.64 R30, [R1+0xec8] ;  /* 0x000ec800011e7983 */ /* 0x000ea80000300a00 */
[----:B------:R-:W-:Y:S02]  /*79d90*/  IMAD.X R77, R33, 0x1, R0, P2 ;  /* 0x00000001214d7824 */ /* 0x000fe400010e0600 */
[----:B------:R-:W2:Y:S01]  /*79da0*/  LDL.LU.64 R32, [R1+0xe40] ;  /* 0x000e400001207983 */ /* 0x000ea20000300a00 */
[----:B------:R-:W-:-:S04]  /*79db0*/  IADD3 R74, P2, R42, R4, RZ ;  /* 0x000000042a4a7210 */ /* 0x000fc80007f5e0ff */
[----:B------:R-:W-:Y:S02]  /*79dc0*/  IADD3.X R75, R43, R0, RZ, P2, !PT ;  /* 0x000000002b4b7210 */ /* 0x000fe400017fe4ff */
[----:B------:R-:W-:-:S05]  /*79dd0*/  IADD3 R72, P2, R36, R4, RZ ;  /* 0x0000000424487210 */ /* 0x000fca0007f5e0ff */
[----:B------:R-:W-:Y:S02]  /*79de0*/  IMAD.X R73, R37, 0x1, R0, P2 ;  /* 0x0000000125497824 */ /* 0x000fe400010e0600 */
[----:B------:R-:W2:Y:S01]  /*79df0*/  LDL.LU.64 R36, [R1+0xec0] ;  /* 0x000ec00001247983 */ /* 0x000ea20000300a00 */
[----:B---3--:R-:W-:-:S05]  /*79e00*/  IADD3 R70, P2, R34, R4, RZ ;  /* 0x0000000422467210 */ /* 0x008fca0007f5e0ff */
[----:B------:R-:W-:Y:S01]  /*79e10*/  IMAD.X R71, R35, 0x1, R0, P2 ;  /* 0x0000000123477824 */ /* 0x000fe200010e0600 */
[----:B------:R-:W-:Y:S01]  /*79e20*/  IADD3 R68, P2, R40, R4, RZ ;  /* 0x0000000428447210 */ /* 0x000fe20007f5e0ff */
[----:B------:R-:W3:Y:S03]  /*79e30*/  LDL.LU.64 R34, [R1+0xeb8] ;  /* 0x000eb80001227983 */ /* 0x000ee60000300a00 */
[----:B------:R-:W-:Y:S02]  /*79e40*/  IADD3.X R69, R41, R0, RZ, P2, !PT ;  /* 0x0000000029457210 */ /* 0x000fe400017fe4ff */
[----:B------:R-:W-:-:S05]  /*79e50*/  IADD3 R66, P2, R28, R4, RZ ;  /* 0x000000041c427210 */ /* 0x000fca0007f5e0ff */
[--C-:B------:R-:W-:Y:S01]  /*79e60*/  IMAD.X R67, R29, 0x1, R0.reuse, P2 ;  /* 0x000000011d437824 */ /* 0x100fe200010e0600 */
[-C--:B------:R-:W-:Y:S01]  /*79e70*/  IADD3 R63, P2, R38, R4.reuse, RZ ;  /* 0x00000004263f7210 */ /* 0x080fe20007f5e0ff */
[----:B------:R-:W3:Y:S04]  /*79e80*/  LDL.LU.64 R28, [R1+0xeb0] ;  /* 0x000eb000011c7983 */ /* 0x000ee80000300a00 */
[----:B------:R-:W-:Y:S01]  /*79e90*/  IMAD.X R64, R39, 0x1, R0, P2 ;  /* 0x0000000127407824 */ /* 0x000fe200010e0600 */
[----:B----4-:R-:W-:-:S04]  /*79ea0*/  IADD3 R61, P2, R10, R4, RZ ;  /* 0x000000040a3d7210 */ /* 0x010fc80007f5e0ff */
[----:B------:R-:W-:Y:S02]  /*79eb0*/  IADD3.X R62, R11, R0, RZ, P2, !PT ;  /* 0x000000000b3e7210 */ /* 0x000fe400017fe4ff */
[-C--:B------:R-:W-:Y:S01]  /*79ec0*/  IADD3 R59, P2, R26, R4.reuse, RZ ;  /* 0x000000041a3b7210 */ /* 0x080fe20007f5e0ff */
[----:B------:R-:W4:Y:S04]  /*79ed0*/  LDL.LU.64 R10, [R1+0xea8] ;  /* 0x000ea800010a7983 */ /* 0x000f280000300a00 */
[----:B------:R-:W-:Y:S01]  /*79ee0*/  IMAD.X R60, R27, 0x1, R0, P2 ;  /* 0x000000011b3c7824 */ /* 0x000fe200010e0600 */
[----:B--2---:R-:W-:-:S05]  /*79ef0*/  IADD3 R57, P2, R24, R4, RZ ;  /* 0x0000000418397210 */ /* 0x004fca0007f5e0ff */
[----:B------:R-:W-:Y:S01]  /*79f00*/  IMAD.X R58, R25, 0x1, R0, P2 ;  /* 0x00000001193a7824 */ /* 0x000fe200010e0600 */
[----:B------:R-:W-:Y:S01]  /*79f10*/  IADD3 R26, P2, R8, R4, RZ ;  /* 0x00000004081a7210 */ /* 0x000fe20007f5e0ff */
[----:B------:R-:W2:Y:S03]  /*79f20*/  LDL.LU.64 R24, [R1+0xea0] ;  /* 0x000ea00001187983 */ /* 0x000ea60000300a00 */
[----:B------:R-:W-:Y:S02]  /*79f30*/  IADD3.X R27, R9, R0, RZ, P2, !PT ;  /* 0x00000000091b7210 */ /* 0x000fe400017fe4ff */
[----:B------:R-:W-:-:S05]  /*79f40*/  IADD3 R8, P2, R30, R4, RZ ;  /* 0x000000041e087210 */ /* 0x000fca0007f5e0ff */
[----:B------:R-:W-:Y:S01]  /*79f50*/  IMAD.X R9, R31, 0x1, R0, P2 ;  /* 0x000000011f097824 */ /* 0x000fe200010e0600 */
[----:B------:R-:W-:-:S05]  /*79f60*/  IADD3 R30, P2, R32, R4, RZ ;  /* 0x00000004201e7210 */ /* 0x000fca0007f5e0ff */
[----:B------:R-:W-:Y:S02]  /*79f70*/  IMAD.X R31, R33, 0x1, R0, P2 ;  /* 0x00000001211f7824 */ /* 0x000fe400010e0600 */
[----:B------:R-:W2:Y:S04]  /*79f80*/  LDL.LU.64 R32, [R1+0xe98] ;  /* 0x000e980001207983 */ /* 0x000ea80000300a00 */
[----:B------:R-:W2:Y:S04]  /*79f90*/  LDL.LU.64 R44, [R1+0xe90] ;  /* 0x000e9000012c7983 */ /* 0x000ea80000300a00 */
[----:B------:R-:W2:Y:S04]  /*79fa0*/  LDL.LU.64 R42, [R1+0xe88] ;  /* 0x000e8800012a7983 */ /* 0x000ea80000300a00 */
[----:B------:R-:W2:Y:S04]  /*79fb0*/  LDL.LU.64 R40, [R1+0xe80] ;  /* 0x000e800001287983 */ /* 0x000ea80000300a00 */
[----:B------:R-:W2:Y:S01]  /*79fc0*/  LDL.LU.64 R38, [R1+0xe78] ;  /* 0x000e780001267983 */ /* 0x000ea20000300a00 */
[----:B------:R-:W-:-:S04]  /*79fd0*/  IADD3 R55, P2, R36, R4, RZ ;  /* 0x0000000424377210 */ /* 0x000fc80007f5e0ff */
[----:B------:R-:W-:Y:S02]  /*79fe0*/  IADD3.X R56, R37, R0, RZ, P2, !PT ;  /* 0x0000000025387210 */ /* 0x000fe400017fe4ff */
[----:B------:R-:W2:Y:S01]  /*79ff0*/  LDL.LU.64 R36, [R1+0xe70] ;  /* 0x000e700001247983 */ /* 0x000ea20000300a00 */
[----:B---3--:R-:W-:-:S05]  /*7a000*/  IADD3 R53, P2, R34, R4, RZ ;  /* 0x0000000422357210 */ /* 0x008fca0007f5e0ff */
[----:B------:R-:W-:Y:S01]  /*7a010*/  IMAD.X R54, R35, 0x1, R0, P2 ;  /* 0x0000000123367824 */ /* 0x000fe200010e0600 */
[----:B------:R-:W-:-:S05]  /*7a020*/  IADD3 R51, P2, R28, R4, RZ ;  /* 0x000000041c337210 */ /* 0x000fca0007f5e0ff */
[----:B------:R-:W-:Y:S01]  /*7a030*/  IMAD.X R52, R29, 0x1, R0, P2 ;  /* 0x000000011d347824 */ /* 0x000fe200010e0600 */
[----:B----4-:R-:W-:-:S04]  /*7a040*/  IADD3 R49, P2, R10, R4, RZ ;  /* 0x000000040a317210 */ /* 0x010fc80007f5e0ff */
[----:B------:R-:W-:Y:S02]  /*7a050*/  IADD3.X R50, R11, R0, RZ, P2, !PT ;  /* 0x000000000b327210 */ /* 0x000fe400017fe4ff */
[----:B--2---:R-:W-:-:S05]  /*7a060*/  IADD3 R10, P2, R24, R4, RZ ;  /* 0x00000004180a7210 */ /* 0x004fca0007f5e0ff */
[----:B------:R-:W-:Y:S02]  /*7a070*/  IMAD.X R11, R25, 0x1, R0, P2 ;  /* 0x00000001190b7824 */ /* 0x000fe400010e0600 */
[----:B------:R-:W2:Y:S04]  /*7a080*/  LDL.LU.64 R24, [R1+0xe68] ;  /* 0x000e680001187983 */ /* 0x000ea80000300a00 */
[----:B------:R-:W1:Y:S01]  /*7a090*/  LDL.LU.64 R34, [R1+0xe60] ;  /* 0x000e600001227983 */ /* 0x000e620000300a00 */
[----:B------:R-:W-:-:S05]  /*7a0a0*/  IADD3 R28, P2, R32, R4, RZ ;  /* 0x00000004201c7210 */ /* 0x000fca0007f5e0ff */
[----:B------:R-:W-:Y:S02]  /*7a0b0*/  IMAD.X R29, R33, 0x1, R0, P2 ;  /* 0x00000001211d7824 */ /* 0x000fe400010e0600 */
[----:B------:R-:W3:Y:S04]  /*7a0c0*/  LDL.LU.64 R32, [R1+0xe58] ;  /* 0x000e580001207983 */ /* 0x000ee80000300a00 */
[----:B------:R-:W4:Y:S04]  /*7a0d0*/  LDL.LU.64 R86, [R1+0xe50] ;  /* 0x000e500001567983 */ /* 0x000f280000300a00 */
[----:B------:R-:W4:Y:S01]  /*7a0e0*/  LDL.LU.64 R84, [R1+0xe48] ;  /* 0x000e480001547983 */ /* 0x000f220000300a00 */
        /* <DEDUP_REMOVED lines=9> */
[----:B------:R-:W-:Y:S02]  /*7a180*/  IMAD.X R40, R37, 0x1, R0, P2 ;  /* 0x0000000125287824 */ /* 0x000fe400010e0600 */
        /* <DEDUP_REMOVED lines=8> */
[----:B------:R-:W-:Y:S01]  /*7a210*/  IMAD.MOV.U32 R67, RZ, RZ, R64 ;  /* 0x000000ffff437224 */ /* 0x000fe200078e0040 */
[----:B--2---:R-:W-:-:S05]  /*7a220*/  IADD3 R37, P2, R24, R4, RZ ;  /* 0x0000000418257210 */ /* 0x004fca0007f5e0ff */
[----:B------:R-:W-:Y:S01]  /*7a230*/  IMAD.X R38, R25, 0x1, R0, P2 ;  /* 0x0000000119267824 */ /* 0x000fe200010e0600 */
[----:B-1----:R-:W-:-:S04]  /*7a240*/  IADD3 R24, P2, R34, R4, RZ ;  /* 0x0000000422187210 */ /* 0x002fc80007f5e0ff */
[----:B------:R-:W-:Y:S02]  /*7a250*/  IADD3.X R25, R35, R0, RZ, P2, !PT ;  /* 0x0000000023197210 */ /* 0x000fe400017fe4ff */
[----:B---3--:R-:W-:-:S05]  /*7a260*/  IADD3 R35, P2, R32, R4, RZ ;  /* 0x0000000420237210 */ /* 0x008fca0007f5e0ff */
[----:B------:R-:W-:Y:S01]  /*7a270*/  IMAD.X R36, R33, 0x1, R0, P2 ;  /* 0x0000000121247824 */ /* 0x000fe200010e0600 */
[----:B----4-:R-:W-:-:S05]  /*7a280*/  IADD3 R33, P2, R86, R4, RZ ;  /* 0x0000000456217210 */ /* 0x010fca0007f5e0ff */
[----:B------:R-:W-:Y:S01]  /*7a290*/  IMAD.X R34, R87, 0x1, R0, P2 ;  /* 0x0000000157227824 */ /* 0x000fe200010e0600 */
[----:B------:R-:W-:Y:S01]  /*7a2a0*/  IADD3 R7, P2, R84, R4, RZ ;  /* 0x0000000454077210 */ /* 0x000fe20007f5e0ff */
[----:B------:R-:W-:Y:S01]  /*7a2b0*/  IMAD.MOV.U32 R84, RZ, RZ, R82 ;  /* 0x000000ffff547224 */ /* 0x000fe200078e0052 */
[----:B------:R-:W-:Y:S01]  /*7a2c0*/  MOV R82, R80 ;  /* 0x0000005000527202 */ /* 0x000fe20000000f00 */
[----:B------:R-:W-:Y:S02]  /*7a2d0*/  IMAD.MOV.U32 R80, RZ, RZ, R78 ;  /* 0x000000ffff507224 */ /* 0x000fe400078e004e */
[----:B------:R-:W-:Y:S01]  /*7a2e0*/  IMAD.MOV.U32 R78, RZ, RZ, R76 ;  /* 0x000000ffff4e7224 */ /* 0x000fe200078e004c */
[----:B------:R-:W-:Y:S01]  /*7a2f0*/  MOV R76, R74 ;  /* 0x0000004a004c7202 */ /* 0x000fe20000000f00 */
[----:B------:R-:W-:Y:S02]  /*7a300*/  IMAD.MOV.U32 R74, RZ, RZ, R72 ;  /* 0x000000ffff4a7224 */ /* 0x000fe400078e0048 */
[----:B------:R-:W-:Y:S01]  /*7a310*/  IMAD.MOV.U32 R72, RZ, RZ, R70 ;  /* 0x000000ffff487224 */ /* 0x000fe200078e0046 */
[----:B------:R-:W-:-:S02]  /*7a320*/  IADD3.X R32, R85, R0, RZ, P2, !PT ;  /* 0x0000000055207210 */ /* 0x000fc400017fe4ff */
[----:B------:R-:W-:Y:S01]  /*7a330*/  MOV R70, R68 ;  /* 0x0000004400467202 */ /* 0x000fe20000000f00 */
[----:B------:R-:W-:Y:S02]  /*7a340*/  IMAD.MOV.U32 R85, RZ, RZ, R252 ;  /* 0x000000ffff557224 */ /* 0x000fe400078e00fc */
[----:B------:R-:W-:Y:S02]  /*7a350*/  IMAD.MOV.U32 R68, RZ, RZ, R66 ;  /* 0x000000ffff447224 */ /* 0x000fe400078e0042 */
[----:B------:R-:W-:Y:S01]  /*7a360*/  IMAD.MOV.U32 R66, RZ, RZ, R63 ;  /* 0x000000ffff427224 */ /* 0x000fe200078e003f */
[----:B------:R-:W-:Y:S01]  /*7a370*/  MOV R63, R62 ;  /* 0x0000003e003f7202 */ /* 0x000fe20000000f00 */
[----:B------:R-:W-:Y:S01]  /*7a380*/  IMAD.MOV.U32 R62, RZ, RZ, R61 ;  /* 0x000000ffff3e7224 */ /* 0x000fe200078e003d */
[----:B------:R-:W5:Y:S01]  /*7a390*/  LDL.LU.64 R86, [R1+0x2e90] ;  /* 0x002e900001567983 */ /* 0x000f620000300a00 */
[----:B------:R-:W-:-:S03]  /*7a3a0*/  IMAD.MOV.U32 R61, RZ, RZ, R60 ;  /* 0x000000ffff3d7224 */ /* 0x000fc600078e003c */
[----:B------:R1:W-:Y:S01]  /*7a3b0*/  STL.64 [R1+0x1230], R84 ;  /* 0x0012305401007387 */ /* 0x0003e20000100a00 */
[----:B------:R-:W-:-:S03]  /*7a3c0*/  MOV R60, R59 ;  /* 0x0000003b003c7202 */ /* 0x000fc60000000f00 */
[----:B------:R2:W-:Y:S01]  /*7a3d0*/  STL.64 [R1+0x1110], R82 ;  /* 0x0011105201007387 */ /* 0x0005e20000100a00 */
[----:B------:R-:W-:-:S03]  /*7a3e0*/  IMAD.MOV.U32 R59, RZ, RZ, R58 ;  /* 0x000000ffff3b7224 */ /* 0x000fc600078e003a */
[----:B------:R3:W-:Y:S01]  /*7a3f0*/  STL.64 [R1+0x10e8], R80 ;  /* 0x0010e85001007387 */ /* 0x0007e20000100a00 */
        /* <DEDUP_REMOVED lines=37> */
[----:B------:R4:W-:Y:S01]  /*7a650*/  STL.64 [R1+0xe98], R28 ;  /* 0x000e981c01007387 */ /* 0x0009e20000100a00 */
[----:B------:R-:W-:-:S03]  /*7a660*/  MOV R39, R38 ;  /* 0x0000002600277202 */ /* 0x000fc60000000f00 */
[----:B------:R-:W-:Y:S01]  /*7a670*/  STL.64 [R1+0xe90], R48 ;  /* 0x000e903001007387 */ /* 0x000fe20000100a00 */
[----:B------:R-:W-:-:S03]  /*7a680*/  IMAD.MOV.U32 R38, RZ, RZ, R37 ;  /* 0x000000ffff267224 */ /* 0x000fc600078e0025 */
[----:B------:R-:W-:Y:S04]  /*7a690*/  STL.64 [R1+0xe88], R46 ;  /* 0x000e882e01007387 */ /* 0x000fe80000100a00 */
[----:B------:R-:W-:Y:S01]  /*7a6a0*/  STL.64 [R1+0xe80], R44 ;  /* 0x000e802c01007387 */ /* 0x000fe20000100a00 */
[----:B------:R-:W-:-:S03]  /*7a6b0*/  IMAD.MOV.U32 R37, RZ, RZ, R36 ;  /* 0x000000ffff257224 */ /* 0x000fc600078e0024 */
[----:B------:R-:W-:Y:S01]  /*7a6c0*/  STL.64 [R1+0xe78], R42 ;  /* 0x000e782a01007387 */ /* 0x000fe20000100a00 */
[----:B------:R-:W-:-:S03]  /*7a6d0*/  MOV R36, R35 ;  /* 0x0000002300247202 */ /* 0x000fc60000000f00 */
[----:B------:R-:W-:Y:S01]  /*7a6e0*/  STL.64 [R1+0xe70], R40 ;  /* 0x000e702801007387 */ /* 0x000fe20000100a00 */
[----:B------:R-:W-:Y:S02]  /*7a6f0*/  IMAD.MOV.U32 R35, RZ, RZ, R34 ;  /* 0x000000ffff237224 */ /* 0x000fe400078e0022 */
[----:B------:R-:W-:Y:S01]  /*7a700*/  IMAD.MOV.U32 R34, RZ, RZ, R33 ;  /* 0x000000ffff227224 */ /* 0x000fe200078e0021 */
[----:B------:R-:W-:Y:S01]  /*7a710*/  STL.64 [R1+0xe68], R38 ;  /* 0x000e682601007387 */ /* 0x000fe20000100a00 */
[----:B------:R-:W-:-:S03]  /*7a720*/  MOV R33, R32 ;  /* 0x0000002000217202 */ /* 0x000fc60000000f00 */
[----:B------:R4:W-:Y:S04]  /*7a730*/  STL.64 [R1+0xe60], R24 ;  /* 0x000e601801007387 */ /* 0x0009e80000100a00 */
[----:B------:R-:W-:Y:S01]  /*7a740*/  LDGSTS.E [R3+0x20200], desc[UR60][R84.64], P1 ;  /* 0x2020000054037fae */ /* 0x000fe2000892187c */
[----:B------:R-:W-:-:S03]  /*7a750*/  IMAD.MOV.U32 R32, RZ, RZ, R7 ;  /* 0x000000ffff207224 */ /* 0x000fc600078e0007 */
        /* <DEDUP_REMOVED lines=10> */
[----:B-1----:R-:W5:Y:S04]  /*7a800*/  LDL.LU.64 R84, [R1+0x2e88] ;  /* 0x002e880001547983 */ /* 0x002f680000300a00 */
[----:B------:R-:W-:Y:S04]  /*7a810*/  STL.64 [R1+0xe58], R36 ;  /* 0x000e582401007387 */ /* 0x000fe80000100a00 */
[----:B--2---:R-:W5:Y:S04]  /*7a820*/  LDL.LU.64 R82, [R1+0x2e80] ;  /* 0x002e800001527983 */ /* 0x004f680000300a00 */
[----:B------:R-:W-:Y:S04]  /*7a830*/  STL.64 [R1+0xe50], R34 ;  /* 0x000e502201007387 */ /* 0x000fe80000100a00 */
[----:B---3--:R-:W5:Y:S04]  /*7a840*/  LDL.LU.64 R80, [R1+0x2e78] ;  /* 0x002e780001507983 */ /* 0x008f680000300a00 */
[----:B------:R-:W-:Y:S04]  /*7a850*/  STL.64 [R1+0xe48], R32 ;  /* 0x000e482001007387 */ /* 0x000fe80000100a00 */
[----:B----4-:R-:W5:Y:S04]  /*7a860*/  LDL.LU.64 R78, [R1+0x2e70] ;  /* 0x002e7000014e7983 */ /* 0x010f680000300a00 */
[----:B------:R-:W5:Y:S04]  /*7a870*/  LDL.LU.64 R76, [R1+0x2e68] ;  /* 0x002e6800014c7983 */ /* 0x000f680000300a00 */
[----:B------:R-:W5:Y:S04]  /*7a880*/  LDL.LU.64 R74, [R1+0x2e60] ;  /* 0x002e6000014a7983 */ /* 0x000f680000300a00 */
[----:B------:R-:W5:Y:S04]  /*7a890*/  LDL.LU.64 R72, [R1+0x2e58] ;  /* 0x002e580001487983 */ /* 0x000f680000300a00 */
[----:B------:R-:W5:Y:S04]  /*7a8a0*/  LDL.LU.64 R70, [R1+0x2e50] ;  /* 0x002e500001467983 */ /* 0x000f680000300a00 */
[----:B------:R-:W-:Y:S04]  /*7a8b0*/  LDGSTS.E [R3+0x22e00], desc[UR60][R60.64], P1 ;  /* 0x22e000003c037fae */ /* 0x000fe8000892187c */
[----:B------:R-:W5:Y:S04]  /*7a8c0*/  LDL.LU.64 R68, [R1+0x2e48] ;  /* 0x002e480001447983 */ /* 0x000f680000300a00 */
[----:B------:R-:W-:Y:S04]  /*7a8d0*/  LDGSTS.E [R3+0x23200], desc[UR60][R58.64], P1 ;  /* 0x232000003a037fae */ /* 0x000fe8000892187c */
[----:B------:R-:W5:Y:S04]  /*7a8e0*/  LDL.LU.64 R66, [R1+0x2e40] ;  /* 0x002e400001427983 */ /* 0x000f680000300a00 */
        /* <DEDUP_REMOVED lines=12> */
[----:B------:R-:W2:Y:S04]  /*7a9b0*/  LDL.LU R26, [R1+0x1d7c] ;  /* 0x001d7c00011a7983 */ /* 0x000ea80000300800 */
[----:B------:R-:W3:Y:S04]  /*7a9c0*/  LDL.LU R9, [R1+0x1d80] ;  /* 0x001d800001097983 */ /* 0x000ee80000300800 */
[----:B------:R-:W4:Y:S04]  /*7a9d0*/  LDL.LU R8, [R1+0x1dbc] ;  /* 0x001dbc0001087983 */ /* 0x000f280000300800 */
[----:B------:R-:W2:Y:S04]  /*7a9e0*/  LDL.LU R7, [R1+0x1dc0] ;  /* 0x001dc00001077983 */ /* 0x000ea80000300800 */
[----:B------:R-:W-:Y:S04]  /*7a9f0*/  LDGSTS.E [R3+0x26600], desc[UR60][R40.64], P1 ;  /* 0x2660000028037fae */ /* 0x000fe8000892187c */
[----:B------:R-:W4:Y:S04]  /*7aa00*/  LDL.LU R10, [R1+0x1e00] ;  /* 0x001e0000010a7983 */ /* 0x000f280000300800 */
[----:B------:R-:W4:Y:S04]  /*7aa10*/  LDL.LU R27, [R1+0x1e40] ;  /* 0x001e4000011b7983 */ /* 0x000f280000300800 */
[----:B------:R-:W4:Y:S04]  /*7aa20*/  LDL.LU R11, [R1+0x1dfc] ;  /* 0x001dfc00010b7983 */ /* 0x000f280000300800 */
[----:B------:R-:W4:Y:S04]  /*7aa30*/  LDL.LU R28, [R1+0x1e3c] ;  /* 0x001e3c00011c7983 */ /* 0x000f280000300800 */
[----:B------:R-:W-:Y:S04]  /*7aa40*/  LDGSTS.E [R3+0x26a00], desc[UR60][R38.64], P1 ;  /* 0x26a0000026037fae */ /* 0x000fe8000892187c */
[----:B------:R-:W-:Y:S01]  /*7aa50*/  LDGSTS.E [R3+0x26e00], desc[UR60][R24.64], P1 ;  /* 0x26e0000018037fae */ /* 0x000fe2000892187c */
[----:B-1----:R-:W-:-:S03]  /*7aa60*/  LOP3.LUT R29, R13, 0x50, RZ, 0x3c, !PT ;  /* 0x000000500d1d7812 */ /* 0x002fc600078e3cff */
[----:B------:R-:W-:Y:S04]  /*7aa70*/  LDGSTS.E [R3+0x27200], desc[UR60][R36.64], P1 ;  /* 0x2720000024037fae */ /* 0x000fe8000892187c */
[----:B------:R-:W-:Y:S04]  /*7aa80*/  LDGSTS.E [R3+0x27600], desc[UR60][R34.64], P1 ;  /* 0x2760000022037fae */ /* 0x000fe8000892187c */
[----:B------:R-:W-:Y:S04]  /*7aa90*/  LDGSTS.E [R3+0x27a00], desc[UR60][R32.64], P1 ;  /* 0x27a0000020037fae */ /* 0x000fe8000892187c */
[----:B------:R1:W-:Y:S04]  /*7aaa0*/  LDGSTS.E [R3+0x27e00], desc[UR60][R30.64], P1 ;  /* 0x27e000001e037fae */ /* 0x0003e8000892187c */
[----:B------:R-:W4:Y:S04]  /*7aab0*/  LDL.LU R24, [R1+0x1e80] ;  /* 0x001e800001187983 */ /* 0x000f280000300800 */
[----:B------:R-:W4:Y:S01]  /*7aac0*/  LDL.LU R25, [R1+0x1e7c] ;  /* 0x001e7c0001197983 */ /* 0x000f220000300800 */
[----:B-1----:R-:W-:Y:S01]  /*7aad0*/  IMAD.IADD R3, R29, 0x1, R5 ;  /* 0x000000011d037824 */ /* 0x002fe200078e0205 */
[----:B---3--:R-:W-:-:S02]  /*7aae0*/  IADD3 R9, P2, R9, R4, RZ ;  /* 0x0000000409097210 */ /* 0x008fc40007f5e0ff */
[----:B--2---:R-:W-:-:S03]  /*7aaf0*/  IADD3 R7, P4, R7, R4, RZ ;  /* 0x0000000407077210 */ /* 0x004fc60007f9e0ff */
[----:B------:R-:W-:Y:S01]  /*7ab00*/  IMAD.X R26, R26, 0x1, R0, P2 ;  /* 0x000000011a1a7824 */ /* 0x000fe200010e0600 */
[----:B----4-:R-:W-:Y:S01]  /*7ab10*/  IADD3.X R8, R8, R0, RZ, P4, !PT ;  /* 0x0000000008087210 */ /* 0x010fe200027fe4ff */
[----:B------:R-:W-:Y:S04]  /*7ab20*/  STL [R1+0x1d80], R9 ;  /* 0x001d800901007387 */ /* 0x000fe80000100800 */
[----:B------:R1:W-:Y:S04]  /*7ab30*/  STL [R1+0x1d7c], R26 ;  /* 0x001d7c1a01007387 */ /* 0x0003e80000100800 */
[----:B------:R-:W-:Y:S01]  /*7ab40*/  STL [R1+0x1dc0], R7 ;  /* 0x001dc00701007387 */ /* 0x000fe20000100800 */
[----:B------:R-:W-:Y:S01]  /*7ab50*/  IMAD.MOV.U32 R30, RZ, RZ, R9 ;  /* 0x000000ffff1e7224 */ /* 0x000fe200078e0009 */
[----:B------:R-:W-:-:S02]  /*7ab60*/  MOV R31, R26 ;  /* 0x0000001a001f7202 */ /* 0x000fc40000000f00 */
[----:B------:R2:W-:Y:S01]  /*7ab70*/  STL [R1+0x1dbc], R8 ;  /* 0x001dbc0801007387 */ /* 0x0005e20000100800 */
[-C--:B------:R-:W-:Y:S02]  /*7ab80*/  IADD3 R10, P2, R10, R4.reuse, RZ ;  /* 0x000000040a0a7210 */ /* 0x080fe40007f5e0ff */
[----:B------:R-:W-:Y:S01]  /*7ab90*/  IADD3 R27, P4, R27, R4, RZ ;  /* 0x000000041b1b7210 */ /* 0x000fe20007f9e0ff */
[----:B------:R3:W-:Y:S04]  /*7aba0*/  LDGSTS.E [R3+0x280], desc[UR60][R30.64], P1 ;  /* 0x002800001e037fae */ /* 0x0007e8000892187c */
[----:B-1----:R-:W4:Y:S04]  /*7abb0*/  LDL.LU R26, [R1+0x1ebc] ;  /* 0x001ebc00011a7983 */ /* 0x002f280000300800 */
[----:B------:R-:W4:Y:S01]  /*7abc0*/  LDL.LU R9, [R1+0x1ec0] ;  /* 0x001ec00001097983 */ /* 0x000f220000300800 */
[----:B------:R-:W-:Y:S01]  /*7abd0*/  IADD3.X R11, R11, R0, RZ, P2, !PT ;  /* 0x000000000b0b7210 */ /* 0x000fe200017fe4ff */
[----:B------:R-:W-:-:S02]  /*7abe0*/  IMAD.X R28, R28, 0x1, R0, P4 ;  /* 0x000000011c1c7824 */ /* 0x000fc400020e0600 */
[----:B---3--:R-:W-:Y:S02]  /*7abf0*/  IMAD.MOV.U32 R30, RZ, RZ, R7 ;  /* 0x000000ffff1e7224 */ /* 0x008fe400078e0007 */
[----:B------:R-:W-:Y:S02]  /*7ac00*/  IMAD.MOV.U32 R31, RZ, RZ, R8 ;  /* 0x000000ffff1f7224 */ /* 0x000fe400078e0008 */
[----:B--2---:R-:W2:Y:S04]  /*7ac10*/  LDL.LU R8, [R1+0x1efc] ;  /* 0x001efc0001087983 */ /* 0x004ea80000300800 */
[----:B------:R-:W3:Y:S04]  /*7ac20*/  LDL.LU R7, [R1+0x1f00] ;  /* 0x001f000001077983 */ /* 0x000ee80000300800 */
[----:B------:R-:W-:Y:S04]  /*7ac30*/  STL [R1+0x1e00], R10 ;  /* 0x001e000a01007387 */ /* 0x000fe80000100800 */
[----:B------:R1:W-:Y:S04]  /*7ac40*/  LDGSTS.E [R3+0x680], desc[UR60][R30.64], P1 ;  /* 0x006800001e037fae */ /* 0x0003e8000892187c */
[----:B------:R1:W-:Y:S04]  /*7ac50*/  STL [R1+0x1dfc], R11 ;  /* 0x001dfc0b01007387 */ /* 0x0003e80000100800 */
[----:B------:R-:W-:Y:S01]  /*7ac60*/  STL [R1+0x1e40], R27 ;  /* 0x001e401b01007387 */ /* 0x000fe20000100800 */
[----:B-1----:R-:W-:Y:S01]  /*7ac70*/  MOV R31, R11 ;  /* 0x0000000b001f7202 */ /* 0x002fe20000000f00 */
[----:B------:R-:W-:-:S02]  /*7ac80*/  IMAD.MOV.U32 R30, RZ, RZ, R10 ;  /* 0x000000ffff1e7224 */ /* 0x000fc400078e000a */
[----:B------:R-:W2:Y:S04]  /*7ac90*/  LDL.LU R11, [R1+0x1f3c] ;  /* 0x001f3c00010b7983 */ /* 0x000ea80000300800 */
[----:B------:R1:W-:Y:S04]  /*7aca0*/  STL [R1+0x1e3c], R28 ;  /* 0x001e3c1c01007387 */ /* 0x0003e80000100800 */
[----:B------:R-:W2:Y:S01]  /*7acb0*/  LDL.LU R10, [R1+0x1f40] ;  /* 0x001f4000010a7983 */ /* 0x000ea20000300800 */
[----:B------:R-:W-:-:S03]  /*7acc0*/  IADD3 R24, P2, R24, R4, RZ ;  /* 0x0000000418187210 */ /* 0x000fc60007f5e0ff */
[----:B------:R1:W-:Y:S01]  /*7acd0*/  LDGSTS.E [R3+0xa80], desc[UR60][R30.64], P1 ;  /* 0x00a800001e037fae */ /* 0x0003e2000892187c */
[----:B------:R-:W-:Y:S01]  /*7ace0*/  IADD3.X R25, R25, R0, RZ, P2, !PT ;  /* 0x0000000019197210 */ /* 0x000fe200017fe4ff */
[----:B-1----:R-:W-:Y:S02]  /*7acf0*/  IMAD.MOV.U32 R30, RZ, RZ, R27 ;  /* 0x000000ffff1e7224 */ /* 0x002fe400078e001b */
[----:B------:R-:W-:Y:S02]  /*7ad00*/  IMAD.MOV.U32 R31, RZ, RZ, R28 ;  /* 0x000000ffff1f7224 */ /* 0x000fe400078e001c */
[----:B------:R-:W2:Y:S04]  /*7ad10*/  LDL.LU R28, [R1+0x1f7c] ;  /* 0x001f7c00011c7983 */ /* 0x000ea80000300800 */
[----:B------:R-:W2:Y:S04]  /*7ad20*/  LDL.LU R27, [R1+0x1f80] ;  /* 0x001f8000011b7983 */ /* 0x000ea80000300800 */
[----:B------:R-:W-:Y:S04]  /*7ad30*/  STL [R1+0x1e80], R24 ;  /* 0x001e801801007387 */ /* 0x000fe80000100800 */
[----:B------:R1:W-:Y:S04]  /*7ad40*/  LDGSTS.E [R3+0xe80], desc[UR60][R30.64], P1 ;  /* 0x00e800001e037fae */ /* 0x0003e8000892187c */
[----:B------:R4:W-:Y:S01]  /*7ad50*/  STL [R1+0x1e7c], R25 ;  /* 0x001e7c1901007387 */ /* 0x0009e20000100800 */
[----:B-1----:R-:W-:Y:S01]  /*7ad60*/  MOV R31, R25 ;  /* 0x00000019001f7202 */ /* 0x002fe20000000f00 */
[----:B------:R-:W-:-:S05]  /*7ad70*/  IMAD.MOV.U32 R30, RZ, RZ, R24 ;  /* 0x000000ffff1e7224 */ /* 0x000fca00078e0018 */
[----:B------:R1:W-:Y:S01]  /*7ad80*/  LDGSTS.E [R3+0x1280], desc[UR60][R30.64], P1 ;  /* 0x012800001e037fae */ /* 0x0003e2000892187c */
[----:B----4-:R-:W-:-:S05]  /*7ad90*/  IADD3 R9, P4, R9, R4, RZ ;  /* 0x0000000409097210 */ /* 0x010fca0007f9e0ff */
[----:B------:R-:W-:Y:S01]  /*7ada0*/  IMAD.X R26, R26, 0x1, R0, P4 ;  /* 0x000000011a1a7824 */ /* 0x000fe200020e0600 */
[----:B------:R-:W-:Y:S04]  /*7adb0*/  STL [R1+0x1ec0], R9 ;  /* 0x001ec00901007387 */ /* 0x000fe80000100800 */
[----:B------:R-:W4:Y:S04]  /*7adc0*/  LDL.LU R25, [R1+0x1fbc] ;  /* 0x001fbc0001197983 */ /* 0x000f280000300800 */
[----:B------:R2:W-:Y:S04]  /*7add0*/  STL [R1+0x1ebc], R26 ;  /* 0x001ebc1a01007387 */ /* 0x0005e80000100800 */
[----:B------:R-:W4:Y:S01]  /*7ade0*/  LDL.LU R24, [R1+0x1fc0] ;  /* 0x001fc00001187983 */ /* 0x000f220000300800 */
[----:B---3--:R-:W-:Y:S01]  /*7adf0*/  IADD3 R7, P2, R7, R4, RZ ;  /* 0x0000000407077210 */ /* 0x008fe20007f5e0ff */
[----:B-1----:R-:W-:-:S02]  /*7ae00*/  IMAD.MOV.U32 R30, RZ, RZ, R9 ;  /* 0x000000ffff1e7224 */ /* 0x002fc400078e0009 */
[----:B------:R-:W-:Y:S01]  /*7ae10*/  IMAD.MOV.U32 R31, RZ, RZ, R26 ;  /* 0x000000ffff1f7224 */ /* 0x000fe200078e001a */
[----:B--2---:R-:W-:Y:S01]  /*7ae20*/  IADD3.X R8, R8, R0, RZ, P2, !PT ;  /* 0x0000000008087210 */ /* 0x004fe200017fe4ff */
[----:B------:R-:W2:Y:S04]  /*7ae30*/  LDL.LU R26, [R1+0x1ffc] ;  /* 0x001ffc00011a7983 */ /* 0x000ea80000300800 */
[----:B------:R-:W3:Y:S04]  /*7ae40*/  LDL.LU R9, [R1+0x2000] ;  /* 0x0020000001097983 */ /* 0x000ee80000300800 */
[----:B------:R-:W-:Y:S04]  /*7ae50*/  STL [R1+0x1f00], R7 ;  /* 0x001f000701007387 */ /* 0x000fe80000100800 */
[----:B------:R1:W-:Y:S04]  /*7ae60*/  LDGSTS.E [R3+0x1680], desc[UR60][R30.64], P1 ;  /* 0x016800001e037fae */ /* 0x0003e8000892187c */
[----:B------:R1:W-:Y:S01]  /*7ae70*/  STL [R1+0x1efc], R8 ;  /* 0x001efc0801007387 */ /* 0x0003e20000100800 */
[----:B------:R-:W-:-:S05]  /*7ae80*/  IADD3 R10, P4, R10, R4, RZ ;  /* 0x000000040a0a7210 */ /* 0x000fca0007f9e0ff */
[----:B------:R-:W-:Y:S01]  /*7ae90*/  IMAD.X R11, R11, 0x1, R0, P4 ;  /* 0x000000010b0b7824 */ /* 0x000fe200020e0600 */
[----:B-1----:R-:W-:Y:S01]  /*7aea0*/  MOV R31, R8 ;  /* 0x00000008001f7202 */ /* 0x002fe20000000f00 */
[----:B------:R-:W-:Y:S04]  /*7aeb0*/  STL [R1+0x1f40], R10 ;  /* 0x001f400a01007387 */ /* 0x000fe80000100800 */
[----:B------:R-:W2:Y:S01]  /*7aec0*/  LDL.LU R8, [R1+0x203c] ;  /* 0x00203c0001087983 */ /* 0x000ea20000300800 */
[----:B------:R-:W-:-:S03]  /*7aed0*/  IMAD.MOV.U32 R30, RZ, RZ, R7 ;  /* 0x000000ffff1e7224 */ /* 0x000fc600078e0007 */
[----:B------:R1:W-:Y:S04]  /*7aee0*/  STL [R1+0x1f3c], R11 ;  /* 0x001f3c0b01007387 */ /* 0x0003e80000100800 */
[----:B------:R-:W2:Y:S04]  /*7aef0*/  LDL.LU R7, [R1+0x2040] ;  /* 0x0020400001077983 */ /* 0x000ea80000300800 */
[----:B------:R1:W-:Y:S01]  /*7af00*/  LDGSTS.E [R3+0x1a80], desc[UR60][R30.64], P1 ;  /* 0x01a800001e037fae */ /* 0x0003e2000892187c */
[----:B------:R-:W-:-:S04]  /*7af10*/  IADD3 R27, P2, R27, R4, RZ ;  /* 0x000000041b1b7210 */ /* 0x000fc80007f5e0ff */
        /* <DEDUP_REMOVED lines=20> */
[----:B--2---:R-:W-:-:S04]  /*7b060*/  IADD3.X R26, R26, R0, RZ, P2, !PT ;  /* 0x000000001a1a7210 */ /* 0x004fc800017fe4ff */
[----:B------:R1:W-:Y:S04]  /*7b070*/  LDGSTS.E [R3+0x2680], desc[UR60][R30.64], P1 ;  /* 0x026800001e037fae */ /* 0x0003e8000892187c */
[----:B------:R-:W2:Y:S04]  /*7b080*/  LDL.LU R25, [R1+0x20fc] ;  /* 0x0020fc0001197983 */ /* 0x000ea80000300800 */
[----:B------:R-:W3:Y:S04]  /*7b090*/  LDL.LU R24, [R1+0x2100] ;  /* 0x0021000001187983 */ /* 0x000ee80000300800 */
[----:B------:R-:W-:Y:S04]  /*7b0a0*/  STL [R1+0x2000], R9 ;  /* 0x0020000901007387 */ /* 0x000fe80000100800 */
[----:B------:R1:W-:Y:S01]  /*7b0b0*/  STL [R1+0x1ffc], R26 ;  /* 0x001ffc1a01007387 */ /* 0x0003e20000100800 */
[----:B------:R-:W-:-:S02]  /*7b0c0*/  IADD3 R7, P4, R7, R4, RZ ;  /* 0x0000000407077210 */ /* 0x000fc40007f9e0ff */
[----:B-1----:R-:W-:-:S03]  /*7b0d0*/  MOV R31, R26 ;  /* 0x0000001a001f7202 */ /* 0x002fc60000000f00 */
[----:B------:R-:W-:Y:S01]  /*7b0e0*/  IMAD.X R8, R8, 0x1, R0, P4 ;  /* 0x0000000108087824 */ /* 0x000fe200020e0600 */
        /* <DEDUP_REMOVED lines=154> */
[----:B------:R-:W2:Y:S04]  /*7ba90*/  LDL.LU.64 R10, [R1+0x1228] ;  /* 0x00122800010a7983 */ /* 0x000ea80000300a00 */
[----:B------:R-:W-:Y:S04]  /*7baa0*/  STL [R1+0x2498], R27 ;  /* 0x0024981b01007387 */ /* 0x000fe80000100800 */
[----:B------:R1:W-:Y:S04]  /*7bab0*/  LDGSTS.E [R3+0x6e80], desc[UR60][R30.64], P1 ;  /* 0x06e800001e037fae */ /* 0x0003e8000892187c */
[----:B------:R4:W-:Y:S01]  /*7bac0*/  STL [R1+0x2494], R28 ;  /* 0x0024941c01007387 */ /* 0x0009e20000100800 */
[----:B-1----:R-:W-:Y:S01]  /*7bad0*/  IMAD.MOV.U32 R30, RZ, RZ, R27 ;  /* 0x000000ffff1e7224 */ /* 0x002fe200078e001b */
[----:B------:R-:W-:-:S05]  /*7bae0*/  MOV R31, R28 ;  /* 0x0000001c001f7202 */ /* 0x000fca0000000f00 */
[----:B------:R1:W-:Y:S01]  /*7baf0*/  LDGSTS.E [R3+0x7280], desc[UR60][R30.64], P1 ;  /* 0x072800001e037fae */ /* 0x0003e2000892187c */
[----:B----4-:R-:W-:-:S05]  /*7bb00*/  IADD3 R24, P4, R24, R4, RZ ;  /* 0x0000000418187210 */ /* 0x010fca0007f9e0ff */
[----:B------:R-:W-:Y:S01]  /*7bb10*/  STL [R1+0x24e0], R24 ;  /* 0x0024e01801007387 */ /* 0x000fe20000100800 */
[----:B------:R-:W-:-:S03]  /*7bb20*/  IMAD.X R25, R25, 0x1, R0, P4 ;  /* 0x0000000119197824 */ /* 0x000fc600020e0600 */
[----:B------:R-:W4:Y:S01]  /*7bb30*/  LDL.LU.64 R28, [R1+0x1108] ;  /* 0x00110800011c7983 */ /* 0x000f220000300a00 */
[----:B---3--:R-:W-:-:S03]  /*7bb40*/  IADD3 R9, P2, R9, R4, RZ ;  /* 0x0000000409097210 */ /* 0x008fc60007f5e0ff */
[----:B------:R3:W-:Y:S01]  /*7bb50*/  STL [R1+0x24dc], R25 ;  /* 0x0024dc1901007387 */ /* 0x0007e20000100800 */
[----:B-1----:R-:W-:Y:S02]  /*7bb60*/  IMAD.MOV.U32 R30, RZ, RZ, R24 ;  /* 0x000000ffff1e7224 */ /* 0x002fe400078e0018 */
[----:B------:R-:W-:Y:S01]  /*7bb70*/  IMAD.MOV.U32 R31, RZ, RZ, R25 ;  /* 0x000000ffff1f7224 */ /* 0x000fe200078e0019 */
[----:B--2---:R-:W-:-:S04]  /*7bb80*/  IADD3.X R26, R26, R0, RZ, P2, !PT ;  /* 0x000000001a1a7210 */ /* 0x004fc800017fe4ff */
[----:B------:R1:W-:Y:S04]  /*7bb90*/  LDGSTS.E [R3+0x7680], desc[UR60][R30.64], P1 ;  /* 0x076800001e037fae */ /* 0x0003e8000892187c */
[----:B---3--:R-:W2:Y:S04]  /*7bba0*/  LDL.LU.64 R24, [R1+0x10e0] ;  /* 0x0010e00001187983 */ /* 0x008ea80000300a00 */
[----:B------:R-:W-:Y:S04]  /*7bbb0*/  STL [R1+0x2510], R9 ;  /* 0x0025100901007387 */ /* 0x000fe80000100800 */
[----:B------:R3:W-:Y:S01]  /*7bbc0*/  STL [R1+0x250c], R26 ;  /* 0x00250c1a01007387 */ /* 0x0007e20000100800 */
[----:B------:R-:W-:Y:S01]  /*7bbd0*/  IADD3 R7, P4, R7, R4, RZ ;  /* 0x0000000407077210 */ /* 0x000fe20007f9e0ff */
[----:B-1----:R-:W-:Y:S01]  /*7bbe0*/  IMAD.MOV.U32 R30, RZ, RZ, R9 ;  /* 0x000000ffff1e7224 */ /* 0x002fe200078e0009 */
[----:B------:R-:W-:-:S03]  /*7bbf0*/  MOV R31, R26 ;  /* 0x0000001a001f7202 */ /* 0x000fc60000000f00 */
[----:B------:R-:W-:Y:S01]  /*7bc00*/  IMAD.X R8, R8, 0x1, R0, P4 ;  /* 0x0000000108087824 */ /* 0x000fe200020e0600 */
[----:B------:R-:W-:Y:S04]  /*7bc10*/  STL [R1+0x2540], R7 ;  /* 0x0025400701007387 */ /* 0x000fe80000100800 */
[----:B---3--:R-:W3:Y:S04]  /*7bc20*/  LDL.LU.64 R26, [R1+0x10b8] ;  /* 0x0010b800011a7983 */ /* 0x008ee80000300a00 */
[----:B------:R1:W-:Y:S04]  /*7bc30*/  LDGSTS.E [R3+0x7a80], desc[UR60][R30.64], P1 ;  /* 0x07a800001e037fae */ /* 0x0003e8000892187c */
[----:B------:R1:W-:Y:S02]  /*7bc40*/  STL [R1+0x253c], R8 ;  /* 0x00253c0801007387 */ /* 0x0003e40000100800 */
[----:B-1----:R-:W-:-:S02]  /*7bc50*/  IMAD.MOV.U32 R31, RZ, RZ, R8 ;  /* 0x000000ffff1f7224 */ /* 0x002fc400078e0008 */
[----:B------:R-:W3:Y:S04]  /*7bc60*/  LDL.LU.64 R8, [R1+0x1090] ;  /* 0x0010900001087983 */ /* 0x000ee80000300a00 */
[----:B------:R-:W3:Y:S01]  /*7bc70*/  LDL.LU.64 R34, [R1+0xf98] ;  /* 0x000f980001227983 */ /* 0x000ee20000300a00 */
[----:B------:R-:W-:-:S03]  /*7bc80*/  IMAD.MOV.U32 R30, RZ, RZ, R7 ;  /* 0x000000ffff1e7224 */ /* 0x000fc600078e0007 */
[----:B------:R-:W3:Y:S01]  /*7bc90*/  LDL.LU.64 R32, [R1+0xf78] ;  /* 0x000f780001207983 */ /* 0x000ee20000300a00 */
[----:B------:R-:W-:-:S03]  /*7bca0*/  IADD3 R46, P2, R10, R4, RZ ;  /* 0x000000040a2e7210 */ /* 0x000fc60007f5e0ff */
[----:B------:R1:W-:Y:S01]  /*7bcb0*/  LDGSTS.E [R3+0x7e80], desc[UR60][R30.64], P1 ;  /* 0x07e800001e037fae */ /* 0x0003e2000892187c */
[----:B------:R-:W-:-:S03]  /*7bcc0*/  IADD3.X R252, R11, R0, RZ, P2, !PT ;  /* 0x000000000bfc7210 */ /* 0x000fc600017fe4ff */
[----:B------:R-:W3:Y:S04]  /*7bcd0*/  LDL.LU.64 R30, [R1+0xf58] ;  /* 0x000f5800011e7983 */ /* 0x000ee80000300a00 */
[----:B------:R-:W1:Y:S01]  /*7bce0*/  LDL.LU.64 R10, [R1+0xf38] ;  /* 0x000f3800010a7983 */ /* 0x000e620000300a00 */
[----:B----4-:R-:W-:-:S05]  /*7bcf0*/  IADD3 R44, P2, R28, R4, RZ ;  /* 0x000000041c2c7210 */ /* 0x010fca0007f5e0ff */
[----:B------:R-:W-:Y:S02]  /*7bd00*/  IMAD.X R45, R29, 0x1, R0, P2 ;  /* 0x000000011d2d7824 */ /* 0x000fe400010e0600 */
[----:B------:R-:W4:Y:S01]  /*7bd10*/  LDL.LU.64 R28, [R1+0xf18] ;  /* 0x000f1800011c7983 */ /* 0x000f220000300a00 */
[----:B--2---:R-:W-:-:S05]  /*7bd20*/  IADD3 R42, P2, R24, R4, RZ ;  /* 0x00000004182a7210 */ /* 0x004fca0007f5e0ff */
[----:B------:R-:W-:Y:S02]  /*7bd30*/  IMAD.X R43, R25, 0x1, R0, P2 ;  /* 0x00000001192b7824 */ /* 0x000fe400010e0600 */
[----:B------:R-:W2:Y:S01]  /*7bd40*/  LDL.LU.64 R24, [R1+0xef8] ;  /* 0x000ef80001187983 */ /* 0x000ea20000300a00 */
[----:B---3--:R-:W-:-:S04]  /*7bd50*/  IADD3 R40, P2, R26, R4, RZ ;  /* 0x000000041a287210 */ /* 0x008fc80007f5e0ff */
[----:B------:R-:W-:Y:S02]  /*7bd60*/  IADD3.X R41, R27, R0, RZ, P2, !PT ;  /* 0x000000001b297210 */ /* 0x000fe400017fe4ff */
[----:B------:R-:W3:Y:S01]  /*7bd70*/  LDL.LU.64 R26, [R1+0xe38] ;  /* 0x000e3800011a7983 */ /* 0x000ee20000300a00 */
[----:B------:R-:W-:-:S05]  /*7bd80*/  IADD3 R38, P2, R8, R4, RZ ;  /* 0x0000000408267210 */ /* 0x000fca0007f5e0ff */
[----:B------:R-:W-:Y:S02]  /*7bd90*/  IMAD.X R39, R9, 0x1, R0, P2 ;  /* 0x0000000109277824 */ /* 0x000fe400010e0600 */
[----:B------:R-:W3:Y:S04]  /*7bda0*/  LDL.LU.64 R8, [R1+0xe20] ;  /* 0x000e200001087983 */ /* 0x000ee80000300a00 */
[----:B------:R-:W3:Y:S01]  /*7bdb0*/  LDL.LU.64 R48, [R1+0xe08] ;  /* 0x000e080001307983 */ /* 0x000ee20000300a00 */
[----:B------:R-:W-:-:S05]  /*7bdc0*/  IADD3 R36, P2, R34, R4, RZ ;  /* 0x0000000422247210 */ /* 0x000fca0007f5e0ff */
[----:B------:R-:W-:Y:S01]  /*7bdd0*/  IMAD.X R37, R35, 0x1, R0, P2 ;  /* 0x0000000123257824 */ /* 0x000fe200010e0600 */
[----:B------:R-:W-:-:S04]  /*7bde0*/  IADD3 R34, P2, R32, R4, RZ ;  /* 0x0000000420227210 */ /* 0x000fc80007f5e0ff */
[----:B------:R-:W-:Y:S02]  /*7bdf0*/  IADD3.X R35, R33, R0, RZ, P2, !PT ;  /* 0x0000000021237210 */ /* 0x000fe400017fe4ff */
[----:B------:R-:W-:-:S05]  /*7be00*/  IADD3 R32, P2, R30, R4, RZ ;  /* 0x000000041e207210 */ /* 0x000fca0007f5e0ff */
[----:B------:R-:W-:Y:S01]  /*7be10*/  IMAD.X R33, R31, 0x1, R0, P2 ;  /* 0x000000011f217824 */ /* 0x000fe200010e0600 */
[----:B-1----:R-:W-:-:S05]  /*7be20*/  IADD3 R30, P2, R10, R4, RZ ;  /* 0x000000040a1e7210 */ /* 0x002fca0007f5e0ff */
[----:B------:R-:W-:Y:S02]  /*7be30*/  IMAD.X R31, R11, 0x1, R0, P2 ;  /* 0x000000010b1f7824 */ /* 0x000fe400010e0600 */
[----:B------:R-:W-:-:S05]  /*7be40*/  IMAD.MOV.U32 R47, RZ, RZ, R252 ;  /* 0x000000ffff2f7224 */ /* 0x000fca00078e00fc */
[----:B------:R-:W-:Y:S04]  /*7be50*/  STL.64 [R1+0x1228], R46 ;  /* 0x0012282e01007387 */ /* 0x000fe80000100a00 */
[----:B------:R-:W-:Y:S04]  /*7be60*/  STL.64 [R1+0x1108], R44 ;  /* 0x0011082c01007387 */ /* 0x000fe80000100a00 */
        /* <DEDUP_REMOVED lines=14> */
[----:B------:R-:W-:Y:S04]  /*7bf50*/  LDGSTS.E [R3+0x21e80], desc[UR60][R32.64], P1 ;  /* 0x21e8000020037fae */ /* 0x000fe8000892187c */
[----:B------:R-:W-:Y:S01]  /*7bf60*/  LDGSTS.E [R3+0x22280], desc[UR60][R30.64], P1 ;  /* 0x222800001e037fae */ /* 0x000fe2000892187c */
[----:B----4-:R-:W-:-:S04]  /*7bf70*/  IADD3 R10, P2, R28, R4, RZ ;  /* 0x000000041c0a7210 */ /* 0x010fc80007f5e0ff */
[----:B------:R-:W-:Y:S02]  /*7bf80*/  IADD3.X R11, R29, R0, RZ, P2, !PT ;  /* 0x000000001d0b7210 */ /* 0x000fe400017fe4ff */
[----:B--2---:R-:W-:-:S03]  /*7bf90*/  IADD3 R28, P2, R24, R4, RZ ;  /* 0x00000004181c7210 */ /* 0x004fc60007f5e0ff */
[----:B------:R-:W-:Y:S02]  /*7bfa0*/  LDGSTS.E [R3+0x22680], desc[UR60][R10.64], P1 ;  /* 0x226800000a037fae */ /* 0x000fe4000892187c */
[----:B------:R-:W-:Y:S02]  /*7bfb0*/  IMAD.X R29, R25, 0x1, R0, P2 ;  /* 0x00000001191d7824 */ /* 0x000fe400010e0600 */
[----:B------:R1:W-:Y:S01]  /*7bfc0*/  STL.64 [R1+0xf18], R10 ;  /* 0x000f180a01007387 */ /* 0x0003e20000100a00 */
[----:B---3--:R-:W-:-:S03]  /*7bfd0*/  IADD3 R24, P2, R26, R4, RZ ;  /* 0x000000041a187210 */ /* 0x008fc60007f5e0ff */
[----:B------:R2:W-:Y:S02]  /*7bfe0*/  LDGSTS.E [R3+0x22a80], desc[UR60][R28.64], P1 ;  /* 0x22a800001c037fae */ /* 0x0005e4000892187c */
[----:B------:R-:W-:Y:S02]  /*7bff0*/  IMAD.X R25, R27, 0x1, R0, P2 ;  /* 0x000000011b197824 */ /* 0x000fe400010e0600 */
[----:B------:R-:W-:Y:S01]  /*7c000*/  STL.64 [R1+0xef8], R28 ;  /* 0x000ef81c01007387 */ /* 0x000fe20000100a00 */
[----:B------:R-:W-:-:S03]  /*7c010*/  IADD3 R26, P2, R8, R4, RZ ;  /* 0x00000004081a7210 */ /* 0x000fc60007f5e0ff */
[----:B------:R-:W-:Y:S01]  /*7c020*/  LDGSTS.E [R3+0x22e80], desc[UR60][R24.64], P1 ;  /* 0x22e8000018037fae */ /* 0x000fe2000892187c */
[----:B------:R-:W-:Y:S02]  /*7c030*/  IADD3.X R27, R9, R0, RZ, P2, !PT ;  /* 0x00000000091b7210 */ /* 0x000fe400017fe4ff */
[-C--:B------:R-:W-:Y:S01]  /*7c040*/  IADD3 R8, P2, R48, R4.reuse, RZ ;  /* 0x0000000430087210 */ /* 0x080fe20007f5e0ff */
[----:B------:R3:W-:Y:S04]  /*7c050*/  STL.64 [R1+0xe38], R24 ;  /* 0x000e381801007387 */ /* 0x0007e80000100a00 */
[----:B------:R-:W-:Y:S01]  /*7c060*/  LDGSTS.E [R3+0x23280], desc[UR60][R26.64], P1 ;  /* 0x232800001a037fae */ /* 0x000fe2000892187c */
[----:B------:R-:W-:Y:S01]  /*7c070*/  IMAD.X R9, R49, 0x1, R0, P2 ;  /* 0x0000000131097824 */ /* 0x000fe200010e0600 */
[----:B------:R-:W-:-:S02]  /*7c080*/  IADD3 R64, P2, R248, R4, RZ ;  /* 0x00000004f8407210 */ /* 0x000fc40007f5e0ff */
[----:B------:R-:W-:Y:S04]  /*7c090*/  STL.64 [R1+0xe20], R26 ;  /* 0x000e201a01007387 */ /* 0x000fe80000100a00 */
[----:B------:R-:W-:Y:S01]  /*7c0a0*/  LDGSTS.E [R3+0x23680], desc[UR60][R8.64], P1 ;  /* 0x2368000008037fae */ /* 0x000fe2000892187c */
        /* <DEDUP_REMOVED lines=34> */
[----:B------:R4:W-:Y:S04]  /*7c2d0*/  STL.64 [R1+0xe08], R8 ;  /* 0x000e080801007387 */ /* 0x0009e80000100a00 */
[----:B-1----:R-:W2:Y:S01]  /*7c2e0*/  LDL.LU R11, [R1+0x1d88] ;  /* 0x001d8800010b7983 */ /* 0x002ea20000300800 */
[----:B------:R-:W-:-:S04]  /*7c2f0*/  IMAD.X R202, R203, 0x1, R0, P2 ;  /* 0x00000001cbca7824 */ /* 0x000fc800010e0600 */
[----:B------:R-:W-:Y:S02]  /*7c300*/  IMAD.MOV.U32 R203, RZ, RZ, R202 ;  /* 0x000000ffffcb7224 */ /* 0x000fe400078e00ca */
[----:B------:R-:W-:Y:S02]  /*7c310*/  IMAD.MOV.U32 R202, RZ, RZ, R7 ;  /* 0x000000ffffca7224 */ /* 0x000fe400078e0007 */
[----:B------:R-:W2:Y:S04]  /*7c320*/  LDL.LU R7, [R1+0x1dc8] ;  /* 0x001dc80001077983 */ /* 0x000ea80000300800 */
[----:B---3--:R-:W3:Y:S04]  /*7c330*/  LDL.LU R24, [R1+0x1d84] ;  /* 0x001d840001187983 */ /* 0x008ee80000300800 */
[----:B------:R-:W3:Y:S04]  /*7c340*/  LDL.LU R10, [R1+0x1dc4] ;  /* 0x001dc400010a7983 */ /* 0x000ee80000300800 */
[----:B----4-:R-:W4:Y:S04]  /*7c350*/  LDL.LU R9, [R1+0x1e04] ;  /* 0x001e040001097983 */ /* 0x010f280000300800 */
[----:B------:R-:W4:Y:S04]  /*7c360*/  LDL.LU R8, [R1+0x1e08] ;  /* 0x001e080001087983 */ /* 0x000f280000300800 */
[----:B------:R-:W4:Y:S04]  /*7c370*/  LDL.LU R28, [R1+0x1e44] ;  /* 0x001e4400011c7983 */ /* 0x000f280000300800 */
[----:B------:R-:W4:Y:S01]  /*7c380*/  LDL.LU R27, [R1+0x1e48] ;  /* 0x001e4800011b7983 */ /* 0x000f220000300800 */
        /* <DEDUP_REMOVED lines=13> */
[----:B------:R-:W-:Y:S01]  /*7c460*/  LDGSTS.E [R3+0x23a80], desc[UR60][R248.64], P1 ;  /* 0x23a80000f8037fae */ /* 0x000fe2000892187c */
[----:B------:R-:W-:Y:S02]  /*7c470*/  IMAD.MOV.U32 R224, RZ, RZ, R58 ;  /* 0x000000ffffe07224 */ /* 0x000fe400078e003a */
[----:B------:R-:W-:Y:S01]  /*7c480*/  IMAD.MOV.U32 R223, RZ, RZ, R222 ;  /* 0x000000ffffdf7224 */ /* 0x000fe200078e00de */
[----:B------:R-:W-:Y:S01]  /*7c490*/  LDGSTS.E [R3+0x23e80], desc[UR60][R242.64], P1 ;  /* 0x23e80000f2037fae */ /* 0x000fe2000892187c */
[----:B------:R-:W-:Y:S01]  /*7c4a0*/  MOV R222, R57 ;  /* 0x0000003900de7202 */ /* 0x000fe20000000f00 */
[----:B------:R-:W-:Y:S02]  /*7c4b0*/  IMAD.MOV.U32 R221, RZ, RZ, R220 ;  /* 0x000000ffffdd7224 */ /* 0x000fe400078e00dc */
[----:B------:R-:W-:Y:S01]  /*7c4c0*/  LDGSTS.E [R3+0x24280], desc[UR60][R236.64], P1 ;  /* 0x24280000ec037fae */ /* 0x000fe2000892187c */
[----:B------:R-:W-:Y:S01]  /*7c4d0*/  IMAD.MOV.U32 R220, RZ, RZ, R56 ;  /* 0x000000ffffdc7224 */ /* 0x000fe200078e0038 */
[----:B------:R-:W-:-:S02]  /*7c4e0*/  MOV R219, R218 ;  /* 0x000000da00db7202 */ /* 0x000fc40000000f00 */
        /* <DEDUP_REMOVED lines=22> */
[----:B------:R-:W-:-:S03]  /*7c650*/  MOV R204, R48 ;  /* 0x0000003000cc7202 */ /* 0x000fc60000000f00 */
[----:B------:R-:W-:Y:S04]  /*7c660*/  LDGSTS.E [R3+0x26680], desc[UR60][R214.64], P1 ;  /* 0x26680000d6037fae */ /* 0x000fe8000892187c */
[----:B------:R-:W-:Y:S04]  /*7c670*/  LDGSTS.E [R3+0x26a80], desc[UR60][R212.64], P1 ;  /* 0x26a80000d4037fae */ /* 0x000fe8000892187c */
[----:B------:R-:W-:Y:S01]  /*7c680*/  LDGSTS.E [R3+0x26e80], desc[UR60][R210.64], P1 ;  /* 0x26e80000d2037fae */ /* 0x000fe2000892187c */
[----:B--2---:R-:W-:-:S03]  /*7c690*/  LOP3.LUT R29, R13, 0x60, RZ, 0x3c, !PT ;  /* 0x000000600d1d7812 */ /* 0x004fc600078e3cff */
[----:B------:R-:W-:Y:S04]  /*7c6a0*/  LDGSTS.E [R3+0x27280], desc[UR60][R208.64], P1 ;  /* 0x27280000d0037fae */ /* 0x000fe8000892187c */
[----:B------:R-:W2:Y:S04]  /*7c6b0*/  LDL.LU R26, [R1+0x1e84] ;  /* 0x001e8400011a7983 */ /* 0x000ea80000300800 */
[----:B------:R-:W-:Y:S04]  /*7c6c0*/  LDGSTS.E [R3+0x27680], desc[UR60][R206.64], P1 ;  /* 0x27680000ce037fae */ /* 0x000fe8000892187c */
[----:B------:R-:W2:Y:S04]  /*7c6d0*/  LDL.LU R25, [R1+0x1e88] ;  /* 0x001e880001197983 */ /* 0x000ea80000300800 */
[----:B------:R-:W-:Y:S04]  /*7c6e0*/  LDGSTS.E [R3+0x27a80], desc[UR60][R204.64], P1 ;  /* 0x27a80000cc037fae */ /* 0x000fe8000892187c */
[----:B------:R1:W-:Y:S02]  /*7c6f0*/  LDGSTS.E [R3+0x27e80], desc[UR60][R202.64], P1 ;  /* 0x27e80000ca037fae */ /* 0x0003e4000892187c */
[----:B-1----:R-:W-:Y:S01]  /*7c700*/  IMAD.IADD R3, R29, 0x1, R5 ;  /* 0x000000011d037824 */ /* 0x002fe200078e0205 */
[----:B------:R-:W-:-:S02]  /*7c710*/  IADD3 R11, P2, R11, R4, RZ ;  /* 0x000000040b0b7210 */ /* 0x000fc40007f5e0ff */
[----:B------:R-:W-:Y:S02]  /*7c720*/  IADD3 R7, P4, R7, R4, RZ ;  /* 0x0000000407077210 */ /* 0x000fe40007f9e0ff */
[----:B---3--:R-:W-:Y:S01]  /*7c730*/  IADD3.X R24, R24, R0, RZ, P2, !PT ;  /* 0x0000000018187210 */ /* 0x008fe200017fe4ff */
[----:B------:R-:W-:Y:S02]  /*7c740*/  STL [R1+0x1d88], R11 ;  /* 0x001d880b01007387 */ /* 0x000fe40000100800 */
[----:B------:R-:W-:Y:S02]  /*7c750*/  IMAD.X R10, R10, 0x1, R0, P4 ;  /* 0x000000010a0a7824 */ /* 0x000fe400020e0600 */
[----:B------:R1:W-:Y:S01]  /*7c760*/  STL [R1+0x1d84], R24 ;  /* 0x001d841801007387 */ /* 0x0003e20000100800 */
[----:B------:R-:W-:Y:S01]  /*7c770*/  MOV R30, R11 ;  /* 0x0000000b001e7202 */ /* 0x000fe20000000f00 */
[----:B------:R-:W-:Y:S02]  /*7c780*/  IMAD.MOV.U32 R31, RZ, RZ, R24 ;  /* 0x000000ffff1f7224 */ /* 0x000fe400078e0018 */
[----:B------:R-:W-:Y:S01]  /*7c790*/  STL [R1+0x1dc8], R7 ;  /* 0x001dc80701007387 */ /* 0x000fe20000100800 */
[----:B----4-:R-:W-:-:S03]  /*7c7a0*/  IADD3 R8, P2, R8, R4, RZ ;  /* 0x0000000408087210 */ /* 0x010fc60007f5e0ff */
[----:B------:R3:W-:Y:S01]  /*7c7b0*/  STL [R1+0x1dc4], R10 ;  /* 0x001dc40a01007387 */ /* 0x0007e20000100800 */
[----:B------:R-:W-:-:S03]  /*7c7c0*/  IADD3 R27, P4, R27, R4, RZ ;  /* 0x000000041b1b7210 */ /* 0x000fc60007f9e0ff */
[----:B------:R4:W-:Y:S04]  /*7c7d0*/  LDGSTS.E [R3+0x300], desc[UR60][R30.64], P1 ;  /* 0x003000001e037fae */ /* 0x0009e8000892187c */
[----:B-1----:R-:W2:Y:S04]  /*7c7e0*/  LDL.LU R24, [R1+0x1ec4] ;  /* 0x001ec40001187983 */ /* 0x002ea80000300800 */
[----:B------:R-:W2:Y:S01]  /*7c7f0*/  LDL.LU R11, [R1+0x1ec8] ;  /* 0x001ec800010b7983 */ /* 0x000ea20000300800 */
[--C-:B------:R-:W-:Y:S02]  /*7c800*/  IMAD.X R9, R9, 0x1, R0.reuse, P2 ;  /* 0x0000000109097824 */ /* 0x100fe400010e0600 */
[----:B------:R-:W-:-:S02]  /*7c810*/  IMAD.X R28, R28, 0x1, R0, P4 ;  /* 0x000000011c1c7824 */ /* 0x000fc400020e0600 */
[----:B----4-:R-:W-:Y:S01]  /*7c820*/  IMAD.MOV.U32 R30, RZ, RZ, R7 ;  /* 0x000000ffff1e7224 */ /* 0x010fe200078e0007 */
[----:B------:R-:W-:Y:S02]  /*7c830*/  MOV R31, R10 ;  /* 0x0000000a001f7202 */ /* 0x000fe40000000f00 */
[----:B---3--:R-:W3:Y:S04]  /*7c840*/  LDL.LU R10, [R1+0x1f04] ;  /* 0x001f0400010a7983 */ /* 0x008ee80000300800 */
[----:B------:R-:W4:Y:S04]  /*7c850*/  LDL.LU R7, [R1+0x1f08] ;  /* 0x001f080001077983 */ /* 0x000f280000300800 */
[----:B------:R-:W-:Y:S04]  /*7c860*/  STL [R1+0x1e08], R8 ;  /* 0x001e080801007387 */ /* 0x000fe80000100800 */
[----:B------:R1:W-:Y:S04]  /*7c870*/  LDGSTS.E [R3+0x700], desc[UR60][R30.64], P1 ;  /* 0x007000001e037fae */ /* 0x0003e8000892187c */
[----:B------:R1:W-:Y:S04]  /*7c880*/  STL [R1+0x1e04], R9 ;  /* 0x001e040901007387 */ /* 0x0003e80000100800 */
[----:B------:R-:W-:Y:S01]  /*7c890*/  STL [R1+0x1e48], R27 ;  /* 0x001e481b01007387 */ /* 0x000fe20000100800 */
[----:B-1----:R-:W-:Y:S01]  /*7c8a0*/  IMAD.MOV.U32 R31, RZ, RZ, R9 ;  /* 0x000000ffff1f7224 */ /* 0x002fe200078e0009 */
[----:B------:R-:W-:-:S02]  /*7c8b0*/  MOV R30, R8 ;  /* 0x00000008001e7202 */ /* 0x000fc40000000f00 */
[----:B------:R-:W3:Y:S04]  /*7c8c0*/  LDL.LU R9, [R1+0x1f44] ;  /* 0x001f440001097983 */ /* 0x000ee80000300800 */
[----:B------:R1:W-:Y:S04]  /*7c8d0*/  STL [R1+0x1e44], R28 ;  /* 0x001e441c01007387 */ /* 0x0003e80000100800 */
[----:B------:R-:W3:Y:S04]  /*7c8e0*/  LDL.LU R8, [R1+0x1f48] ;  /* 0x001f480001087983 */ /* 0x000ee80000300800 */
[----:B------:R1:W-:Y:S01]  /*7c8f0*/  LDGSTS.E [R3+0xb00], desc[UR60][R30.64], P1 ;  /* 0x00b000001e037fae */ /* 0x0003e2000892187c */
[----:B--2---:R-:W-:Y:S01]  /*7c900*/  IADD3 R25, P2, R25, R4, RZ ;  /* 0x0000000419197210 */ /* 0x004fe20007f5e0ff */
[----:B-1----:R-:W-:Y:S01]  /*7c910*/  IMAD.MOV.U32 R30, RZ, RZ, R27 ;  /* 0x000000ffff1e7224 */ /* 0x002fe200078e001b */
[----:B------:R-:W-:-:S03]  /*7c920*/  MOV R31, R28 ;  /* 0x0000001c001f7202 */ /* 0x000fc60000000f00 */
[----:B------:R-:W-:Y:S01]  /*7c930*/  IMAD.X R26, R26, 0x1, R0, P2 ;  /* 0x000000011a1a7824 */ /* 0x000fe200010e0600 */
[----:B------:R-:W2:Y:S04]  /*7c940*/  LDL.LU R28, [R1+0x1f84] ;  /* 0x001f8400011c7983 */ /* 0x000ea80000300800 */
[----:B------:R-:W2:Y:S04]  /*7c950*/  LDL.LU R27, [R1+0x1f88] ;  /* 0x001f8800011b7983 */ /* 0x000ea80000300800 */
[----:B------:R1:W-:Y:S04]  /*7c960*/  LDGSTS.E [R3+0xf00], desc[UR60][R30.64], P1 ;  /* 0x00f000001e037fae */ /* 0x0003e8000892187c */
[----:B------:R-:W-:Y:S04]  /*7c970*/  STL [R1+0x1e88], R25 ;  /* 0x001e881901007387 */ /* 0x000fe80000100800 */
[----:B------:R4:W-:Y:S01]  /*7c980*/  STL [R1+0x1e84], R26 ;  /* 0x001e841a01007387 */ /* 0x0009e20000100800 */
[----:B-1----:R-:W-:Y:S01]  /*7c990*/  MOV R30, R25 ;  /* 0x00000019001e7202 */ /* 0x002fe20000000f00 */
[----:B------:R-:W-:-:S05]  /*7c9a0*/  IMAD.MOV.U32 R31, RZ, RZ, R26 ;  /* 0x000000ffff1f7224 */ /* 0x000fca00078e001a */
[----:B------:R1:W-:Y:S01]  /*7c9b0*/  LDGSTS.E [R3+0x1300], desc[UR60][R30.64], P1 ;  /* 0x013000001e037fae */ /* 0x0003e2000892187c */
[----:B------:R-:W-:-:S05]  /*7c9c0*/  IADD3 R11, P4, R11, R4, RZ ;  /* 0x000000040b0b7210 */ /* 0x000fca0007f9e0ff */
[----:B------:R-:W-:Y:S01]  /*7c9d0*/  IMAD.X R24, R24, 0x1, R0, P4 ;  /* 0x0000000118187824 */ /* 0x000fe200020e0600 */
[----:B------:R-:W-:Y:S04]  /*7c9e0*/  STL [R1+0x1ec8], R11 ;  /* 0x001ec80b01007387 */ /* 0x000fe80000100800 */
[----:B----4-:R-:W4:Y:S04]  /*7c9f0*/  LDL.LU R26, [R1+0x1fc4] ;  /* 0x001fc400011a7983 */ /* 0x010f280000300800 */
[----:B------:R3:W-:Y:S04]  /*7ca00*/  STL [R1+0x1ec4], R24 ;  /* 0x001ec41801007387 */ /* 0x0007e80000100800 */
[----:B------:R-:W4:Y:S01]  /*7ca10*/  LDL.LU R25, [R1+0x1fc8] ;  /* 0x001fc80001197983 */ /* 0x000f220000300800 */
[----:B------:R-:W-:Y:S01]  /*7ca20*/  IADD3 R7, P2, R7, R4, RZ ;  /* 0x0000000407077210 */ /* 0x000fe20007f5e0ff */
[----:B-1----:R-:W-:Y:S01]  /*7ca30*/  IMAD.MOV.U32 R30, RZ, RZ, R11 ;  /* 0x000000ffff1e7224 */ /* 0x002fe200078e000b */
[----:B------:R-:W-:-:S03]  /*7ca40*/  MOV R31, R24 ;  /* 0x00000018001f7202 */ /* 0x000fc60000000f00 */
[----:B---3--:R-:W-:Y:S01]  /*7ca50*/  IMAD.X R10, R10, 0x1, R0, P2 ;  /* 0x000000010a0a7824 */ /* 0x008fe200010e0600 */
[----:B------:R-:W3:Y:S04]  /*7ca60*/  LDL.LU R24, [R1+0x2004] ;  /* 0x0020040001187983 */ /* 0x000ee80000300800 */
[----:B------:R-:W3:Y:S04]  /*7ca70*/  LDL.LU R11, [R1+0x2008] ;  /* 0x00200800010b7983 */ /* 0x000ee80000300800 */
[----:B------:R-:W-:Y:S04]  /*7ca80*/  STL [R1+0x1f08], R7 ;  /* 0x001f080701007387 */ /* 0x000fe80000100800 */
[----:B------:R1:W-:Y:S04]  /*7ca90*/  LDGSTS.E [R3+0x1700], desc[UR60][R30.64], P1 ;  /* 0x017000001e037fae */ /* 0x0003e8000892187c */
[----:B------:R1:W-:Y:S01]  /*7caa0*/  STL [R1+0x1f04], R10 ;  /* 0x001f040a01007387 */ /* 0x0003e20000100800 */
[----:B------:R-:W-:-:S05]  /*7cab0*/  IADD3 R8, P4, R8, R4, RZ ;  /* 0x0000000408087210 */ /* 0x000fca0007f9e0ff */
[----:B------:R-:W-:Y:S02]  /*7cac0*/  IMAD.X R9, R9, 0x1, R0, P4 ;  /* 0x0000000109097824 */ /* 0x000fe400020e0600 */
[----:B-1----:R-:W-:Y:S01]  /*7cad0*/  IMAD.MOV.U32 R31, RZ, RZ, R10 ;  /* 0x000000ffff1f7224 */ /* 0x002fe200078e000a */
[----:B------:R-:W-:Y:S04]  /*7cae0*/  STL [R1+0x1f48], R8 ;  /* 0x001f480801007387 */ /* 0x000fe80000100800 */
[----:B------:R-:W3:Y:S01]  /*7caf0*/  LDL.LU R10, [R1+0x2044] ;  /* 0x00204400010a7983 */ /* 0x000ee20000300800 */
[----:B------:R-:W-:-:S03]  /*7cb00*/  MOV R30, R7 ;  /* 0x00000007001e7202 */ /* 0x000fc60000000f00 */
        /* <DEDUP_REMOVED lines=15> */
[----:B----4-:R-:W-:-:S05]  /*7cc00*/  IADD3 R25, P4, R25, R4, RZ ;  /* 0x0000000419197210 */ /* 0x010fca0007f9e0ff */
[----:B------:R-:W-:Y:S01]  /*7cc10*/  IMAD.X R26, R26, 0x1, R0, P4 ;  /* 0x000000011a1a7824 */ /* 0x000fe200020e0600 */
[----:B------:R-:W-:Y:S04]  /*7cc20*/  STL [R1+0x1fc8], R25 ;  /* 0x001fc81901007387 */ /* 0x000fe80000100800 */
[----:B------:R-:W4:Y:S01]  /*7cc30*/  LDL.LU R28, [R1+0x20c4] ;  /* 0x0020c400011c7983 */ /* 0x000f220000300800 */
[----:B---3--:R-:W-:-:S03]  /*7cc40*/  IADD3 R11, P2, R11, R4, RZ ;  /* 0x000000040b0b7210 */ /* 0x008fc60007f5e0ff */
[----:B------:R3:W-:Y:S04]  /*7cc50*/  STL [R1+0x1fc4], R26 ;  /* 0x001fc41a01007387 */ /* 0x0007e80000100800 */
[----:B------:R-:W4:Y:S01]  /*7cc60*/  LDL.LU R27, [R1+0x20c8] ;  /* 0x0020c800011b7983 */ /* 0x000f220000300800 */
[----:B-1----:R-:W-:Y:S01]  /*7cc70*/  IMAD.MOV.U32 R30, RZ, RZ, R25 ;  /* 0x000000ffff1e7224 */ /* 0x002fe200078e0019 */
[----:B------:R-:W-:Y:S01]  /*7cc80*/  MOV R31, R26 ;  /* 0x0000001a001f7202 */ /* 0x000fe20000000f00 */
[----:B------:R-:W-:-:S04]  /*7cc90*/  IMAD.X R24, R24, 0x1, R0, P2 ;  /* 0x0000000118187824 */ /* 0x000fc800010e0600 */
[----:B------:R1:W-:Y:S04]  /*7cca0*/  LDGSTS.E [R3+0x2700], desc[UR60][R30.64], P1 ;  /* 0x027000001e037fae */ /* 0x0003e8000892187c */
[----:B---3--:R-:W3:Y:S04]  /*7ccb0*/  LDL.LU R26, [R1+0x2104] ;  /* 0x00210400011a7983 */ /* 0x008ee80000300800 */
[----:B------:R-:W3:Y:S04]  /*7ccc0*/  LDL.LU R25, [R1+0x2108] ;  /* 0x0021080001197983 */ /* 0x000ee80000300800 */
[----:B------:R-:W-:Y:S04]  /*7ccd0*/  STL [R1+0x2008], R11 ;  /* 0x0020080b01007387 */ /* 0x000fe80000100800 */
[----:B------:R1:W-:Y:S01]  /*7cce0*/  STL [R1+0x2004], R24 ;  /* 0x0020041801007387 */ /* 0x0003e20000100800 */
[----:B------:R-:W-:Y:S01]  /*7ccf0*/  IADD3 R7, P4, R7, R4, RZ ;  /* 0x0000000407077210 */ /* 0x000fe20007f9e0ff */
[----:B-1----:R-:W-:-:S04]  /*7cd00*/  IMAD.MOV.U32 R31, RZ, RZ, R24 ;  /* 0x000000ffff1f7224 */ /* 0x002fc800078e0018 */
[----:B------:R-:W-:Y:S01]  /*7cd10*/  IMAD.X R10, R10, 0x1, R0, P4 ;  /* 0x000000010a0a7824 */ /* 0x000fe200020e0600 */
[----:B------:R-:W-:Y:S04]  /*7cd20*/  STL [R1+0x2048], R7 ;  /* 0x0020480701007387 */ /* 0x000fe80000100800 */
[----:B------:R-:W3:Y:S01]  /*7cd30*/  LDL.LU R24, [R1+0x2144] ;  /* 0x0021440001187983 */ /* 0x000ee20000300800 */
[----:B------:R-:W-:-:S03]  /*7cd40*/  MOV R30, R11 ;  /* 0x0000000b001e7202 */ /* 0x000fc60000000f00 */
[----:B------:R1:W-:Y:S04]  /*7cd50*/  STL [R1+0x2044], R10 ;  /* 0x0020440a01007387 */ /* 0x0003e80000100800 */
[----:B------:R-:W3:Y:S04]  /*7cd60*/  LDL.LU R11, [R1+0x2148] ;  /* 0x00214800010b7983 */ /* 0x000ee80000300800 */
[----:B------:R1:W-:Y:S01]  /*7cd70*/  LDGSTS.E [R3+0x2b00], desc[UR60][R30.64], P1 ;  /* 0x02b000001e037fae */ /* 0x0003e2000892187c */
[----:B--2---:R-:W-:-:S05]  /*7cd80*/  IADD3 R8, P2, R8, R4, RZ ;  /* 0x0000000408087210 */ /* 0x004fca0007f5e0ff */
[----:B------:R-:W-:Y:S02]  /*7cd90*/  IMAD.X R9, R9, 0x1, R0, P2 ;  /* 0x0000000109097824 */ /* 0x000fe400010e0600 */
[----:B-1----:R-:W-:Y:S01]  /*7cda0*/  IMAD.MOV.U32 R30, RZ, RZ, R7 ;  /* 0x000000ffff1e7224 */ /* 0x002fe200078e0007 */
[----:B------:R-:W-:Y:S02]  /*7cdb0*/  MOV R31, R10 ;  /* 0x0000000a001f7202 */ /* 0x000fe40000000f00 */
        /* <DEDUP_REMOVED lines=144> */
[----:B------:R-:W2:Y:S04]  /*7d6c0*/  LDL.LU.64 R8, [R1+0x1220] ;  /* 0x0012200001087983 */ /* 0x000ea80000300a00 */
[----:B------:R1:W-:Y:S04]  /*7d6d0*/  LDGSTS.E [R3+0x6f00], desc[UR60][R30.64], P1 ;  /* 0x06f000001e037fae */ /* 0x0003e8000892187c */
[----:B------:R-:W-:Y:S04]  /*7d6e0*/  STL [R1+0x24b8], R27 ;  /* 0x0024b81b01007387 */ /* 0x000fe80000100800 */
[----:B------:R4:W-:Y:S01]  /*7d6f0*/  STL [R1+0x24b4], R28 ;  /* 0x0024b41c01007387 */ /* 0x0009e20000100800 */
[----:B-1----:R-:W-:Y:S01]  /*7d700*/  MOV R30, R27 ;  /* 0x0000001b001e7202 */ /* 0x002fe20000000f00 */
[----:B------:R-:W-:-:S05]  /*7d710*/  IMAD.MOV.U32 R31, RZ, RZ, R28 ;  /* 0x000000ffff1f7224 */ /* 0x000fca00078e001c */
[----:B------:R1:W-:Y:S01]  /*7d720*/  LDGSTS.E [R3+0x7300], desc[UR60][R30.64], P1 ;  /* 0x073000001e037fae */ /* 0x0003e2000892187c */
[----:B----4-:R-:W-:-:S05]  /*7d730*/  IADD3 R25, P4, R25, R4, RZ ;  /* 0x0000000419197210 */ /* 0x010fca0007f9e0ff */
[--C-:B------:R-:W-:Y:S01]  /*7d740*/  IMAD.X R26, R26, 0x1, R0.reuse, P4 ;  /* 0x000000011a1a7824 */ /* 0x100fe200020e0600 */
[----:B------:R-:W-:Y:S04]  /*7d750*/  STL [R1+0x24e8], R25 ;  /* 0x0024e81901007387 */ /* 0x000fe80000100800 */
[----:B------:R-:W4:Y:S01]  /*7d760*/  LDL.LU.64 R28, [R1+0x1100] ;  /* 0x00110000011c7983 */ /* 0x000f220000300a00 */
[----:B---3--:R-:W-:Y:S01]  /*7d770*/  IADD3 R11, P2, R11, R4, RZ ;  /* 0x000000040b0b7210 */ /* 0x008fe20007f5e0ff */
[----:B-1----:R-:W-:Y:S01]  /*7d780*/  IMAD.MOV.U32 R30, RZ, RZ, R25 ;  /* 0x000000ffff1e7224 */ /* 0x002fe200078e0019 */
[----:B------:R-:W-:Y:S01]  /*7d790*/  MOV R31, R26 ;  /* 0x0000001a001f7202 */ /* 0x000fe20000000f00 */
[----:B------:R1:W-:Y:S02]  /*7d7a0*/  STL [R1+0x24e4], R26 ;  /* 0x0024e41a01007387 */ /* 0x0003e40000100800 */
[----:B------:R-:W-:-:S02]  /*7d7b0*/  IMAD.X R24, R24, 0x1, R0, P2 ;  /* 0x0000000118187824 */ /* 0x000fc400010e0600 */
[----:B------:R3:W-:Y:S04]  /*7d7c0*/  LDGSTS.E [R3+0x7700], desc[UR60][R30.64], P1 ;  /* 0x077000001e037fae */ /* 0x0007e8000892187c */
[----:B-1----:R-:W4:Y:S04]  /*7d7d0*/  LDL.LU.64 R26, [R1+0x10d8] ;  /* 0x0010d800011a7983 */ /* 0x002f280000300a00 */
[----:B------:R-:W-:Y:S04]  /*7d7e0*/  STL [R1+0x2518], R11 ;  /* 0x0025180b01007387 */ /* 0x000fe80000100800 */
[----:B------:R1:W-:Y:S01]  /*7d7f0*/  STL [R1+0x2514], R24 ;  /* 0x0025141801007387 */ /* 0x0003e20000100800 */
[----:B------:R-:W-:-:S02]  /*7d800*/  IADD3 R7, P4, R7, R4, RZ ;  /* 0x0000000407077210 */ /* 0x000fc40007f9e0ff */
[----:B---3--:R-:W-:Y:S01]  /*7d810*/  MOV R30, R11 ;  /* 0x0000000b001e7202 */ /* 0x008fe20000000f00 */
[----:B------:R-:W-:Y:S02]  /*7d820*/  IMAD.MOV.U32 R31, RZ, RZ, R24 ;  /* 0x000000ffff1f7224 */ /* 0x000fe400078e0018 */
[----:B------:R-:W-:Y:S01]  /*7d830*/  STL [R1+0x2548], R7 ;  /* 0x0025480701007387 */ /* 0x000fe20000100800 */
[----:B------:R-:W-:-:S03]  /*7d840*/  IMAD.X R10, R10, 0x1, R0, P4 ;  /* 0x000000010a0a7824 */ /* 0x000fc600020e0600 */
[----:B-1----:R-:W3:Y:S04]  /*7d850*/  LDL.LU.64 R24, [R1+0x10b0] ;  /* 0x0010b00001187983 */ /* 0x002ee80000300a00 */
[----:B------:R1:W-:Y:S04]  /*7d860*/  LDGSTS.E [R3+0x7b00], desc[UR60][R30.64], P1 ;  /* 0x07b000001e037fae */ /* 0x0003e8000892187c */
[----:B------:R2:W-:Y:S01]  /*7d870*/  STL [R1+0x2544], R10 ;  /* 0x0025440a01007387 */ /* 0x0005e20000100800 */
[----:B-1----:R-:W-:-:S03]  /*7d880*/  MOV R31, R10 ;  /* 0x0000000a001f7202 */ /* 0x002fc60000000f00 */
[----:B--2---:R-:W2:Y:S04]  /*7d890*/  LDL.LU.64 R10, [R1+0x1088] ;  /* 0x00108800010a7983 */ /* 0x004ea80000300a00 */
[----:B------:R-:W2:Y:S01]  /*7d8a0*/  LDL.LU.64 R34, [R1+0xf90] ;  /* 0x000f900001227983 */ /* 0x000ea20000300a00 */
[----:B------:R-:W-:-:S03]  /*7d8b0*/  IMAD.MOV.U32 R30, RZ, RZ, R7 ;  /* 0x000000ffff1e7224 */ /* 0x000fc600078e0007 */
[----:B------:R-:W2:Y:S01]  /*7d8c0*/  LDL.LU.64 R32, [R1+0xf70] ;  /* 0x000f700001207983 */ /* 0x000ea20000300a00 */
[----:B------:R-:W-:-:S03]  /*7d8d0*/  IADD3 R46, P2, R8, R4, RZ ;  /* 0x00000004082e7210 */ /* 0x000fc60007f5e0ff */
[----:B------:R1:W-:Y:S02]  /*7d8e0*/  LDGSTS.E [R3+0x7f00], desc[UR60][R30.64], P1 ;  /* 0x07f000001e037fae */ /* 0x0003e4000892187c */
[----:B------:R-:W-:Y:S02]  /*7d8f0*/  IMAD.X R252, R9, 0x1, R0, P2 ;  /* 0x0000000109fc7824 */ /* 0x000fe400010e0600 */
[----:B------:R-:W2:Y:S04]  /*7d900*/  LDL.LU.64 R30, [R1+0xf50] ;  /* 0x000f5000011e7983 */ /* 0x000ea80000300a00 */
[----:B------:R-:W1:Y:S01]  /*7d910*/  LDL.LU.64 R8, [R1+0xf30] ;  /* 0x000f300001087983 */ /* 0x000e620000300a00 */
[----:B----4-:R-:W-:-:S05]  /*7d920*/  IADD3 R44, P2, R28, R4, RZ ;  /* 0x000000041c2c7210 */ /* 0x010fca0007f5e0ff */
[----:B------:R-:W-:Y:S02]  /*7d930*/  IMAD.X R45, R29, 0x1, R0, P2 ;  /* 0x000000011d2d7824 */ /* 0x000fe400010e0600 */
[----:B------:R-:W4:Y:S01]  /*7d940*/  LDL.LU.64 R28, [R1+0xf10] ;  /* 0x000f1000011c7983 */ /* 0x000f220000300a00 */
[----:B------:R-:W-:-:S04]  /*7d950*/  IADD3 R42, P2, R26, R4, RZ ;  /* 0x000000041a2a7210 */ /* 0x000fc80007f5e0ff */
[----:B------:R-:W-:Y:S02]  /*7d960*/  IADD3.X R43, R27, R0, RZ, P2, !PT ;  /* 0x000000001b2b7210 */ /* 0x000fe400017fe4ff */
[----:B------:R-:W4:Y:S01]  /*7d970*/  LDL.LU.64 R26, [R1+0xef0] ;  /* 0x000ef000011a7983 */ /* 0x000f220000300a00 */
[----:B---3--:R-:W-:-:S05]  /*7d980*/  IADD3 R40, P2, R24, R4, RZ ;  /* 0x0000000418287210 */ /* 0x008fca0007f5e0ff */
[----:B------:R-:W-:Y:S02]  /*7d990*/  IMAD.X R41, R25, 0x1, R0, P2 ;  /* 0x0000000119297824 */ /* 0x000fe400010e0600 */
[----:B------:R-:W3:Y:S01]  /*7d9a0*/  LDL.LU.64 R24, [R1+0xe30] ;  /* 0x000e300001187983 */ /* 0x000ee20000300a00 */
[----:B--2---:R-:W-:-:S05]  /*7d9b0*/  IADD3 R38, P2, R10, R4, RZ ;  /* 0x000000040a267210 */ /* 0x004fca0007f5e0ff */
[----:B------:R-:W-:Y:S02]  /*7d9c0*/  IMAD.X R39, R11, 0x1, R0, P2 ;  /* 0x000000010b277824 */ /* 0x000fe400010e0600 */
[----:B------:R-:W2:Y:S04]  /*7d9d0*/  LDL.LU.64 R10, [R1+0xe18] ;  /* 0x000e1800010a7983 */ /* 0x000ea80000300a00 */
[----:B------:R-:W2:Y:S01]  /*7d9e0*/  LDL.LU.64 R48, [R1+0xe00] ;  /* 0x000e000001307983 */ /* 0x000ea20000300a00 */
[----:B------:R-:W-:-:S04]  /*7d9f0*/  IADD3 R36, P2, R34, R4, RZ ;  /* 0x0000000422247210 */ /* 0x000fc80007f5e0ff */
[----:B------:R-:W-:Y:S02]  /*7da00*/  IADD3.X R37, R35, R0, RZ, P2, !PT ;  /* 0x0000000023257210 */ /* 0x000fe400017fe4ff */
[----:B------:R-:W-:-:S05]  /*7da10*/  IADD3 R34, P2, R32, R4, RZ ;  /* 0x0000000420227210 */ /* 0x000fca0007f5e0ff */
[----:B------:R-:W-:Y:S01]  /*7da20*/  IMAD.X R35, R33, 0x1, R0, P2 ;  /* 0x0000000121237824 */ /* 0x000fe200010e0600 */
[----:B------:R-:W-:-:S05]  /*7da30*/  IADD3 R32, P2, R30, R4, RZ ;  /* 0x000000041e207210 */ /* 0x000fca0007f5e0ff */
[----:B------:R-:W-:Y:S01]  /*7da40*/  IMAD.X R33, R31, 0x1, R0, P2 ;  /* 0x000000011f217824 */ /* 0x000fe200010e0600 */
[----:B-1----:R-:W-:-:S04]  /*7da50*/  IADD3 R30, P2, R8, R4, RZ ;  /* 0x00000004081e7210 */ /* 0x002fc80007f5e0ff */
[----:B------:R-:W-:Y:S02]  /*7da60*/  IADD3.X R31, R9, R0, RZ, P2, !PT ;  /* 0x00000000091f7210 */ /* 0x000fe400017fe4ff */
[----:B------:R-:W-:-:S05]  /*7da70*/  MOV R47, R252 ;  /* 0x000000fc002f7202 */ /* 0x000fca0000000f00 */
[----:B------:R-:W-:Y:S04]  /*7da80*/  STL.64 [R1+0x1220], R46 ;  /* 0x0012202e01007387 */ /* 0x000fe80000100a00 */
[----:B------:R-:W-:Y:S04]  /*7da90*/  STL.64 [R1+0x1100], R44 ;  /* 0x0011002c01007387 */ /* 0x000fe80000100a00 */
        /* <DEDUP_REMOVED lines=15> */
[----:B------:R-:W-:Y:S01]  /*7db90*/  LDGSTS.E [R3+0x22300], desc[UR60][R30.64], P1 ;  /* 0x223000001e037fae */ /* 0x000fe2000892187c */
[----:B----4-:R-:W-:-:S05]  /*7dba0*/  IADD3 R8, P2, R28, R4, RZ ;  /* 0x000000041c087210 */ /* 0x010fca0007f5e0ff */
[----:B------:R-:W-:Y:S01]  /*7dbb0*/  IMAD.X R9, R29, 0x1, R0, P2 ;  /* 0x000000011d097824 */ /* 0x000fe200010e0600 */
[----:B------:R-:W-:-:S04]  /*7dbc0*/  IADD3 R28, P2, R26, R4, RZ ;  /* 0x000000041a1c7210 */ /* 0x000fc80007f5e0ff */
[----:B------:R-:W-:Y:S01]  /*7dbd0*/  LDGSTS.E [R3+0x22700], desc[UR60][R8.64], P1 ;  /* 0x2270000008037fae */ /* 0x000fe2000892187c */
[----:B------:R-:W-:-:S03]  /*7dbe0*/  IMAD.X R29, R27, 0x1, R0, P2 ;  /* 0x000000011b1d7824 */ /* 0x000fc600010e0600 */
[----:B------:R1:W-:Y:S01]  /*7dbf0*/  STL.64 [R1+0xf10], R8 ;  /* 0x000f100801007387 */ /* 0x0003e20000100a00 */
[----:B---3--:R-:W-:-:S03]  /*7dc00*/  IADD3 R26, P2, R24, R4, RZ ;  /* 0x00000004181a7210 */ /* 0x008fc60007f5e0ff */
[----:B------:R3:W-:Y:S01]  /*7dc10*/  LDGSTS.E [R3+0x22b00], desc[UR60][R28.64], P1 ;  /* 0x22b000001c037fae */ /* 0x0007e2000892187c */
[----:B------:R-:W-:-:S03]  /*7dc20*/  IADD3.X R27, R25, R0, RZ, P2, !PT ;  /* 0x00000000191b7210 */ /* 0x000fc600017fe4ff */
[----:B------:R4:W-:Y:S04]  /*7dc30*/  STL.64 [R1+0xef0], R28 ;  /* 0x000ef01c01007387 */ /* 0x0009e80000100a00 */
[----:B------:R-:W-:Y:S01]  /*7dc40*/  LDGSTS.E [R3+0x22f00], desc[UR60][R26.64], P1 ;  /* 0x22f000001a037fae */ /* 0x000fe2000892187c */
[----:B--2---:R-:W-:-:S05]  /*7dc50*/  IADD3 R24, P2, R10, R4, RZ ;  /* 0x000000040a187210 */ /* 0x004fca0007f5e0ff */
[----:B------:R-:W-:Y:S01]  /*7dc60*/  IMAD.X R25, R11, 0x1, R0, P2 ;  /* 0x000000010b197824 */ /* 0x000fe200010e0600 */
[----:B------:R-:W-:-:S04]  /*7dc70*/  IADD3 R10, P2, R48, R4, RZ ;  /* 0x00000004300a7210 */ /* 0x000fc80007f5e0ff */
[----:B------:R-:W-:Y:S01]  /*7dc80*/  LDGSTS.E [R3+0x23300], desc[UR60][R24.64], P1 ;  /* 0x2330000018037fae */ /* 0x000fe2000892187c */
[----:B------:R-:W-:Y:S01]  /*7dc90*/  IMAD.X R11, R49, 0x1, R0, P2 ;  /* 0x00000001310b7824 */ /* 0x000fe200010e0600 */
[----:B------:R-:W-:-:S04]  /*7dca0*/  IADD3 R64, P2, R246, R4, RZ ;  /* 0x00000004f6407210 */ /* 0x000fc80007f5e0ff */
[----:B------:R-:W-:Y:S02]  /*7dcb0*/  IADD3.X R246, R247, R0, RZ, P2, !PT ;  /* 0x00000000f7f67210 */ /* 0x000fe400017fe4ff */
[-C--:B------:R-:W-:Y:S01]  /*7dcc0*/  IADD3 R63, P2, R240, R4.reuse, RZ ;  /* 0x00000004f03f7210 */ /* 0x080fe20007f5e0ff */
[----:B------:R-:W-:Y:S04]  /*7dcd0*/  LDGSTS.E [R3+0x23700], desc[UR60][R10.64], P1 ;  /* 0x237000000a037fae */ /* 0x000fe8000892187c */
        /* <DEDUP_REMOVED lines=33> */
[----:B------:R-:W5:Y:S01]  /*7def0*/  LDL.LU R64, [R1+0x2e38] ;  /* 0x002e380001407983 */ /* 0x000f620000300800 */
[----:B------:R-:W-:Y:S01]  /*7df00*/  IMAD.X R160, R161, 0x1, R0, P2 ;  /* 0x00000001a1a07824 */ /* 0x000fe200010e0600 */
[----:B------:R-:W-:Y:S02]  /*7df10*/  IADD3 R7, P2, R158, R4, RZ ;  /* 0x000000049e077210 */ /* 0x000fe40007f5e0ff */
[----:B------:R2:W-:Y:S01]  /*7df20*/  STL.64 [R1+0xe30], R26 ;  /* 0x000e301a01007387 */ /* 0x0005e20000100a00 */
[----:B------:R-:W-:-:S02]  /*7df30*/  IMAD.MOV.U32 R240, RZ, RZ, R63 ;  /* 0x000000fffff07224 */ /* 0x000fc400078e003f */
[----:B------:R-:W-:Y:S01]  /*7df40*/  IMAD.MOV.U32 R235, RZ, RZ, R234 ;  /* 0x000000ffffeb7224 */ /* 0x000fe200078e00ea */
[----:B------:R-:W5:Y:S01]  /*7df50*/  LDL.LU R63, [R1+0x2e34] ;  /* 0x002e3400013f7983 */ /* 0x000f620000300800 */
[----:B------:R-:W-:-:S03]  /*7df60*/  IMAD.X R158, R159, 0x1, R0, P2 ;  /* 0x000000019f9e7824 */ /* 0x000fc600010e0600 */
[----:B------:R3:W-:Y:S04]  /*7df70*/  STL.64 [R1+0xe18], R24 ;  /* 0x000e181801007387 */ /* 0x0007e80000100a00 */
[----:B------:R3:W-:Y:S04]  /*7df80*/  STL.64 [R1+0xe00], R10 ;  /* 0x000e000a01007387 */ /* 0x0007e80000100a00 */
[----:B-1----:R-:W3:Y:S01]  /*7df90*/  LDL.LU R8, [R1+0x1d90] ;  /* 0x001d900001087983 */ /* 0x002ee20000300800 */
[----:B------:R-:W-:Y:S01]  /*7dfa0*/  IMAD.MOV.U32 R159, RZ, RZ, R158 ;  /* 0x000000ffff9f7224 */ /* 0x000fe200078e009e */
[----:B------:R-:W-:Y:S01]  /*7dfb0*/  MOV R158, R7 ;  /* 0x00000007009e7202 */ /* 0x000fe20000000f00 */
[----:B------:R-:W-:Y:S01]  /*7dfc0*/  IMAD.MOV.U32 R201, RZ, RZ, R200 ;  /* 0x000000ffffc97224 */ /* 0x000fe200078e00c8 */
[----:B------:R-:W3:Y:S04]  /*7dfd0*/  LDL.LU R7, [R1+0x1dd0] ;  /* 0x001dd00001077983 */ /* 0x000ee80000300800 */
[----:B------:R-:W3:Y:S04]  /*7dfe0*/  LDL.LU R9, [R1+0x1d8c] ;  /* 0x001d8c0001097983 */ /* 0x000ee80000300800 */
[----:B----4-:R-:W4:Y:S04]  /*7dff0*/  LDL.LU R28, [R1+0x1dcc] ;  /* 0x001dcc00011c7983 */ /* 0x010f280000300800 */
[----:B--2---:R-:W2:Y:S04]  /*7e000*/  LDL.LU R27, [R1+0x1e0c] ;  /* 0x001e0c00011b7983 */ /* 0x004ea80000300800 */
[----:B------:R-:W2:Y:S04]  /*7e010*/  LDL.LU R26, [R1+0x1e10] ;  /* 0x001e1000011a7983 */ /* 0x000ea80000300800 */
[----:B---3--:R-:W3:Y:S04]  /*7e020*/  LDL.LU R25, [R1+0x1e4c] ;  /* 0x001e4c0001197983 */ /* 0x008ee80000300800 */
[----:B------:R-:W3:Y:S01]  /*7e030*/  LDL.LU R24, [R1+0x1e50] ;  /* 0x001e500001187983 */ /* 0x000ee20000300800 */
[----:B------:R-:W-:Y:S01]  /*7e040*/  MOV R234, R62 ;  /* 0x0000003e00ea7202 */ /* 0x000fe20000000f00 */
[----:B------:R-:W-:Y:S01]  /*7e050*/  IMAD.MOV.U32 R200, RZ, RZ, R61 ;  /* 0x000000ffffc87224 */ /* 0x000fe200078e003d */
[----:B------:R-:W-:Y:S01]  /*7e060*/  MOV R197, R196 ;  /* 0x000000c400c57202 */ /* 0x000fe20000000f00 */
[----:B------:R-:W-:-:S02]  /*7e070*/  IMAD.MOV.U32 R196, RZ, RZ, R60 ;  /* 0x000000ffffc47224 */ /* 0x000fc400078e003c */
[----:B------:R-:W-:Y:S01]  /*7e080*/  IMAD.MOV.U32 R193, RZ, RZ, R192 ;  /* 0x000000ffffc17224 */ /* 0x000fe200078e00c0 */
[----:B------:R-:W-:Y:S01]  /*7e090*/  MOV R192, R59 ;  /* 0x0000003b00c07202 */ /* 0x000fe20000000f00 */
[----:B------:R-:W-:Y:S01]  /*7e0a0*/  IMAD.MOV.U32 R189, RZ, RZ, R188 ;  /* 0x000000ffffbd7224 */ /* 0x000fe200078e00bc */
[----:B------:R-:W-:Y:S01]  /*7e0b0*/  LDGSTS.E [R3+0x23b00], desc[UR60][R246.64], P1 ;  /* 0x23b00000f6037fae */ /* 0x000fe2000892187c */
[----:B------:R-:W-:Y:S01]  /*7e0c0*/  IMAD.MOV.U32 R188, RZ, RZ, R58 ;  /* 0x000000ffffbc7224 */ /* 0x000fe200078e003a */
[----:B------:R-:W-:Y:S02]  /*7e0d0*/  MOV R185, R184 ;  /* 0x000000b800b97202 */ /* 0x000fe40000000f00 */
[----:B------:R-:W-:Y:S01]  /*7e0e0*/  LDGSTS.E [R3+0x23f00], desc[UR60][R240.64], P1 ;  /* 0x23f00000f0037fae */ /* 0x000fe2000892187c */
[----:B------:R-:W-:Y:S02]  /*7e0f0*/  IMAD.MOV.U32 R184, RZ, RZ, R57 ;  /* 0x000000ffffb87224 */ /* 0x000fe400078e0039 */
[----:B------:R-:W-:Y:S01]  /*7e100*/  IMAD.MOV.U32 R181, RZ, RZ, R180 ;  /* 0x000000ffffb57224 */ /* 0x000fe200078e00b4 */
[----:B------:R-:W-:Y:S01]  /*7e110*/  LDGSTS.E [R3+0x24300], desc[UR60][R234.64], P1 ;  /* 0x24300000ea037fae */ /* 0x000fe2000892187c */
[----:B------:R-:W-:Y:S01]  /*7e120*/  MOV R180, R56 ;  /* 0x0000003800b47202 */ /* 0x000fe20000000f00 */
[----:B------:R-:W-:-:S02]  /*7e130*/  IMAD.MOV.U32 R177, RZ, RZ, R176 ;  /* 0x000000ffffb17224 */ /* 0x000fc400078e00b0 */
[----:B------:R-:W-:Y:S01]  /*7e140*/  LDGSTS.E [R3+0x24700], desc[UR60][R200.64], P1 ;  /* 0x24700000c8037fae */ /* 0x000fe2000892187c */
[----:B------:R-:W-:Y:S01]  /*7e150*/  IMAD.MOV.U32 R176, RZ, RZ, R55 ;  /* 0x000000ffffb07224 */ /* 0x000fe200078e0037 */
[----:B------:R-:W-:Y:S02]  /*7e160*/  MOV R173, R172 ;  /* 0x000000ac00ad7202 */ /* 0x000fe40000000f00 */
[----:B------:R-:W-:Y:S01]  /*7e170*/  LDGSTS.E [R3+0x24b00], desc[UR60][R196.64], P1 ;  /* 0x24b00000c4037fae */ /* 0x000fe2000892187c */
[----:B------:R-:W-:Y:S02]  /*7e180*/  IMAD.MOV.U32 R172, RZ, RZ, R54 ;  /* 0x000000ffffac7224 */ /* 0x000fe400078e0036 */
[----:B------:R-:W-:Y:S01]  /*7e190*/  IMAD.MOV.U32 R171, RZ, RZ, R170 ;  /* 0x000000ffffab7224 */ /* 0x000fe200078e00aa */
[----:B------:R-:W3:Y:S04]  /*7e1a0*/  LDL.LU R11, [R1+0x1e8c] ;  /* 0x001e8c00010b7983 */ /* 0x000ee80000300800 */
[----:B------:R-:W-:Y:S01]  /*7e1b0*/  LDGSTS.E [R3+0x24f00], desc[UR60][R192.64], P1 ;  /* 0x24f00000c0037fae */ /* 0x000fe2000892187c */
[----:B------:R-:W-:Y:S01]  /*7e1c0*/  MOV R170, R53 ;  /* 0x0000003500aa7202 */ /* 0x000fe20000000f00 */
[----:B------:R-:W-:-:S02]  /*7e1d0*/  IMAD.MOV.U32 R169, RZ, RZ, R168 ;  /* 0x000000ffffa97224 */ /* 0x000fc400078e00a8 */
[----:B------:R-:W3:Y:S04]  /*7e1e0*/  LDL.LU R10, [R1+0x1e90] ;  /* 0x001e9000010a7983 */ /* 0x000ee80000300800 */
        /* <DEDUP_REMOVED lines=13> */
[----:B------:R-:W-:-:S03]  /*7e2c0*/  IMAD.MOV.U32 R160, RZ, RZ, R48 ;  /* 0x000000ffffa07224 */ /* 0x000fc600078e0030 */
[----:B------:R-:W-:Y:S04]  /*7e2d0*/  LDGSTS.E [R3+0x26700], desc[UR60][R170.64], P1 ;  /* 0x26700000aa037fae */ /* 0x000fe8000892187c */
[----:B------:R-:W-:Y:S04]  /*7e2e0*/  LDGSTS.E [R3+0x26b00], desc[UR60][R168.64], P1 ;  /* 0x26b00000a8037fae */ /* 0x000fe8000892187c */
[----:B------:R-:W-:Y:S01]  /*7e2f0*/  LDGSTS.E [R3+0x26f00], desc[UR60][R166.64], P1 ;  /* 0x26f00000a6037fae */ /* 0x000fe2000892187c */
[----:B------:R-:W-:-:S03]  /*7e300*/  LOP3.LUT R29, R13, 0x70, RZ, 0x3c, !PT ;  /* 0x000000700d1d7812 */ /* 0x000fc600078e3cff */
[----:B------:R-:W-:Y:S04]  /*7e310*/  LDGSTS.E [R3+0x27300], desc[UR60][R164.64], P1 ;  /* 0x27300000a4037fae */ /* 0x000fe8000892187c */
[----:B------:R-:W-:Y:S04]  /*7e320*/  LDGSTS.E [R3+0x27700], desc[UR60][R162.64], P1 ;  /* 0x27700000a2037fae */ /* 0x000fe8000892187c */
[----:B------:R-:W-:Y:S04]  /*7e330*/  LDGSTS.E [R3+0x27b00], desc[UR60][R160.64], P1 ;  /* 0x27b00000a0037fae */ /* 0x000fe8000892187c */
[----:B------:R1:W-:Y:S02]  /*7e340*/  LDGSTS.E [R3+0x27f00], desc[UR60][R158.64], P1 ;  /* 0x27f000009e037fae */ /* 0x0003e4000892187c */
[----:B-1----:R-:W-:Y:S01]  /*7e350*/  IMAD.IADD R3, R29, 0x1, R5 ;  /* 0x000000011d037824 */ /* 0x002fe200078e0205 */
[----:B------:R-:W-:-:S02]  /*7e360*/  IADD3 R8, P2, R8, R4, RZ ;  /* 0x0000000408087210 */ /* 0x000fc40007f5e0ff */
[----:B------:R-:W-:-:S03]  /*7e370*/  IADD3 R7, P4, R7, R4, RZ ;  /* 0x0000000407077210 */ /* 0x000fc60007f9e0ff */
[----:B------:R-:W-:Y:S01]  /*7e380*/  IMAD.X R9, R9, 0x1, R0, P2 ;  /* 0x0000000109097824 */ /* 0x000fe200010e0600 */
[----:B------:R-:W-:Y:S01]  /*7e390*/  STL [R1+0x1d90], R8 ;  /* 0x001d900801007387 */ /* 0x000fe20000100800 */
[----:B----4-:R-:W-:Y:S02]  /*7e3a0*/  IADD3.X R28, R28, R0, RZ, P4, !PT ;  /* 0x000000001c1c7210 */ /* 0x010fe400027fe4ff */
[----:B------:R-:W-:Y:S01]  /*7e3b0*/  IMAD.MOV.U32 R31, RZ, RZ, R9 ;  /* 0x000000ffff1f7224 */ /* 0x000fe200078e0009 */
[----:B------:R1:W-:Y:S04]  /*7e3c0*/  STL [R1+0x1d8c], R9 ;  /* 0x001d8c0901007387 */ /* 0x0003e80000100800 */
[----:B------:R-:W-:Y:S01]  /*7e3d0*/  STL [R1+0x1dd0], R7 ;  /* 0x001dd00701007387 */ /* 0x000fe20000100800 */
[----:B------:R-:W-:Y:S01]  /*7e3e0*/  IMAD.MOV.U32 R30, RZ, RZ, R8 ;  /* 0x000000ffff1e7224 */ /* 0x000fe200078e0008 */
[----:B--2---:R-:W-:-:S02]  /*7e3f0*/  IADD3 R26, P2, R26, R4, RZ ;  /* 0x000000041a1a7210 */ /* 0x004fc40007f5e0ff */
[----:B------:R-:W-:Y:S02]  /*7e400*/  MOV R29, R28 ;  /* 0x0000001c001d7202 */ /* 0x000fe40000000f00 */
[----:B---3--:R-:W-:Y:S01]  /*7e410*/  IADD3 R24, P4, R24, R4, RZ ;  /* 0x0000000418187210 */ /* 0x008fe20007f9e0ff */
[----:B------:R-:W-:Y:S04]  /*7e420*/  LDGSTS.E [R3+0x380], desc[UR60][R30.64], P1 ;  /* 0x003800001e037fae */ /* 0x000fe8000892187c */
[----:B-1----:R-:W2:Y:S04]  /*7e430*/  LDL.LU R9, [R1+0x1ecc] ;  /* 0x001ecc0001097983 */ /* 0x002ea80000300800 */
[----:B------:R1:W-:Y:S04]  /*7e440*/  STL [R1+0x1dcc], R28 ;  /* 0x001dcc1c01007387 */ /* 0x0003e80000100800 */
[----:B------:R-:W3:Y:S01]  /*7e450*/  LDL.LU R8, [R1+0x1ed0] ;  /* 0x001ed00001087983 */ /* 0x000ee20000300800 */
[----:B------:R-:W-:Y:S01]  /*7e460*/  IMAD.X R27, R27, 0x1, R0, P2 ;  /* 0x000000011b1b7824 */ /* 0x000fe200010e0600 */
[----:B------:R-:W-:Y:S01]  /*7e470*/  IADD3.X R25, R25, R0, RZ, P4, !PT ;  /* 0x0000000019197210 */ /* 0x000fe200027fe4ff */
[----:B-1----:R-:W-:-:S02]  /*7e480*/  IMAD.MOV.U32 R28, RZ, RZ, R7 ;  /* 0x000000ffff1c7224 */ /* 0x002fc400078e0007 */
[----:B------:R-:W4:Y:S04]  /*7e490*/  LDL.LU R7, [R1+0x1f0c] ;  /* 0x001f0c0001077983 */ /* 0x000f280000300800 */
[----:B------:R-:W4:Y:S04]  /*7e4a0*/  LDL.LU R5, [R1+0x1f10] ;  /* 0x001f100001057983 */ /* 0x000f280000300800 */
[----:B------:R-:W-:Y:S04]  /*7e4b0*/  STL [R1+0x1e10], R26 ;  /* 0x001e101a01007387 */ /* 0x000fe80000100800 */
[----:B------:R1:W-:Y:S04]  /*7e4c0*/  LDGSTS.E [R3+0x780], desc[UR60][R28.64], P1 ;  /* 0x007800001c037fae */ /* 0x0003e8000892187c */
[----:B------:R1:W-:Y:S04]  /*7e4d0*/  STL [R1+0x1e0c], R27 ;  /* 0x001e0c1b01007387 */ /* 0x0003e80000100800 */
[----:B------:R-:W-:Y:S01]  /*7e4e0*/  STL [R1+0x1e50], R24 ;  /* 0x001e501801007387 */ /* 0x000fe20000100800 */
[----:B-1----:R-:W-:-:S02]  /*7e4f0*/  IMAD.MOV.U32 R29, RZ, RZ, R27 ;  /* 0x000000ffff1d7224 */ /* 0x002fc400078e001b */
[----:B------:R-:W-:Y:S01]  /*7e500*/  IMAD.MOV.U32 R28, RZ, RZ, R26 ;  /* 0x000000ffff1c7224 */ /* 0x000fe200078e001a */
[----:B------:R-:W4:Y:S04]  /*7e510*/  LDL.LU R27, [R1+0x1f4c] ;  /* 0x001f4c00011b7983 */ /* 0x000f280000300800 */
[----:B------:R1:W-:Y:S04]  /*7e520*/  STL [R1+0x1e4c], R25 ;  /* 0x001e4c1901007387 */ /* 0x0003e80000100800 */
[----:B------:R-:W4:Y:S01]  /*7e530*/  LDL.LU R26, [R1+0x1f50] ;  /* 0x001f5000011a7983 */ /* 0x000f220000300800 */
[----:B------:R-:W-:-:S03]  /*7e540*/  IADD3 R10, P2, R10, R4, RZ ;  /* 0x000000040a0a7210 */ /* 0x000fc60007f5e0ff */
[----:B------:R1:W-:Y:S02]  /*7e550*/  LDGSTS.E [R3+0xb80], desc[UR60][R28.64], P1 ;  /* 0x00b800001c037fae */ /* 0x0003e4000892187c */
[----:B------:R-:W-:Y:S01]  /*7e560*/  IMAD.X R11, R11, 0x1, R0, P2 ;  /* 0x000000010b0b7824 */ /* 0x000fe200010e0600 */
[----:B-1----:R-:W-:Y:S01]  /*7e570*/  MOV R28, R24 ;  /* 0x00000018001c7202 */ /* 0x002fe20000000f00 */
[----:B------:R-:W-:Y:S02]  /*7e580*/  IMAD.MOV.U32 R29, RZ, RZ, R25 ;  /* 0x000000ffff1d7224 */ /* 0x000fe400078e0019 */
[----:B------:R-:W4:Y:S04]  /*7e590*/  LDL.LU R25, [R1+0x1f8c] ;  /* 0x001f8c0001197983 */ /* 0x000f280000300800 */
[----:B------:R-:W4:Y:S04]  /*7e5a0*/  LDL.LU R24, [R1+0x1f90] ;  /* 0x001f900001187983 */ /* 0x000f280000300800 */
[----:B------:R-:W-:Y:S04]  /*7e5b0*/  STL [R1+0x1e90], R10 ;  /* 0x001e900a01007387 */ /* 0x000fe80000100800 */
[----:B------:R1:W-:Y:S04]  /*7e5c0*/  LDGSTS.E [R3+0xf80], desc[UR60][R28.64], P1 ;  /* 0x00f800001c037fae */ /* 0x0003e8000892187c */
[----:B------:R2:W-:Y:S01]  /*7e5d0*/  STL [R1+0x1e8c], R11 ;  /* 0x001e8c0b01007387 */ /* 0x0005e20000100800 */
[----:B-1----:R-:W-:-:S02]  /*7e5e0*/  IMAD.MOV.U32 R29, RZ, RZ, R11 ;  /* 0x000000ffff1d7224 */ /* 0x002fc400078e000b */
[----:B------:R-:W-:-:S05]  /*7e5f0*/  IMAD.MOV.U32 R28, RZ, RZ, R10 ;  /* 0x000000ffff1c7224 */ /* 0x000fca00078e000a */
[----:B------:R1:W-:Y:S01]  /*7e600*/  LDGSTS.E [R3+0x1380], desc[UR60][R28.64], P1 ;  /* 0x013800001c037fae */ /* 0x0003e2000892187c */
[----:B---3--:R-:W-:-:S04]  /*7e610*/  IADD3 R8, P4, R8, R4, RZ ;  /* 0x0000000408087210 */ /* 0x008fc80007f9e0ff */
[----:B--2---:R-:W-:Y:S01]  /*7e620*/  IADD3.X R9, R9, R0, RZ, P4, !PT ;  /* 0x0000000009097210 */ /* 0x004fe200027fe4ff */
[----:B------:R-:W-:Y:S04]  /*7e630*/  STL [R1+0x1ed0], R8 ;  /* 0x001ed00801007387 */ /* 0x000fe80000100800 */
[----:B------:R-:W2:Y:S04]  /*7e640*/  LDL.LU R11, [R1+0x1fcc] ;  /* 0x001fcc00010b7983 */ /* 0x000ea80000300800 */
[----:B------:R3:W-:Y:S04]  /*7e650*/  STL [R1+0x1ecc], R9 ;  /* 0x001ecc0901007387 */ /* 0x0007e80000100800 */
[----:B------:R-:W2:Y:S01]  /*7e660*/  LDL.LU R10, [R1+0x1fd0] ;  /* 0x001fd000010a7983 */ /* 0x000ea20000300800 */
[----:B----4-:R-:W-:-:S02]  /*7e670*/  IADD3 R5, P2, R5, R4, RZ ;  /* 0x0000000405057210 */ /* 0x010fc40007f5e0ff */
[----:B-1----:R-:W-:Y:S01]  /*7e680*/  MOV R28, R8 ;  /* 0x00000008001c7202 */ /* 0x002fe20000000f00 */
[----:B------:R-:W-:Y:S02]  /*7e690*/  IMAD.MOV.U32 R29, RZ, RZ, R9 ;  /* 0x000000ffff1d7224 */ /* 0x000fe400078e0009 */
[----:B------:R-:W-:Y:S01]  /*7e6a0*/  IMAD.X R7, R7, 0x1, R0, P2 ;  /* 0x0000000107077824 */ /* 0x000fe200010e0600 */
[----:B---3--:R-:W3:Y:S04]  /*7e6b0*/  LDL.LU R9, [R1+0x200c] ;  /* 0x00200c0001097983 */ /* 0x008ee80000300800 */
[----:B------:R-:W4:Y:S04]  /*7e6c0*/  LDL.LU R8, [R1+0x2010] ;  /* 0x0020100001087983 */ /* 0x000f280000300800 */
[----:B------:R-:W-:Y:S04]  /*7e6d0*/  STL [R1+0x1f10], R5 ;  /* 0x001f100501007387 */ /* 0x000fe80000100800 */
[----:B------:R1:W-:Y:S04]  /*7e6e0*/  LDGSTS.E [R3+0x1780], desc[UR60][R28.64], P1 ;  /* 0x017800001c037fae */ /* 0x0003e8000892187c */
[----:B------:R1:W-:Y:S01]  /*7e6f0*/  STL [R1+0x1f0c], R7 ;  /* 0x001f0c0701007387 */ /* 0x0003e20000100800 */
[----:B------:R-:W-:-:S04]  /*7e700*/  IADD3 R26, P4, R26, R4, RZ ;  /* 0x000000041a1a7210 */ /* 0x000fc80007f9e0ff */
[----:B------:R-:W-:Y:S01]  /*7e710*/  IADD3.X R27, R27, R0, RZ, P4, !PT ;  /* 0x000000001b1b7210 */ /* 0x000fe200027fe4ff */
[----:B-1----:R-:W-:Y:S01]  /*7e720*/  IMAD.MOV.U32 R29, RZ, RZ, R7 ;  /* 0x000000ffff1d7224 */ /* 0x002fe200078e0007 */
[----:B------:R-:W-:Y:S04]  /*7e730*/  STL [R1+0x1f50], R26 ;  /* 0x001f501a01007387 */ /* 0x000fe80000100800 */
[----:B------:R-:W3:Y:S01]  /*7e740*/  LDL.LU R7, [R1+0x204c] ;  /* 0x00204c0001077983 */ /* 0x000ee20000300800 */
[----:B------:R-:W-:-:S03]  /*7e750*/  IMAD.MOV.U32 R28, RZ, RZ, R5 ;  /* 0x000000ffff1c7224 */ /* 0x000fc600078e0005 */
[----:B------:R1:W-:Y:S04]  /*7e760*/  STL [R1+0x1f4c], R27 ;  /* 0x001f4c1b01007387 */ /* 0x0003e80000100800 */
[----:B------:R-:W3:Y:S04]  /*7e770*/  LDL.LU R5, [R1+0x2050] ;  /* 0x0020500001057983 */ /* 0x000ee80000300800 */
[----:B------:R1:W-:Y:S01]  /*7e780*/  LDGSTS.E [R3+0x1b80], desc[UR60][R28.64], P1 ;  /* 0x01b800001c037fae */ /* 0x0003e2000892187c */
[----:B------:R-:W-:Y:S02]  /*7e790*/  IADD3 R24, P2, R24, R4, RZ ;  /* 0x0000000418187210 */ /* 0x000fe40007f5e0ff */
[----:B-1----:R-:W-:Y:S01]  /*7e7a0*/  MOV R28, R26 ;  /* 0x0000001a001c7202 */ /* 0x002fe20000000f00 */
[----:B------:R-:W-:-:S02]  /*7e7b0*/  IMAD.MOV.U32 R29, RZ, RZ, R27 ;  /* 0x000000ffff1d7224 */ /* 0x000fc400078e001b */
[----:B------:R-:W-:Y:S01]  /*7e7c0*/  IMAD.X R25, R25, 0x1, R0, P2 ;  /* 0x0000000119197824 */ /* 0x000fe200010e0600 */
[----:B------:R-:W3:Y:S04]  /*7e7d0*/  LDL.LU R27, [R1+0x208c] ;  /* 0x00208c00011b7983 */ /* 0x000ee80000300800 */
[----:B------:R-:W3:Y:S04]  /*7e7e0*/  LDL.LU R26, [R1+0x2090] ;  /* 0x00209000011a7983 */ /* 0x000ee80000300800 */
[----:B------:R-:W-:Y:S04]  /*7e7f0*/  STL [R1+0x1f90], R24 ;  /* 0x001f901801007387 */ /* 0x000fe80000100800 */
[----:B------:R1:W-:Y:S04]  /*7e800*/  LDGSTS.E [R3+0x1f80], desc[UR60][R28.64], P1 ;  /* 0x01f800001c037fae */ /* 0x0003e8000892187c */
[----:B------:R2:W-:Y:S01]  /*7e810*/  STL [R1+0x1f8c], R25 ;  /* 0x001f8c1901007387 */ /* 0x0005e20000100800 */
[----:B-1----:R-:W-:-:S02]  /*7e820*/  IMAD.MOV.U32 R29, RZ, RZ, R25 ;  /* 0x000000ffff1d7224 */ /* 0x002fc400078e0019 */
[----:B------:R-:W-:-:S05]  /*7e830*/  IMAD.MOV.U32 R28, RZ, RZ, R24 ;  /* 0x000000ffff1c7224 */ /* 0x000fca00078e0018 */
[----:B------:R1:W-:Y:S01]  /*7e840*/  LDGSTS.E [R3+0x2380], desc[UR60][R28.64], P1 ;  /* 0x023800001c037fae */ /* 0x0003e2000892187c */
[----:B--2---:R-:W-:-:S04]  /*7e850*/  IADD3 R10, P4, R10, R4, RZ ;  /* 0x000000040a0a7210 */ /* 0x004fc80007f9e0ff */
[----:B------:R-:W-:Y:S01]  /*7e860*/  IADD3.X R11, R11, R0, RZ, P4, !PT ;  /* 0x000000000b0b7210 */ /* 0x000fe200027fe4ff */
[----:B------:R-:W-:Y:S04]  /*7e870*/  STL [R1+0x1fd0], R10 ;  /* 0x001fd00a01007387 */ /* 0x000fe80000100800 */
[----:B------:R-:W2:Y:S04]  /*7e880*/  LDL.LU R25, [R1+0x20cc] ;  /* 0x0020cc0001197983 */ /* 0x000ea80000300800 */
[----:B------:R3:W-:Y:S04]  /*7e890*/  STL [R1+0x1fcc], R11 ;  /* 0x001fcc0b01007387 */ /* 0x0007e80000100800 */
[----:B------:R-:W2:Y:S01]  /*7e8a0*/  LDL.LU R24, [R1+0x20d0] ;  /* 0x0020d00001187983 */ /* 0x000ea20000300800 */
[----:B----4-:R-:W-:-:S02]  /*7e8b0*/  IADD3 R8, P2, R8, R4, RZ ;  /* 0x0000000408087210 */ /* 0x010fc40007f5e0ff */
[----:B-1----:R-:W-:Y:S01]  /*7e8c0*/  MOV R28, R10 ;  /* 0x0000000a001c7202 */ /* 0x002fe20000000f00 */
[----:B------:R-:W-:Y:S02]  /*7e8d0*/  IMAD.MOV.U32 R29, RZ, RZ, R11 ;  /* 0x000000ffff1d7224 */ /* 0x000fe400078e000b */
[----:B---3--:R-:W-:-:S03]  /*7e8e0*/  IMAD.X R9, R9, 0x1, R0, P2 ;  /* 0x0000000109097824 */ /* 0x008fc600010e0600 */
[----:B------:R1:W-:Y:S04]  /*7e8f0*/  LDGSTS.E [R3+0x2780], desc[UR60][R28.64], P1 ;  /* 0x027800001c037fae */ /* 0x0003e8000892187c */
[----:B------:R-:W3:Y:S04]  /*7e900*/  LDL.LU R11, [R1+0x210c] ;  /* 0x00210c00010b7983 */ /* 0x000ee80000300800 */
[----:B------:R-:W4:Y:S04]  /*7e910*/  LDL.LU R10, [R1+0x2110] ;  /* 0x00211000010a7983 */ /* 0x000f280000300800 */
[----:B------:R-:W-:Y:S04]  /*7e920*/  STL [R1+0x2010], R8 ;  /* 0x0020100801007387 */ /* 0x000fe80000100800 */
[----:B------:R1:W-:Y:S01]  /*7e930*/  STL [R1+0x200c], R9 ;  /* 0x00200c0901007387 */ /* 0x0003e20000100800 */
[----:B------:R-:W-:Y:S01]  /*7e940*/  IADD3 R5, P4, R5, R4, RZ ;  /* 0x0000000405057210 */ /* 0x000fe20007f9e0ff */
[----:B-1----:R-:W-:-:S03]  /*7e950*/  IMAD.MOV.U32 R29, RZ, RZ, R9 ;  /* 0x000000ffff1d7224 */ /* 0x002fc600078e0009 */
[----:B------:R-:W-:Y:S01]  /*7e960*/  IADD3.X R7, R7, R0, RZ, P4, !PT ;  /* 0x0000000007077210 */ /* 0x000fe200027fe4ff */
[----:B------:R-:W-:Y:S04]  /*7e970*/  STL [R1+0x2050], R5 ;  /* 0x0020500501007387 */ /* 0x000fe80000100800 */
[----:B------:R-:W3:Y:S01]  /*7e980*/  LDL.LU R9, [R1+0x214c] ;  /* 0x00214c0001097983 */ /* 0x000ee20000300800 */
[----:B------:R-:W-:-:S03]  /*7e990*/  IMAD.MOV.U32 R28, RZ, RZ, R8 ;  /* 0x000000ffff1c7224 */ /* 0x000fc600078e0008 */
[----:B------:R1:W-:Y:S04]  /*7e9a0*/  STL [R1+0x204c], R7 ;  /* 0x00204c0701007387 */ /* 0x0003e80000100800 */
[----:B------:R-:W3:Y:S04]  /*7e9b0*/  LDL.LU R8, [R1+0x2150] ;  /* 0x0021500001087983 */ /* 0x000ee80000300800 */
[----:B------:R1:W-:Y:S01]  /*7e9c0*/  LDGSTS.E [R3+0x2b80], desc[UR60][R28.64], P1 ;  /* 0x02b800001c037fae */ /* 0x0003e2000892187c */
[----:B------:R-:W-:-:S05]  /*7e9d0*/  IADD3 R26, P2, R26, R4, RZ ;  /* 0x000000041a1a7210 */ /* 0x000fca0007f5e0ff */
[----:B------:R-:W-:Y:S01]  /*7e9e0*/  IMAD.X R27, R27, 0x1, R0, P2 ;  /* 0x000000011b1b7824 */ /* 0x000fe200010e0600 */
[----:B-1----:R-:W-:Y:S01]  /*7e9f0*/  MOV R28, R5 ;  /* 0x00000005001c7202 */ /* 0x002fe20000000f00 */
[----:B------:R-:W-:Y:S02]  /*7ea00*/  IMAD.MOV.U32 R29, RZ, RZ, R7 ;  /* 0x000000ffff1d7224 */ /* 0x000fe400078e0007 */
        /* <DEDUP_REMOVED lines=139> */
[----:B------:R4:W-:Y:S04]  /*7f2c0*/  LDGSTS.E [R3+0x6b80], desc[UR60][R28.64], P1 ;  /* 0x06b800001c037fae */ /* 0x0009e8000892187c */
[----:B------:R-:W-:Y:S01]  /*7f2d0*/  LDGSTS.E [R3+0x6f80], desc[UR60][R26.64], P1 ;  /* 0x06f800001a037fae */ /* 0x000fe2000892187c */
[----:B------:R-:W-:-:S04]  /*7f2e0*/  IADD3 R24, P2, R24, R4, RZ ;  /* 0x0000000418187210 */ /* 0x000fc80007f5e0ff */
[----:B------:R-:W-:Y:S01]  /*7f2f0*/  IADD3.X R25, R25, R0, RZ, P2, !PT ;  /* 0x0000000019197210 */ /* 0x000fe200017fe4ff */
[----:B------:R-:W-:Y:S04]  /*7f300*/  STL [R1+0x24c0], R24 ;  /* 0x0024c01801007387 */ /* 0x000fe80000100800 */
[----:B------:R4:W-:Y:S04]  /*7f310*/  STL [R1+0x24bc], R25 ;  /* 0x0024bc1901007387 */ /* 0x0009e80000100800 */
[----:B------:R-:W-:Y:S01]  /*7f320*/  LDGSTS.E [R3+0x7380], desc[UR60][R24.64], P1 ;  /* 0x0738000018037fae */ /* 0x000fe2000892187c */
[----:B--2---:R-:W-:-:S05]  /*7f330*/  IADD3 R10, P4, R10, R4, RZ ;  /* 0x000000040a0a7210 */ /* 0x004fca0007f9e0ff */
[----:B------:R-:W-:Y:S01]  /*7f340*/  STL [R1+0x24f0], R10 ;  /* 0x0024f00a01007387 */ /* 0x000fe20000100800 */
[----:B------:R-:W-:-:S03]  /*7f350*/  IMAD.X R11, R11, 0x1, R0, P4 ;  /* 0x000000010b0b7824 */ /* 0x000fc600020e0600 */
[----:B-1----:R-:W2:Y:S01]  /*7f360*/  LDL.LU.64 R26, [R1+0x1120] ;  /* 0x00112000011a7983 */ /* 0x002ea20000300a00 */
[----:B----4-:R-:W-:-:S03]  /*7f370*/  IADD3 R8, P2, R8, R4, RZ ;  /* 0x0000000408087210 */ /* 0x010fc60007f5e0ff */
[----:B------:R1:W-:Y:S04]  /*7f380*/  STL [R1+0x24ec], R11 ;  /* 0x0024ec0b01007387 */ /* 0x0003e80000100800 */
[----:B------:R-:W4:Y:S01]  /*7f390*/  LDL.LU.64 R24, [R1+0x10f8] ;  /* 0x0010f80001187983 */ /* 0x000f220000300a00 */
[----:B------:R-:W-:Y:S01]  /*7f3a0*/  IMAD.MOV.U32 R28, RZ, RZ, R10 ;  /* 0x000000ffff1c7224 */ /* 0x000fe200078e000a */
[----:B------:R-:W-:Y:S01]  /*7f3b0*/  MOV R29, R11 ;  /* 0x0000000b001d7202 */ /* 0x000fe20000000f00 */
[----:B---3--:R-:W-:-:S04]  /*7f3c0*/  IMAD.X R9, R9, 0x1, R0, P2 ;  /* 0x0000000109097824 */ /* 0x008fc800010e0600 */
[----:B------:R3:W-:Y:S04]  /*7f3d0*/  LDGSTS.E [R3+0x7780], desc[UR60][R28.64], P1 ;  /* 0x077800001c037fae */ /* 0x0007e8000892187c */
[----:B-1----:R-:W4:Y:S04]  /*7f3e0*/  LDL.LU.64 R10, [R1+0x10d0] ;  /* 0x0010d000010a7983 */ /* 0x002f280000300a00 */
[----:B------:R-:W-:Y:S04]  /*7f3f0*/  STL [R1+0x2520], R8 ;  /* 0x0025200801007387 */ /* 0x000fe80000100800 */
[----:B------:R1:W-:Y:S01]  /*7f400*/  STL [R1+0x251c], R9 ;  /* 0x00251c0901007387 */ /* 0x0003e20000100800 */
[----:B------:R-:W-:-:S02]  /*7f410*/  IADD3 R5, P4, R5, R4, RZ ;  /* 0x0000000405057210 */ /* 0x000fc40007f9e0ff */
[----:B---3--:R-:W-:Y:S01]  /*7f420*/  MOV R28, R8 ;  /* 0x00000008001c7202 */ /* 0x008fe20000000f00 */
[----:B------:R-:W-:Y:S02]  /*7f430*/  IMAD.MOV.U32 R29, RZ, RZ, R9 ;  /* 0x000000ffff1d7224 */ /* 0x000fe400078e0009 */
[----:B------:R3:W-:Y:S04]  /*7f440*/  STL [R1+0x2550], R5 ;  /* 0x0025500501007387 */ /* 0x0007e80000100800 */
[----:B-1----:R-:W4:Y:S01]  /*7f450*/  LDL.LU.64 R8, [R1+0x10a8] ;  /* 0x0010a80001087983 */ /* 0x002f220000300a00 */
[----:B------:R-:W-:-:S03]  /*7f460*/  IMAD.X R7, R7, 0x1, R0, P4 ;  /* 0x0000000107077824 */ /* 0x000fc600020e0600 */
[----:B------:R1:W-:Y:S04]  /*7f470*/  LDGSTS.E [R3+0x7b80], desc[UR60][R28.64], P1 ;  /* 0x07b800001c037fae */ /* 0x0003e8000892187c */
[----:B------:R4:W-:Y:S04]  /*7f480*/  STL [R1+0x254c], R7 ;  /* 0x00254c0701007387 */ /* 0x0009e80000100800 */
[----:B------:R-:W4:Y:S04]  /*7f490*/  LDL.LU.64 R36, [R1+0x1080] ;  /* 0x0010800001247983 */ /* 0x000f280000300a00 */
[----:B------:R-:W4:Y:S04]  /*7f4a0*/  LDL.LU.64 R34, [R1+0xf88] ;  /* 0x000f880001227983 */ /* 0x000f280000300a00 */
[----:B------:R-:W4:Y:S04]  /*7f4b0*/  LDL.LU.64 R32, [R1+0xf68] ;  /* 0x000f680001207983 */ /* 0x000f280000300a00 */
[----:B------:R-:W4:Y:S01]  /*7f4c0*/  LDL.LU.64 R30, [R1+0xf48] ;  /* 0x000f4800011e7983 */ /* 0x000f220000300a00 */
[----:B-1----:R-:W-:Y:S01]  /*7f4d0*/  IMAD.MOV.U32 R28, RZ, RZ, R5 ;  /* 0x000000ffff1c7224 */ /* 0x002fe200078e0005 */
[----:B------:R-:W-:-:S05]  /*7f4e0*/  MOV R29, R7 ;  /* 0x00000007001d7202 */ /* 0x000fca0000000f00 */
[----:B------:R1:W-:Y:S04]  /*7f4f0*/  LDGSTS.E [R3+0x7f80], desc[UR60][R28.64], P1 ;  /* 0x07f800001c037fae */ /* 0x0003e8000892187c */
[----:B------:R-:W4:Y:S01]  /*7f500*/  LDL.LU.64 R28, [R1+0xf28] ;  /* 0x000f2800011c7983 */ /* 0x000f220000300a00 */
[----:B--2---:R-:W-:-:S05]  /*7f510*/  IADD3 R45, P2, R26, R4, RZ ;  /* 0x000000041a2d7210 */ /* 0x004fca0007f5e0ff */
[--C-:B---3--:R-:W-:Y:S01]  /*7f520*/  IMAD.X R5, R27, 0x1, R0.reuse, P2 ;  /* 0x000000011b057824 */ /* 0x108fe200010e0600 */
[-C--:B----4-:R-:W-:Y:S01]  /*7f530*/  IADD3 R44, P2, R24, R4.reuse, RZ ;  /* 0x00000004182c7210 */ /* 0x090fe20007f5e0ff */
[----:B------:R-:W1:Y:S04]  /*7f540*/  LDL.LU.64 R26, [R1+0xf08] ;  /* 0x000f0800011a7983 */ /* 0x000e680000300a00 */
[----:B------:R-:W-:Y:S02]  /*7f550*/  IMAD.X R252, R25, 0x1, R0, P2 ;  /* 0x0000000119fc7824 */ /* 0x000fe400010e0600 */
[----:B------:R-:W2:Y:S01]  /*7f560*/  LDL.LU.64 R24, [R1+0xee8] ;  /* 0x000ee80001187983 */ /* 0x000ea20000300a00 */
[----:B------:R-:W-:-:S04]  /*7f570*/  IADD3 R42, P2, R10, R4, RZ ;  /* 0x000000040a2a7210 */ /* 0x000fc80007f5e0ff */
[----:B------:R-:W-:Y:S02]  /*7f580*/  IADD3.X R43, R11, R0, RZ, P2, !PT ;  /* 0x000000000b2b7210 */ /* 0x000fe400017fe4ff */
[----:B------:R-:W3:Y:S01]  /*7f590*/  LDL.LU.64 R10, [R1+0xe28] ;  /* 0x000e2800010a7983 */ /* 0x000ee20000300a00 */
[----:B------:R-:W-:-:S05]  /*7f5a0*/  IADD3 R40, P2, R8, R4, RZ ;  /* 0x0000000408287210 */ /* 0x000fca0007f5e0ff */
[----:B------:R-:W-:Y:S02]  /*7f5b0*/  IMAD.X R41, R9, 0x1, R0, P2 ;  /* 0x0000000109297824 */ /* 0x000fe400010e0600 */
[----:B------:R-:W4:Y:S01]  /*7f5c0*/  LDL.LU.64 R8, [R1+0xe10] ;  /* 0x000e100001087983 */ /* 0x000f220000300a00 */
        /* <DEDUP_REMOVED lines=9> */
[----:B------:R-:W-:Y:S01]  /*7f660*/  IADD3.X R31, R29, R0, RZ, P2, !PT ;  /* 0x000000001d1f7210 */ /* 0x000fe200017fe4ff */
[----:B------:R-:W-:Y:S02]  /*7f670*/  IMAD.MOV.U32 R46, RZ, RZ, R45 ;  /* 0x000000ffff2e7224 */ /* 0x000fe400078e002d */
[----:B------:R-:W-:Y:S01]  /*7f680*/  IMAD.MOV.U32 R47, RZ, RZ, R5 ;  /* 0x000000ffff2f7224 */ /* 0x000fe200078e0005 */
[----:B------:R-:W-:Y:S01]  /*7f690*/  MOV R45, R252 ;  /* 0x000000fc002d7202 */ /* 0x000fe20000000f00 */
[----:B------:R-:W1:Y:S03]  /*7f6a0*/  LDC R5, c[0x0][0x230] ;  /* 0x00008c00ff057b82 */ /* 0x000e660000000800 */
        /* <DEDUP_REMOVED lines=17> */
[----:B------:R2:W-:Y:S01]  /*7f7c0*/  LDGSTS.E [R3+0x22380], desc[UR60][R30.64], P1 ;  /* 0x223800001e037fae */ /* 0x0005e2000892187c */
[----:B-1----:R-:W-:-:S04]  /*7f7d0*/  IADD3 R252, R5, 0x7f, RZ ;  /* 0x0000007f05fc7810 */ /* 0x002fc80007ffe0ff */
[----:B------:R-:W-:Y:S01]  /*7f7e0*/  SHF.R.S32.HI R5, RZ, 0x1f, R252 ;  /* 0x0000001fff057819 */ /* 0x000fe200000114fc */
[----:B------:R-:W-:-:S03]  /*7f7f0*/  VIADD R6, R6, 0x1 ;  /* 0x0000000106067836 */ /* 0x000fc60000000000 */
[----:B------:R-:W-:-:S04]  /*7f800*/  LEA.HI R5, R5, R252, RZ, 0x7 ;  /* 0x000000fc05057211 */ /* 0x000fc800078f38ff */
[----:B------:R-:W-:Y:S02]  /*7f810*/  SHF.R.S32.HI R5, RZ, 0x7, R5 ;  /* 0x00000007ff057819 */ /* 0x000fe40000011405 */
[----:B------:R-:W-:-:S05]  /*7f820*/  IADD3 R28, P2, R26, R4, RZ ;  /* 0x000000041a1c7210 */ /* 0x000fca0007f5e0ff */
[----:B------:R-:W-:Y:S01]  /*7f830*/  IMAD.X R29, R27, 0x1, R0, P2 ;  /* 0x000000011b1d7824 */ /* 0x000fe200010e0600 */
[----:B--2---:R-:W-:-:S04]  /*7f840*/  IADD3 R26, P2, R24, R4, RZ ;  /* 0x00000004181a7210 */ /* 0x004fc80007f5e0ff */
[----:B------:R1:W-:Y:S01]  /*7f850*/  LDGSTS.E [R3+0x22780], desc[UR60][R28.64], P1 ;  /* 0x227800001c037fae */ /* 0x0003e2000892187c */
[----:B------:R-:W-:Y:S01]  /*7f860*/  IMAD.X R27, R25, 0x1, R0, P2 ;  /* 0x00000001191b7824 */ /* 0x000fe200010e0600 */
[----:B---3--:R-:W-:Y:S02]  /*7f870*/  IADD3 R24, P2, R10, R4, RZ ;  /* 0x000000040a187210 */ /* 0x008fe40007f5e0ff */
[----:B------:R2:W-:Y:S04]  /*7f880*/  STL.64 [R1+0xf08], R28 ;  /* 0x000f081c01007387 */ /* 0x0005e80000100a00 */
[----:B------:R1:W-:Y:S01]  /*7f890*/  LDGSTS.E [R3+0x22b80], desc[UR60][R26.64], P1 ;  /* 0x22b800001a037fae */ /* 0x0003e2000892187c */
[----:B------:R-:W-:-:S03]  /*7f8a0*/  IADD3.X R25, R11, R0, RZ, P2, !PT ;  /* 0x000000000b197210 */ /* 0x000fc600017fe4ff */
[----:B------:R3:W-:Y:S04]  /*7f8b0*/  STL.64 [R1+0xee8], R26 ;  /* 0x000ee81a01007387 */ /* 0x0007e80000100a00 */
[----:B------:R1:W-:Y:S01]  /*7f8c0*/  LDGSTS.E [R3+0x22f80], desc[UR60][R24.64], P1 ;  /* 0x22f8000018037fae */ /* 0x0003e2000892187c */
[----:B----4-:R-:W-:-:S05]  /*7f8d0*/  IADD3 R10, P2, R8, R4, RZ ;  /* 0x00000004080a7210 */ /* 0x010fca0007f5e0ff */
[----:B------:R-:W-:Y:S01]  /*7f8e0*/  IMAD.X R11, R9, 0x1, R0, P2 ;  /* 0x00000001090b7824 */ /* 0x000fe200010e0600 */
[----:B------:R-:W-:-:S04]  /*7f8f0*/  IADD3 R7, P2, R250, R4, RZ ;  /* 0x00000004fa077210 */ /* 0x000fc80007f5e0ff */
[----:B------:R1:W-:Y:S01]  /*7f900*/  LDGSTS.E [R3+0x23380], desc[UR60][R10.64], P1 ;  /* 0x233800000a037fae */ /* 0x0003e2000892187c */
[----:B------:R-:W-:Y:S01]  /*7f910*/  IMAD.X R250, R251, 0x1, R0, P2 ;  /* 0x00000001fbfa7824 */ /* 0x000fe200010e0600 */
        /* <DEDUP_REMOVED lines=26> */
[----:B------:R-:W-:Y:S02]  /*7fac0*/  IADD3 R49, P2, R22, R4, RZ ;  /* 0x0000000416317210 */ /* 0x000fe40007f5e0ff */
[----:B------:R-:W-:-:S03]  /*7fad0*/  MOV R251, R7 ;  /* 0x0000000700fb7202 */ /* 0x000fc60000000f00 */
[----:B------:R-:W-:Y:S01]  /*7fae0*/  IMAD.X R22, R23, 0x1, R0, P2 ;  /* 0x0000000117167824 */ /* 0x000fe200010e0600 */
[----:B------:R-:W-:Y:S01]  /*7faf0*/  IADD3 R48, P2, R20, R4, RZ ;  /* 0x0000000414307210 */ /* 0x000fe20007f5e0ff */
[----:B------:R-:W-:Y:S02]  /*7fb00*/  IMAD.MOV.U32 R245, RZ, RZ, R244 ;  /* 0x000000fffff57224 */ /* 0x000fe400078e00f4 */
[----:B------:R-:W-:Y:S01]  /*7fb10*/  IMAD.MOV.U32 R244, RZ, RZ, R62 ;  /* 0x000000fffff47224 */ /* 0x000fe200078e003e */
[----:B------:R-:W-:Y:S02]  /*7fb20*/  LOP3.LUT R251, R251, R250, RZ, 0x3c, !PT ;  /* 0x000000fafbfb7212 */ /* 0x000fe400078e3cff */
[----:B------:R-:W-:Y:S02]  /*7fb30*/  IADD3.X R20, R21, R0, RZ, P2, !PT ;  /* 0x0000000015147210 */ /* 0x000fe400017fe4ff */
[----:B------:R-:W-:Y:S01]  /*7fb40*/  IADD3 R9, P2, R18, R4, RZ ;  /* 0x0000000412097210 */ /* 0x000fe20007f5e0ff */
[----:B------:R1:W5:Y:S01]  /*7fb50*/  LDL.LU R62, [R1+0x2e30] ;  /* 0x002e3000013e7983 */ /* 0x0003620000300800 */
[----:B------:R-:W-:-:S03]  /*7fb60*/  MOV R239, R238 ;  /* 0x000000ee00ef7202 */ /* 0x000fc60000000f00 */
[----:B------:R4:W-:Y:S01]  /*7fb70*/  STL.64 [R1+0xe28], R24 ;  /* 0x000e281801007387 */ /* 0x0009e20000100a00 */
[----:B------:R-:W-:Y:S02]  /*7fb80*/  IMAD.MOV.U32 R238, RZ, RZ, R61 ;  /* 0x000000ffffee7224 */ /* 0x000fe400078e003d */
[----:B------:R-:W-:Y:S01]  /*7fb90*/  IMAD.MOV.U32 R233, RZ, RZ, R232 ;  /* 0x000000ffffe97224 */ /* 0x000fe200078e00e8 */
[----:B------:R1:W5:Y:S04]  /*7fba0*/  LDL.LU R61, [R1+0x2e2c] ;  /* 0x002e2c00013d7983 */ /* 0x0003680000300800 */
[----:B------:R1:W-:Y:S01]  /*7fbb0*/  STL.64 [R1+0xe10], R10 ;  /* 0x000e100a01007387 */ /* 0x0003e20000100a00 */
[----:B------:R-:W-:Y:S01]  /*7fbc0*/  MOV R232, R60 ;  /* 0x0000003c00e87202 */ /* 0x000fe20000000f00 */
[----:B------:R-:W-:Y:S01]  /*7fbd0*/  IMAD.MOV.U32 R199, RZ, RZ, R198 ;  /* 0x000000ffffc77224 */ /* 0x000fe200078e00c6 */
[----:B------:R-:W-:Y:S01]  /*7fbe0*/  LOP3.LUT R250, R251, R250, RZ, 0x3c, !PT ;  /* 0x000000fafbfa7212 */ /* 0x000fe200078e3cff */
[----:B------:R1:W5:Y:S01]  /*7fbf0*/  LDL.LU R60, [R1+0x2e28] ;  /* 0x002e2800013c7983 */ /* 0x0003620000300800 */
[----:B------:R-:W-:Y:S01]  /*7fc00*/  IMAD.MOV.U32 R198, RZ, RZ, R59 ;  /* 0x000000ffffc67224 */ /* 0x000fe200078e003b */
[----:B------:R-:W-:Y:S01]  /*7fc10*/  MOV R195, R194 ;  /* 0x000000c200c37202 */ /* 0x000fe20000000f00 */
[----:B------:R-:W-:Y:S01]  /*7fc20*/  IMAD.X R18, R19, 0x1, R0, P2 ;  /* 0x0000000113127824 */ /* 0x000fe200010e0600 */
[----:B------:R1:W5:Y:S01]  /*7fc30*/  LDL.LU R59, [R1+0x2e24] ;  /* 0x002e2400013b7983 */ /* 0x0003620000300800 */
[----:B------:R-:W-:-:S02]  /*7fc40*/  IMAD.MOV.U32 R194, RZ, RZ, R58 ;  /* 0x000000ffffc27224 */ /* 0x000fc400078e003a */
[----:B------:R-:W-:Y:S01]  /*7fc50*/  IMAD.MOV.U32 R191, RZ, RZ, R190 ;  /* 0x000000ffffbf7224 */ /* 0x000fe200078e00be */
[----:B------:R-:W-:Y:S01]  /*7fc60*/  IADD3 R7, P2, R16, R4, RZ ;  /* 0x0000000410077210 */ /* 0x000fe20007f5e0ff */
[----:B------:R1:W5:Y:S01]  /*7fc70*/  LDL.LU R58, [R1+0x2e20] ;  /* 0x002e2000013a7983 */ /* 0x0003620000300800 */
[----:B------:R-:W-:Y:S01]  /*7fc80*/  MOV R190, R57 ;  /* 0x0000003900be7202 */ /* 0x000fe20000000f00 */
[----:B------:R-:W-:Y:S02]  /*7fc90*/  IMAD.MOV.U32 R187, RZ, RZ, R186 ;  /* 0x000000ffffbb7224 */ /* 0x000fe400078e00ba */
[----:B------:R1:W5:Y:S01]  /*7fca0*/  LDL.LU R57, [R1+0x2e1c] ;  /* 0x002e1c0001397983 */ /* 0x0003620000300800 */
[----:B------:R-:W-:Y:S01]  /*7fcb0*/  IMAD.MOV.U32 R186, RZ, RZ, R56 ;  /* 0x000000ffffba7224 */ /* 0x000fe200078e0038 */
[----:B------:R-:W-:Y:S02]  /*7fcc0*/  MOV R183, R182 ;  /* 0x000000b600b77202 */ /* 0x000fe40000000f00 */
[----:B------:R-:W-:Y:S01]  /*7fcd0*/  LOP3.LUT R251, R251, R250, RZ, 0x3c, !PT ;  /* 0x000000fafbfb7212 */ /* 0x000fe200078e3cff */
[----:B------:R1:W5:Y:S01]  /*7fce0*/  LDL.LU R56, [R1+0x2e18] ;  /* 0x002e180001387983 */ /* 0x0003620000300800 */
[----:B------:R-:W-:-:S02]  /*7fcf0*/  IMAD.MOV.U32 R182, RZ, RZ, R55 ;  /* 0x000000ffffb67224 */ /* 0x000fc400078e0037 */
[----:B------:R-:W-:Y:S01]  /*7fd00*/  IMAD.MOV.U32 R179, RZ, RZ, R178 ;  /* 0x000000ffffb37224 */ /* 0x000fe200078e00b2 */
[----:B------:R1:W5:Y:S01]  /*7fd10*/  LDL.LU R55, [R1+0x2e14] ;  /* 0x002e140001377983 */ /* 0x0003620000300800 */
[----:B------:R-:W-:Y:S01]  /*7fd20*/  MOV R178, R54 ;  /* 0x0000003600b27202 */ /* 0x000fe20000000f00 */
[----:B------:R-:W-:Y:S02]  /*7fd30*/  IMAD.MOV.U32 R175, RZ, RZ, R174 ;  /* 0x000000ffffaf7224 */ /* 0x000fe400078e00ae */
[----:B------:R1:W5:Y:S01]  /*7fd40*/  LDL.LU R54, [R1+0x2e10] ;  /* 0x002e100001367983 */ /* 0x0003620000300800 */
[----:B------:R-:W-:Y:S01]  /*7fd50*/  IMAD.MOV.U32 R174, RZ, RZ, R53 ;  /* 0x000000ffffae7224 */ /* 0x000fe200078e0035 */
[----:B------:R-:W-:Y:S01]  /*7fd60*/  MOV R157, R156 ;  /* 0x0000009c009d7202 */ /* 0x000fe20000000f00 */
[----:B------:R-:W-:Y:S01]  /*7fd70*/  IMAD.X R16, R17, 0x1, R0, P2 ;  /* 0x0000000111107824 */ /* 0x000fe200010e0600 */
        /* <DEDUP_REMOVED lines=8> */
[----:B------:R-:W-:Y:S02]  /*7fe00*/  MOV R23, R22 ;  /* 0x0000001600177202 */ /* 0x000fe40000000f00 */
[----:B------:R1:W-:Y:S04]  /*7fe10*/  LDGSTS.E [R3+0x23780], desc[UR60][R250.64], P1 ;  /* 0x23780000fa037fae */ /* 0x0003e8000892187c */
[----:B------:R1:W5:Y:S01]  /*7fe20*/  LDL.LU R50, [R1+0x2e00] ;  /* 0x002e000001327983 */ /* 0x0003620000300800 */
[----:B------:R-:W-:-:S02]  /*7fe30*/  IMAD.MOV.U32 R22, RZ, RZ, R49 ;  /* 0x000000ffff167224 */ /* 0x000fc400078e0031 */
[----:B------:R-:W-:Y:S01]  /*7fe40*/  IMAD.MOV.U32 R21, RZ, RZ, R20 ;  /* 0x000000ffff157224 */ /* 0x000fe200078e0014 */
[----:B------:R1:W-:Y:S04]  /*7fe50*/  LDGSTS.E [R3+0x23b80], desc[UR60][R244.64], P1 ;  /* 0x23b80000f4037fae */ /* 0x0003e8000892187c */
[----:B------:R1:W5:Y:S01]  /*7fe60*/  LDL.LU R49, [R1+0x2dfc] ;  /* 0x002dfc0001317983 */ /* 0x0003620000300800 */
[----:B------:R-:W-:Y:S01]  /*7fe70*/  MOV R20, R48 ;  /* 0x0000003000147202 */ /* 0x000fe20000000f00 */
[----:B------:R-:W-:Y:S02]  /*7fe80*/  IMAD.MOV.U32 R19, RZ, RZ, R18 ;  /* 0x000000ffff137224 */ /* 0x000fe400078e0012 */
[----:B------:R1:W-:Y:S01]  /*7fe90*/  LDGSTS.E [R3+0x23f80], desc[UR60][R238.64], P1 ;  /* 0x23f80000ee037fae */ /* 0x0003e2000892187c */
[----:B------:R-:W-:-:S03]  /*7fea0*/  IADD3 R8, P2, R14, R4, RZ ;  /* 0x000000040e087210 */ /* 0x000fc60007f5e0ff */
[----:B------:R1:W5:Y:S01]  /*7feb0*/  LDL.LU R48, [R1+0x2df8] ;  /* 0x002df80001307983 */ /* 0x0003620000300800 */
[----:B------:R-:W-:Y:S01]  /*7fec0*/  IMAD.MOV.U32 R18, RZ, RZ, R9 ;  /* 0x000000ffff127224 */ /* 0x000fe200078e0009 */
[----:B------:R-:W-:Y:S02]  /*7fed0*/  MOV R17, R16 ;  /* 0x0000001000117202 */ /* 0x000fe40000000f00 */
[----:B------:R1:W-:Y:S04]  /*7fee0*/  LDGSTS.E [R3+0x24380], desc[UR60][R232.64], P1 ;  /* 0x24380000e8037fae */ /* 0x0003e8000892187c */
[----:B------:R1:W5:Y:S01]  /*7fef0*/  LDL.LU R9, [R1+0x2df4] ;  /* 0x002df40001097983 */ /* 0x0003620000300800 */
[----:B------:R-:W-:-:S03]  /*7ff00*/  IMAD.MOV.U32 R16, RZ, RZ, R7 ;  /* 0x000000ffff107224 */ /* 0x000fc600078e0007 */
[----:B------:R1:W-:Y:S04]  /*7ff10*/  LDGSTS.E [R3+0x24780], desc[UR60][R198.64], P1 ;  /* 0x24780000c6037fae */ /* 0x0003e8000892187c */
[----:B------:R1:W5:Y:S04]  /*7ff20*/  LDL.LU R7, [R1+0x2df0] ;  /* 0x002df00001077983 */ /* 0x0003680000300800 */
[----:B------:R1:W-:Y:S04]  /*7ff30*/  LDGSTS.E [R3+0x24b80], desc[UR60][R194.64], P1 ;  /* 0x24b80000c2037fae */ /* 0x0003e8000892187c */
[----:B------:R1:W5:Y:S04]  /*7ff40*/  LDL.LU.64 R46, [R1+0x2de8] ;  /* 0x002de800012e7983 */ /* 0x0003680000300a00 */
[----:B------:R1:W-:Y:S01]  /*7ff50*/  LDGSTS.E [R3+0x24f80], desc[UR60][R190.64], P1 ;  /* 0x24f80000be037fae */ /* 0x0003e2000892187c */
[----:B------:R-:W-:-:S03]  /*7ff60*/  IADD3.X R14, R15, R0, RZ, P2, !PT ;  /* 0x000000000f0e7210 */ /* 0x000fc600017fe4ff */
[----:B------:R1:W5:Y:S04]  /*7ff70*/  LDL.LU.64 R44, [R1+0x2de0] ;  /* 0x002de000012c7983 */ /* 0x0003680000300a00 */
[----:B------:R1:W-:Y:S04]  /*7ff80*/  LDGSTS.E [R3+0x25380], desc[UR60][R186.64], P1 ;  /* 0x25380000ba037fae */ /* 0x0003e8000892187c */
[----:B------:R1:W5:Y:S04]  /*7ff90*/  LDL.LU.64 R42, [R1+0x2dd8] ;  /* 0x002dd800012a7983 */ /* 0x0003680000300a00 */
[----:B------:R1:W-:Y:S04]  /*7ffa0*/  LDGSTS.E [R3+0x25780], desc[UR60][R182.64], P1 ;  /* 0x25780000b6037fae */ /* 0x0003e8000892187c */
[----:B------:R1:W5:Y:S04]  /*7ffb0*/  LDL.LU.64 R40, [R1+0x2dd0] ;  /* 0x002dd00001287983 */ /* 0x0003680000300a00 */
[----:B------:R1:W-:Y:S04]  /*7ffc0*/  LDGSTS.E [R3+0x25b80], desc[UR60][R178.64], P1 ;  /* 0x25b80000b2037fae */ /* 0x0003e8000892187c */
[----:B------:R1:W5:Y:S04]  /*7ffd0*/  LDL.LU.64 R38, [R1+0x2dc8] ;  /* 0x002dc80001267983 */ /* 0x0003680000300a00 */
[----:B------:R1:W-:Y:S04]  /*7ffe0*/  LDGSTS.E [R3+0x25f80], desc[UR60][R174.64], P1 ;  /* 0x25f80000ae037fae */ /* 0x0003e8000892187c */
[----:B------:R1:W5:Y:S04]  /*7fff0*/  LDL.LU.64 R36, [R1+0x2dc0] ;  /* 0x002dc00001247983 */ /* 0x0003680000300a00 */
[----:B------:R1:W-:Y:S01]  /*80000*/  LDGSTS.E [R3+0x26380], desc[UR60][R156.64], P1 ;  /* 0x263800009c037fae */ /* 0x0003e2000892187c */
[----:B------:R-:W-:-:S03]  /*80010*/  IMAD.MOV.U32 R15, RZ, RZ, R14 ;  /* 0x000000ffff0f7224 */ /* 0x000fc600078e000e */
[----:B------:R1:W5:Y:S04]  /*80020*/  LDL.LU.64 R34, [R1+0x2db8] ;  /* 0x002db80001227983 */ /* 0x0003680000300a00 */
[----:B------:R1:W-:Y:S01]  /*80030*/  LDGSTS.E [R3+0x26780], desc[UR60][R154.64], P1 ;  /* 0x267800009a037fae */ /* 0x0003e2000892187c */
[----:B------:R-:W-:-:S03]  /*80040*/  MOV R14, R8 ;  /* 0x00000008000e7202 */ /* 0x000fc60000000f00 */
[----:B------:R1:W5:Y:S04]  /*80050*/  LDL.LU.64 R32, [R1+0x2db0] ;  /* 0x002db00001207983 */ /* 0x0003680000300a00 */
[----:B------:R1:W-:Y:S04]  /*80060*/  LDGSTS.E [R3+0x26b80], desc[UR60][R152.64], P1 ;  /* 0x26b8000098037fae */ /* 0x0003e8000892187c */
[----:B------:R1:W5:Y:S04]  /*80070*/  LDL.LU.64 R30, [R1+0x2da8] ;  /* 0x002da800011e7983 */ /* 0x0003680000300a00 */
[----:B------:R1:W-:Y:S04]  /*80080*/  LDGSTS.E [R3+0x26f80], desc[UR60][R22.64], P1 ;  /* 0x26f8000016037fae */ /* 0x0003e8000892187c */
[----:B--2---:R2:W5:Y:S04]  /*80090*/  LDL.LU.64 R28, [R1+0x2da0] ;  /* 0x002da000011c7983 */ /* 0x0045680000300a00 */
[----:B------:R2:W-:Y:S04]  /*800a0*/  LDGSTS.E [R3+0x27380], desc[UR60][R20.64], P1 ;  /* 0x2738000014037fae */ /* 0x0005e8000892187c */
[----:B---3--:R2:W5:Y:S04]  /*800b0*/  LDL.LU.64 R26, [R1+0x2d98] ;  /* 0x002d9800011a7983 */ /* 0x0085680000300a00 */
[----:B------:R2:W-:Y:S04]  /*800c0*/  LDGSTS.E [R3+0x27780], desc[UR60][R18.64], P1 ;  /* 0x2778000012037fae */ /* 0x0005e8000892187c */
[----:B----4-:R2:W5:Y:S04]  /*800d0*/  LDL.LU.64 R24, [R1+0x2d90] ;  /* 0x002d900001187983 */ /* 0x0105680000300a00 */
[----:B------:R2:W-:Y:S04]  /*800e0*/  LDGSTS.E [R3+0x27b80], desc[UR60][R16.64], P1 ;  /* 0x27b8000010037fae */ /* 0x0005e8000892187c */
[----:B-1----:R2:W5:Y:S04]  /*800f0*/  LDL.LU.64 R10, [R1+0x2d88] ;  /* 0x002d8800010a7983 */ /* 0x0025680000300a00 */
[----:B------:R2:W-:Y:S04]  /*80100*/  LDGSTS.E [R3+0x27f80], desc[UR60][R14.64], P1 ;  /* 0x27f800000e037fae */ /* 0x0005e8000892187c */
[----:B------:R1:W-:Y:S01]  /*80110*/  STL [R1+0x1538], R6 ;  /* 0x0015380601007387 */ /* 0x0003e20000100800 */
[----:B------:R-:W-:Y:S01]  /*80120*/  ISETP.NE.U32.AND P1, PT, R6, R5, PT ;  /* 0x000000050600720c */ /* 0x000fe20003f25070 */
[----:B------:R-:W3:Y:S02]  /*80130*/  LDC R8, c[0x0][0x238] ;  /* 0x00008e00ff087b82 */ /* 0x000ee40000000800 */
[----:B------:R-:W0:Y:S04]  /*80140*/  LDGDEPBAR ;  /* 0x00000000000079af */ /* 0x000e280000000000 */
[----:B-1----:R2:W5:Y:S01]  /*80150*/  LDL.LU R6, [R1+0x2d80] ;  /* 0x002d800001067983 */ /* 0x0025620000300800 */
[----:B---3--:R-:W-:-:S04]  /*80160*/  IMAD.SHL.U32 R8, R8, 0x80, RZ ;  /* 0x0000008008087824 */ /* 0x008fc800078e00ff */
[----:B------:R-:W-:Y:S01]  /*80170*/  IMAD.SHL.U32 R8, R8, 0x4, RZ ;  /* 0x0000000408087824 */ /* 0x000fe200078e00ff */
[----:B--2---:R-:W-:Y:S06]  /*80180*/  @P1 BRA `(.L_x_1) ;  /* 0xfffffd2c00b41947 */ /* 0x004fec000383ffff */
.L_x_0:
[----:B-----5:R-:W2:Y:S01]  /*80190*/  LDL.LU R12, [R1+0xc00] ;  /* 0x000c0000010c7983 */ /* 0x020ea20000300800 */
[----:B------:R-:W-:-:S04]  /*801a0*/  DEPBAR.LE SB0, 0x0 ;  /* 0x000080000000791a */ /* 0x000fc80000000000 */
[----:B------:R-:W2:Y:S01]  /*801b0*/  LDL.LU R13, [R1+0xc08] ;  /* 0x000c0800010d7983 */ /* 0x000ea20000300800 */
[----:B------:R-:W1:Y:S03]  /*801c0*/  LDC.64 R2, c[0x0][0x228] ;  /* 0x00008a00ff027b82 */ /* 0x000e660000000a00 */
[----:B------:R-:W2:Y:S04]  /*801d0*/  LDL.LU R14, [R1+0x800] ;  /* 0x00080000010e7983 */ /* 0x000ea80000300800 */
[----:B------:R-:W2:Y:S01]  /*801e0*/  LDL.LU R15, [R1+0x808] ;  /* 0x00080800010f7983 */ /* 0x000ea20000300800 */
[----:B------:R-:W3:Y:S03]  /*801f0*/  LDC R8, c[0x0][0x244] ;  /* 0x00009100ff087b82 */ /* 0x000ee60000000800 */
[----:B------:R-:W4:Y:S04]  /*80200*/  LDL.LU R16, [R1+0x400] ;  /* 0x0004000001107983 */ /* 0x000f280000300800 */
[----:B------:R-:W4:Y:S01]  /*80210*/  LDL.LU R17, [R1+0x408] ;  /* 0x0004080001117983 */ /* 0x000f220000300800 */
[----:B------:R-:W3:Y:S03]  /*80220*/  LDC.64 R4, c[0x0][0x220] ;  /* 0x00008800ff047b82 */ /* 0x000ee60000000a00 */
[----:B------:R-:W4:Y:S04]  /*80230*/  LDL.LU R18, [R1] ;  /* 0x0000000001127983 */ /* 0x000f280000300800 */
[----:B------:R-:W4:Y:S01]  /*80240*/  LDL.LU R19, [R1+0x8] ;  /* 0x0000080001137983 */ /* 0x000f220000300800 */
[----:B------:R-:W-:Y:S06]  /*80250*/  BAR.SYNC.DEFER_BLOCKING 0x0 ;  /* 0x0000000000007b1d */ /* 0x000fec0000010000 */
[----:B--2---:R2:W-:Y:S02]  /*80260*/  STSM.16.M88.4 [R11], R12 ;  /* 0x0000000c0b007844 */ /* 0x0045e40000000200 */
[----:B------:R-:W-:Y:S06]  /*80270*/  BAR.SYNC.DEFER_BLOCKING 0x0 ;  /* 0x0000000000007b1d */ /* 0x000fec0000010000 */
[----:B--2---:R-:W2:Y:S04]  /*80280*/  LDL.LU R12, [R1+0xc04] ;  /* 0x000c0400010c7983 */ /* 0x004ea80000300800 */
[----:B------:R-:W2:Y:S04]  /*80290*/  LDL.LU R13, [R1+0xc0c] ;  /* 0x000c0c00010d7983 */ /* 0x000ea80000300800 */
[----:B------:R-:W2:Y:S04]  /*802a0*/  LDL.LU R14, [R1+0x804] ;  /* 0x00080400010e7983 */ /* 0x000ea80000300800 */
[----:B------:R-:W1:Y:S01]  /*802b0*/  LDS.128 R20, [R10] ;  /* 0x000000000a147984 */ /* 0x000e620000000c00 */
[----:B------:R-:W-:Y:S06]  /*802c0*/  BAR.SYNC.DEFER_BLOCKING 0x0 ;  /* 0x0000000000007b1d */ /* 0x000fec0000010000 */
[----:B------:R-:W2:Y:S04]  /*802d0*/  LDL.LU R15, [R1+0x80c] ;  /* 0x00080c00010f7983 */ /* 0x000ea80000300800 */
[----:B----4-:R-:W-:Y:S01]  /*802e0*/  STSM.16.M88.4 [R11], R16 ;  /* 0x000000100b007844 */ /* 0x010fe20000000200 */
[----:B------:R-:W-:Y:S06]  /*802f0*/  BAR.SYNC.DEFER_BLOCKING 0x0 ;  /* 0x0000000000007b1d */ /* 0x000fec0000010000 */
[----:B------:R-:W4:Y:S04]  /*80300*/  LDS.128 R16, [R10] ;  /* 0x000000000a107984 */ /* 0x000f280000000c00 */
[----:B-1----:R-:W-:Y:S04]  /*80310*/  STL.64 [R1+0xe10], R20 ;  /* 0x000e101401007387 */ /* 0x002fe80000100a00 */
[----:B------:R-:W-:Y:S01]  /*80320*/  STL.64 [R1+0xe18], R22 ;  /* 0x000e181601007387 */ /* 0x000fe20000100a00 */
[----:B------:R-:W-:Y:S06]  /*80330*/  BAR.SYNC.DEFER_BLOCKING 0x0 ;  /* 0x0000000000007b1d */ /* 0x000fec0000010000 */
[----:B----4-:R1:W-:Y:S04]  /*80340*/  STL.64 [R1+0xe00], R16 ;  /* 0x000e001001007387 */ /* 0x0103e80000100a00 */
[----:B------:R4:W-:Y:S04]  /*80350*/  STL.64 [R1+0xe08], R18 ;  /* 0x000e081201007387 */ /* 0x0009e80000100a00 */
[----:B-1----:R-:W3:Y:S04]  /*80360*/  LDL.LU R16, [R1+0x404] ;  /* 0x0004040001107983 */ /* 0x002ee80000300800 */
[----:B------:R-:W3:Y:S04]  /*80370*/  LDL.LU R17, [R1+0x40c] ;  /* 0x00040c0001117983 */ /* 0x000ee80000300800 */
[----:B----4-:R-:W3:Y:S04]  /*80380*/  LDL.LU R18, [R1+0x4] ;  /* 0x0000040001127983 */ /* 0x010ee80000300800 */
[----:B------:R-:W3:Y:S04]  /*80390*/  LDL.LU R19, [R1+0xc] ;  /* 0x00000c0001137983 */ /* 0x000ee80000300800 */
[----:B--2---:R1:W-:Y:S01]  /*803a0*/  STSM.16.M88.4 [R11], R12 ;  /* 0x0000000c0b007844 */ /* 0x0043e20000000200 */
[----:B------:R-:W-:Y:S06]  /*803b0*/  BAR.SYNC.DEFER_BLOCKING 0x0 ;  /* 0x0000000000007b1d */ /* 0x000fec0000010000 */
[----:B-1----:R-:W2:Y:S04]  /*803c0*/  LDL.LU R12, [R1+0xc10] ;  /* 0x000c1000010c7983 */ /* 0x002ea80000300800 */
[----:B------:R-:W2:Y:S04]  /*803d0*/  LDL.LU R13, [R1+0xc18] ;  /* 0x000c1800010d7983 */ /* 0x000ea80000300800 */
[----:B------:R-:W2:Y:S04]  /*803e0*/  LDL.LU R14, [R1+0x810] ;  /* 0x00081000010e7983 */ /* 0x000ea80000300800 */
[----:B------:R-:W1:Y:S01]  /*803f0*/  LDS.128 R20, [R10] ;  /* 0x000000000a147984 */ /* 0x000e620000000c00 */
[----:B------:R-:W-:Y:S06]  /*80400*/  BAR.SYNC.DEFER_BLOCKING 0x0 ;  /* 0x0000000000007b1d */ /* 0x000fec0000010000 */
[----:B------:R-:W2:Y:S04]  /*80410*/  LDL.LU R15, [R1+0x818] ;  /* 0x00081800010f7983 */ /* 0x000ea80000300800 */
[----:B---3--:R-:W-:Y:S01]  /*80420*/  STSM.16.M88.4 [R11], R16 ;  /* 0x000000100b007844 */ /* 0x008fe20000000200 */
[----:B------:R-:W-:Y:S06]  /*80430*/  BAR.SYNC.DEFER_BLOCKING 0x0 ;  /* 0x0000000000007b1d */ /* 0x000fec0000010000 */
[----:B------:R-:W3:Y:S04]  /*80440*/  LDS.128 R16, [R10] ;  /* 0x000000000a107984 */ /* 0x000ee80000000c00 */
[----:B-1----:R-:W-:Y:S04]  /*80450*/  STL.64 [R1+0x800], R20 ;  /* 0x0008001401007387 */ /* 0x002fe80000100a00 */
[----:B------:R-:W-:Y:S01]  /*80460*/  STL.64 [R1+0x808], R22 ;  /* 0x0008081601007387 */ /* 0x000fe20000100a00 */
[----:B------:R-:W-:Y:S06]  /*80470*/  BAR.SYNC.DEFER_BLOCKING 0x0 ;  /* 0x0000000000007b1d */ /* 0x000fec0000010000 */
[----:B---3--:R1:W-:Y:S04]  /*80480*/  STL.64 [R1+0xc00], R16 ;  /* 0x000c001001007387 */ /* 0x0083e80000100a00 */
[----:B------:R3:W-:Y:S04]  /*80490*/  STL.64 [R1+0xc08], R18 ;  /* 0x000c081201007387 */ /* 0x0007e80000100a00 */
[----:B-1----:R-:W4:Y:S04]  /*804a0*/  LDL.LU R16, [R1+0x410] ;  /* 0x0004100001107983 */ /* 0x002f280000300800 */
[----:B------:R-:W4:Y:S04]  /*804b0*/  LDL.LU R17, [R1+0x418] ;  /* 0x0004180001117983 */ /* 0x000f280000300800 */
[----:B---3--:R-:W4:Y:S04]  /*804c0*/  LDL.LU R18, [R1+0x10] ;  /* 0x0000100001127983 */ /* 0x008f280000300800 */
[----:B------:R-:W4:Y:S04]  /*804d0*/  LDL.LU R19, [R1+0x18] ;  /* 0x0000180001137983 */ /* 0x000f280000300800 */
        /* <DEDUP_REMOVED lines=8> */
[----:B-1----:R-:W-:Y:S04]  /*80560*/  STL.64 [R1+0xe20], R20 ;  /* 0x000e201401007387 */ /* 0x002fe80000100a00 */
[----:B------:R-:W-:Y:S04]  /*80570*/  STL.64 [R1+0xe28], R22 ;  /* 0x000e281601007387 */ /* 0x000fe80000100a00 */
[----:B----4-:R-:W-:Y:S01]  /*80580*/  STSM.16.M88.4 [R11], R16 ;  /* 0x000000100b007844 */ /* 0x010fe20000000200 */
[----:B------:R-:W-:Y:S06]  /*80590*/  BAR.SYNC.DEFER_BLOCKING 0x0 ;  /* 0x0000000000007b1d */ /* 0x000fec0000010000 */
[----:B------:R-:W1:Y:S02]  /*805a0*/  LDS.128 R16, [R10] ;  /* 0x000000000a107984 */ /* 0x000e640000000c00 */
[----:B------:R-:W-:Y:S06]  /*805b0*/  BAR.SYNC.DEFER_BLOCKING 0x0 ;  /* 0x0000000000007b1d */ /* 0x000fec0000010000 */
[----:B-1----:R1:W-:Y:S04]  /*805c0*/  STL.64 [R1+0xc10], R16 ;  /* 0x000c101001007387 */ /* 0x0023e80000100a00 */
        /* <DEDUP_REMOVED lines=130> */
[----:B------:R-:W2:Y:S04]  /*80df0*/  LDL.LU R15, [R1+0x858] ;  /* 0x00085800010f7983 */ /* 0x000ea80000300800 */
[----:B------:R-:W1:Y:S01]  /*80e00*/  LDS.128 R20, [R10] ;  /* 0x000000000a147984 */ /* 0x000e620000000c00 */
[----:B------:R-:W-:Y:S06]  /*80e10*/  BAR.SYNC.DEFER_BLOCKING 0x0 ;  /* 0x0000000000007b1d */ /* 0x000fec0000010000 */
[----:B-1----:R-:W-:Y:S04]  /*80e20*/  STL.64 [R1], R20 ;  /* 0x0000001401007387 */ /* 0x002fe80000100a00 */
[----:B------:R-:W-:Y:S04]  /*80e30*/  STL.64 [R1+0x8], R22 ;  /* 0x0000081601007387 */ /* 0x000fe80000100a00 */
[----:B----4-:R1:W-:Y:S01]  /*80e40*/  STSM.16.M88.4 [R11], R16 ;  /* 0x000000100b007844 */ /* 0x0103e20000000200 */
[----:B------:R-:W-:Y:S06]  /*80e50*/  BAR.SYNC.DEFER_BLOCKING 0x0 ;  /* 0x0000000000007b1d */ /* 0x000fec0000010000 */
[----:B-1----:R-:W3:Y:S04]  /*80e60*/  LDL.LU R16, [R1+0x450] ;  /* 0x0004500001107983 */ /* 0x002ee80000300800 */
[----:B------:R-:W3:Y:S04]  /*80e70*/  LDL.LU R17, [R1+0x458] ;  /* 0x0004580001117983 */ /* 0x000ee80000300800 */
[----:B------:R-:W3:Y:S04]  /*80e80*/  LDL.LU R18, [R1+0x50] ;  /* 0x0000500001127983 */ /* 0x000ee80000300800 */
[----:B------:R-:W3:Y:S04]  /*80e90*/  LDL.LU R19, [R1+0x58] ;  /* 0x0000580001137983 */ /* 0x000ee80000300800 */
[----:B------:R-:W-:Y:S01]  /*80ea0*/  LDS.128 R240, [R10] ;  /* 0x000000000af07984 */ /* 0x000fe20000000c00 */
[----:B------:R-:W-:Y:S06]  /*80eb0*/  BAR.SYNC.DEFER_BLOCKING 0x0 ;  /* 0x0000000000007b1d */ /* 0x000fec0000010000 */
[----:B--2---:R1:W-:Y:S02]  /*80ec0*/  STSM.16.M88.4 [R11], R12 ;  /* 0x0000000c0b007844 */ /* 0x0043e40000000200 */
[----:B------:R-:W-:Y:S06]  /*80ed0*/  BAR.SYNC.DEFER_BLOCKING 0x0 ;  /* 0x0000000000007b1d */ /* 0x000fec0000010000 */
[----:B-1----:R-:W2:Y:S04]  /*80ee0*/  LDL.LU R12, [R1+0xc54] ;  /* 0x000c5400010c7983 */ /* 0x002ea80000300800 */
[----:B------:R-:W2:Y:S04]  /*80ef0*/  LDL.LU R13, [R1+0xc5c] ;  /* 0x000c5c00010d7983 */ /* 0x000ea80000300800 */
[----:B------:R-:W2:Y:S04]  /*80f00*/  LDL.LU R14, [R1+0x854] ;  /* 0x00085400010e7983 */ /* 0x000ea80000300800 */
[----:B------:R-:W2:Y:S04]  /*80f10*/  LDL.LU R15, [R1+0x85c] ;  /* 0x00085c00010f7983 */ /* 0x000ea80000300800 */
[----:B------:R-:W1:Y:S01]  /*80f20*/  LDS.128 R20, [R10] ;  /* 0x000000000a147984 */ /* 0x000e620000000c00 */
[----:B------:R-:W-:Y:S06]  /*80f30*/  BAR.SYNC.DEFER_BLOCKING 0x0 ;  /* 0x0000000000007b1d */ /* 0x000fec0000010000 */
[----:B-1----:R-:W-:Y:S04]  /*80f40*/  STL.64 [R1+0x40], R20 ;  /* 0x0000401401007387 */ /* 0x002fe80000100a00 */
[----:B------:R-:W-:Y:S04]  /*80f50*/  STL.64 [R1+0x48], R22 ;  /* 0x0000481601007387 */ /* 0x000fe80000100a00 */
[----:B---3--:R1:W-:Y:S01]  /*80f60*/  STSM.16.M88.4 [R11], R16 ;  /* 0x000000100b007844 */ /* 0x0083e20000000200 */
        /* <DEDUP_REMOVED lines=13> */
[----:B------:R-:W-:Y:S01]  /*81040*/  LDS.128 R236, [R10] ;  /* 0x000000000aec7984 */ /* 0x000fe20000000c00 */
[----:B------:R-:W-:Y:S06]  /*81050*/  BAR.SYNC.DEFER_BLOCKING 0x0 ;  /* 0x0000000000007b1d */ /* 0x000fec0000010000 */
[----:B---3--:R1:W-:Y:S02]  /*81060*/  STSM.16.M88.4 [R11], R16 ;  /* 0x000000100b007844 */ /* 0x0083e40000000200 */
        /* <DEDUP_REMOVED lines=51> */
[----:B---3--:R-:W-:Y:S01]  /*813a0*/  STSM.16.M88.4 [R11], R16 ;  /* 0x000000100b007844 */ /* 0x008fe20000000200 */
        /* <DEDUP_REMOVED lines=14> */
[----:B------:R-:W-:Y:S01]  /*81490*/  LDS.128 R220, [R10] ;  /* 0x000000000adc7984 */ /* 0x000fe20000000c00 */
[----:B------:R-:W-:Y:S06]  /*814a0*/  BAR.SYNC.DEFER_BLOCKING 0x0 ;  /* 0x0000000000007b1d */ /* 0x000fec0000010000 */
[----:B------:R-:W2:Y:S04]  /*814b0*/  LDL.LU R15, [R1+0x888] ;  /* 0x00088800010f7983 */ /* 0x000ea80000300800 */
        /* <DEDUP_REMOVED lines=650> */
[----:B-1----:R1:W-:Y:S04]  /*83d60*/  STL.64 [R1+0xd10], R20 ;  /* 0x000d101401007387 */ /* 0x0023e80000100a00 */
[----:B------:R-:W-:Y:S01]  /*83d70*/  STL.64 [R1+0xd18], R22 ;  /* 0x000d181601007387 */ /* 0x000fe20000100a00 */
[----:B-1----:R-:W-:-:S03]  /*83d80*/  IMAD.MOV.U32 R20, RZ, RZ, R3 ;  /* 0x000000ffff147224 */ /* 0x002fc600078e0003 */
[----:B----4-:R-:W-:Y:S01]  /*83d90*/  STSM.16.M88.4 [R11], R16 ;  /* 0x000000100b007844 */ /* 0x010fe20000000200 */
[----:B------:R-:W-:Y:S06]  /*83da0*/  BAR.SYNC.DEFER_BLOCKING 0x0 ;  /* 0x0000000000007b1d */ /* 0x000fec0000010000 */
[----:B------:R-:W1:Y:S02]  /*83db0*/  LDS.128 R16, [R10] ;  /* 0x000000000a107984 */ /* 0x000e640000000c00 */
[----:B------:R-:W-:Y:S06]  /*83dc0*/  BAR.SYNC.DEFER_BLOCKING 0x0 ;  /* 0x0000000000007b1d */ /* 0x000fec0000010000 */
[----:B-1----:R1:W-:Y:S04]  /*83dd0*/  STL.64 [R1+0x980], R16 ;  /* 0x0009801001007387 */ /* 0x0023e80000100a00 */
[----:B------:R-:W-:Y:S04]  /*83de0*/  STL.64 [R1+0x988], R18 ;  /* 0x0009881201007387 */ /* 0x000fe80000100a00 */
[----:B------:R3:W-:Y:S04]  /*83df0*/  STL [R1+0x1078], R2 ;  /* 0x0010780201007387 */ /* 0x0007e80000100800 */
[----:B--2---:R-:W-:Y:S01]  /*83e00*/  STSM.16.M88.4 [R11], R12 ;  /* 0x0000000c0b007844 */ /* 0x004fe20000000200 */
[----:B------:R-:W-:Y:S01]  /*83e10*/  IMAD R0, R7, R8, RZ ;  /* 0x0000000807007224 */ /* 0x000fe200078e02ff */
[----:B-1----:R-:W1:Y:S08]  /*83e20*/  LDC R16, c[0x0][0x22c] ;  /* 0x00008b00ff107b82 */ /* 0x002e700000000800 */
[----:B------:R-:W-:Y:S08]  /*83e30*/  BAR.SYNC.DEFER_BLOCKING 0x0 ;  /* 0x0000000000007b1d */ /* 0x000ff00000010000 */
[----:B---3--:R-:W2:Y:S01]  /*83e40*/  LDC.64 R2, c[0x0][0x228] ;  /* 0x00008a00ff027b82 */ /* 0x008ea20000000a00 */
[----:B------:R-:W3:Y:S04]  /*83e50*/  LDS.128 R152, [R10] ;  /* 0x000000000a987984 */ /* 0x000ee80000000c00 */
[----:B--2---:R2:W-:Y:S01]  /*83e60*/  STL [R1+0x1070], R2 ;  /* 0x0010700201007387 */ /* 0x0045e20000100800 */
[----:B------:R-:W-:-:S02]  /*83e70*/  MOV R19, R3 ;  /* 0x0000000300137202 */ /* 0x000fc40000000f00 */
[----:B--2---:R-:W2:Y:S02]  /*83e80*/  LDC.64 R2, c[0x0][0x228] ;  /* 0x00008a00ff027b82 */ /* 0x004ea40000000a00 */
[----:B--2---:R2:W-:Y:S04]  /*83e90*/  STL [R1+0x1080], R2 ;  /* 0x0010800201007387 */ /* 0x0045e80000100800 */
[----:B------:R-:W4:Y:S04]  /*83ea0*/  LDL.LU R12, [R1+0x584] ;  /* 0x00058400010c7983 */ /* 0x000f280000300800 */
[----:B------:R-:W4:Y:S04]  /*83eb0*/  LDL.LU R13, [R1+0x58c] ;  /* 0x00058c00010d7983 */ /* 0x000f280000300800 */
[----:B------:R-:W4:Y:S04]  /*83ec0*/  LDL.LU R14, [R1+0x184] ;  /* 0x00018400010e7983 */ /* 0x000f280000300800 */
[----:B------:R-:W4:Y:S01]  /*83ed0*/  LDL.LU R15, [R1+0x18c] ;  /* 0x00018c00010f7983 */ /* 0x000f220000300800 */
[----:B------:R-:W-:-:S02]  /*83ee0*/  IMAD.MOV.U32 R18, RZ, RZ, R3 ;  /* 0x000000ffff127224 */ /* 0x000fc400078e0003 */
[----:B--2---:R-:W2:Y:S08]  /*83ef0*/  LDC.64 R2, c[0x0][0x228] ;  /* 0x00008a00ff027b82 */ /* 0x004eb00000000a00 */
[----:B------:R-:W-:Y:S06]  /*83f00*/  BAR.SYNC.DEFER_BLOCKING 0x0 ;  /* 0x0000000000007b1d */ /* 0x000fec0000010000 */
[----:B--2---:R-:W-:Y:S04]  /*83f10*/  STL [R1+0x1088], R2 ;  /* 0x0010880201007387 */ /* 0x004fe80000100800 */
[----:B---3--:R-:W-:Y:S04]  /*83f20*/  STL.64 [R1+0xd20], R152 ;  /* 0x000d209801007387 */ /* 0x008fe80000100a00 */
[----:B------:R-:W-:Y:S04]  /*83f30*/  STL.64 [R1+0xd28], R154 ;  /* 0x000d289a01007387 */ /* 0x000fe80000100a00 */
[----:B----4-:R2:W-:Y:S01]  /*83f40*/  STSM.16.M88.4 [R11], R12 ;  /* 0x0000000c0b007844 */ /* 0x0105e20000000200 */
[----:B------:R-:W-:Y:S06]  /*83f50*/  BAR.SYNC.DEFER_BLOCKING 0x0 ;  /* 0x0000000000007b1d */ /* 0x000fec0000010000 */
[----:B--2---:R-:W2:Y:S04]  /*83f60*/  LDL.LU R12, [R1+0xd90] ;  /* 0x000d9000010c7983 */ /* 0x004ea80000300800 */
[----:B------:R-:W2:Y:S04]  /*83f70*/  LDL.LU R13, [R1+0xd98] ;  /* 0x000d9800010d7983 */ /* 0x000ea80000300800 */
[----:B------:R-:W2:Y:S04]  /*83f80*/  LDL.LU R14, [R1+0x990] ;  /* 0x00099000010e7983 */ /* 0x000ea80000300800 */
[----:B------:R-:W2:Y:S04]  /*83f90*/  LDL.LU R15, [R1+0x998] ;  /* 0x00099800010f7983 */ /* 0x000ea80000300800 */
[----:B------:R-:W3:Y:S01]  /*83fa0*/  LDS.128 R152, [R10] ;  /* 0x000000000a987984 */ /* 0x000ee20000000c00 */
[----:B------:R-:W-:Y:S01]  /*83fb0*/  BAR.SYNC.DEFER_BLOCKING 0x0 ;  /* 0x0000000000007b1d */ /* 0x000fe20000010000 */
[----:B------:R-:W-:-:S02]  /*83fc0*/  LEA R8, R8, R0, 0x7 ;  /* 0x0000000008087211 */ /* 0x000fc400078e38ff */
[-C--:B------:R-:W-:Y:S02]  /*83fd0*/  LEA R2, P1, R0, R4.reuse, 0x2 ;  /* 0x0000000400027211 */ /* 0x080fe400078210ff */
[----:B------:R-:W-:Y:S01]  /*83fe0*/  LEA R4, P2, R8, R4, 0x2 ;  /* 0x0000000408047211 */ /* 0x000fe200078410ff */
[----:B------:R-:W-:Y:S01]  /*83ff0*/  IMAD.MOV.U32 R17, RZ, RZ, R3 ;  /* 0x000000ffff117224 */ /* 0x000fe200078e0003 */
[-C--:B------:R-:W-:Y:S02]  /*84000*/  LEA.HI.X.SX32 R3, R0, R5.reuse, 0x2, P1 ;  /* 0x0000000500037211 */ /* 0x080fe400008f16ff */
[----:B------:R-:W-:Y:S01]  /*84010*/  LEA.HI.X.SX32 R5, R8, R5, 0x2, P2 ;  /* 0x0000000508057211 */ /* 0x000fe200010f16ff */
[----:B------:R-:W4:Y:S01]  /*84020*/  LDC R0, c[0x0][0x248] ;  /* 0x00009200ff007b82 */ /* 0x000f220000000800 */
[C---:B-1----:R-:W-:Y:S02]  /*84030*/  ISETP.LT.AND P0, PT, R6.reuse, R16, !P0 ;  /* 0x000000100600720c */ /* 0x042fe40004701270 */
[C---:B------:R-:W-:Y:S01]  /*84040*/  ISETP.GE.AND P4, PT, R6.reuse, R17, PT ;  /* 0x000000110600720c */ /* 0x040fe20003f86270 */
[----:B---3--:R-:W-:Y:S04]  /*84050*/  STL.64 [R1+0x580], R152 ;  /* 0x0005809801007387 */ /* 0x008fe80000100a00 */
[----:B------:R-:W-:Y:S04]  /*84060*/  STL.64 [R1+0x588], R154 ;  /* 0x0005889a01007387 */ /* 0x000fe80000100a00 */
[----:B------:R-:W3:Y:S04]  /*84070*/  LDL.LU R16, [R1+0x590] ;  /* 0x0005900001107983 */ /* 0x000ee80000300800 */
[----:B--2---:R1:W-:Y:S02]  /*84080*/  STSM.16.M88.4 [R11], R12 ;  /* 0x0000000c0b007844 */ /* 0x0043e40000000200 */
[C---:B-1----:R-:W-:Y:S01]  /*84090*/  VIADD R14, R6.reuse, 0xe5 ;  /* 0x000000e5060e7836 */ /* 0x042fe20000000000 */
[C---:B------:R-:W-:Y:S01]  /*840a0*/  IADD3 R12, R6.reuse, 0x1, RZ ;  /* 0x00000001060c7810 */ /* 0x040fe20007ffe0ff */
[----:B------:R-:W-:Y:S01]  /*840b0*/  VIADD R13, R6, 0xc ;  /* 0x0000000c060d7836 */ /* 0x000fe20000000000 */
[----:B------:R-:W-:Y:S02]  /*840c0*/  BAR.SYNC.DEFER_BLOCKING 0x0 ;  /* 0x0000000000007b1d */ /* 0x000fe40000010000 */
[----:B------:R-:W-:-:S02]  /*840d0*/  ISETP.GE.AND P2, PT, R14, R20, PT ;  /* 0x000000140e00720c */ /* 0x000fc40003f46270 */
[----:B------:R-:W-:Y:S02]  /*840e0*/  ISETP.GE.AND P1, PT, R13, R19, PT ;  /* 0x000000130d00720c */ /* 0x000fe40003f26270 */
[----:B------:R-:W-:Y:S02]  /*840f0*/  ISETP.GE.AND P6, PT, R12, R18, PT ;  /* 0x000000120c00720c */ /* 0x000fe40003fc6270 */
[----:B------:R-:W1:Y:S04]  /*84100*/  LDS.128 R12, [R10] ;  /* 0x000000000a0c7984 */ /* 0x000e680000000c00 */
[----:B-1----:R1:W-:Y:S04]  /*84110*/  STL.64 [R1+0xd40], R12 ;  /* 0x000d400c01007387 */ /* 0x0023e80000100a00 */
[----:B------:R2:W-:Y:S04]  /*84120*/  STL.64 [R1+0xd48], R14 ;  /* 0x000d480e01007387 */ /* 0x0005e80000100a00 */
[----:B------:R-:W3:Y:S04]  /*84130*/  LDL.LU R17, [R1+0x598] ;  /* 0x0005980001117983 */ /* 0x000ee80000300800 */
[----:B------:R-:W3:Y:S04]  /*84140*/  LDL.LU R18, [R1+0x190] ;  /* 0x0001900001127983 */ /* 0x000ee80000300800 */
[----:B------:R-:W3:Y:S01]  /*84150*/  LDL.LU R19, [R1+0x198] ;  /* 0x0001980001137983 */ /* 0x000ee20000300800 */
[----:B------:R-:W-:Y:S06]  /*84160*/  BAR.SYNC.DEFER_BLOCKING 0x0 ;  /* 0x0000000000007b1d */ /* 0x000fec0000010000 */
[----:B-1----:R-:W4:Y:S04]  /*84170*/  LDL.LU R12, [R1+0xd94] ;  /* 0x000d9400010c7983 */ /* 0x002f280000300800 */
[----:B------:R-:W4:Y:S04]  /*84180*/  LDL.LU R13, [R1+0xd9c] ;  /* 0x000d9c00010d7983 */ /* 0x000f280000300800 */
[----:B--2---:R-:W4:Y:S04]  /*84190*/  LDL.LU R14, [R1+0x994] ;  /* 0x00099400010e7983 */ /* 0x004f280000300800 */
[----:B------:R-:W4:Y:S04]  /*841a0*/  LDL.LU R15, [R1+0x99c] ;  /* 0x00099c00010f7983 */ /* 0x000f280000300800 */
[----:B---3--:R-:W-:Y:S01]  /*841b0*/  STSM.16.M88.4 [R11], R16 ;  /* 0x000000100b007844 */ /* 0x008fe20000000200 */
[----:B------:R-:W-:Y:S06]  /*841c0*/  BAR.SYNC.DEFER_BLOCKING 0x0 ;  /* 0x0000000000007b1d */ /* 0x000fec0000010000 */
[----:B------:R-:W1:Y:S02]  /*841d0*/  LDS.128 R16, [R10] ;  /* 0x000000000a107984 */ /* 0x000e640000000c00 */
[----:B------:R-:W-:Y:S06]  /*841e0*/  BAR.SYNC.DEFER_BLOCKING 0x0 ;  /* 0x0000000000007b1d */ /* 0x000fec0000010000 */
[----:B-1----:R1:W-:Y:S04]  /*841f0*/  STL.64 [R1+0x990], R16 ;  /* 0x0009901001007387 */ /* 0x0023e80000100a00 */
[----:B------:R2:W-:Y:S04]  /*84200*/  STL.64 [R1+0x998], R18 ;  /* 0x0009981201007387 */ /* 0x0005e80000100a00 */
[----:B-1----:R-:W3:Y:S04]  /*84210*/  LDL.LU R16, [R1+0x594] ;  /* 0x0005940001107983 */ /* 0x002ee80000300800 */
[----:B------:R-:W3:Y:S04]  /*84220*/  LDL.LU R17, [R1+0x59c] ;  /* 0x00059c0001117983 */ /* 0x000ee80000300800 */
[----:B--2---:R-:W3:Y:S04]  /*84230*/  LDL.LU R18, [R1+0x194] ;  /* 0x0001940001127983 */ /* 0x004ee80000300800 */
[----:B------:R-:W3:Y:S04]  /*84240*/  LDL.LU R19, [R1+0x19c] ;  /* 0x00019c0001137983 */ /* 0x000ee80000300800 */
[----:B----4-:R1:W-:Y:S01]  /*84250*/  STSM.16.M88.4 [R11], R12 ;  /* 0x0000000c0b007844 */ /* 0x0103e20000000200 */
        /* <DEDUP_REMOVED lines=257> */
[----:B--2---:R1:W-:Y:S01]  /*85270*/  STSM.16.M88.4 [R11], R12 ;  /* 0x0000000c0b007844 */ /* 0x0043e20000000200 */
[----:B------:R-:W-:Y:S01]  /*85280*/  BAR.SYNC.DEFER_BLOCKING 0x0 ;  /* 0x0000000000007b1d */ /* 0x000fe20000010000 */
[----:B---3--:R-:W-:-:S02]  /*85290*/  IMAD.MOV.U32 R18, RZ, RZ, R24 ;  /* 0x000000ffff127224 */ /* 0x008fc400078e0018 */
[----:B------:R-:W-:-:S03]  /*852a0*/  IMAD.MOV.U32 R19, RZ, RZ, R26 ;  /* 0x000000ffff137224 */ /* 0x000fc600078e001a */
        /* <DEDUP_REMOVED lines=18> */
[----:B---3--:R-:W-:Y:S01]  /*853d0*/  MOV R18, R25 ;  /* 0x0000001900127202 */ /* 0x008fe20000000f00 */
[----:B------:R-:W-:-:S04]  /*853e0*/  IMAD.MOV.U32 R19, RZ, RZ, R27 ;  /* 0x000000ffff137224 */ /* 0x000fc800078e001b */
        /* <DEDUP_REMOVED lines=18> */
[----:B---3--:R-:W-:Y:S01]  /*85510*/  IMAD.MOV.U32 R18, RZ, RZ, R28 ;  /* 0x000000ffff127224 */ /* 0x008fe200078e001c */
[----:B------:R-:W-:-:S04]  /*85520*/  MOV R19, R30 ;  /* 0x0000001e00137202 */ /* 0x000fc80000000f00 */
        /* <DEDUP_REMOVED lines=613> */
[----:B------:R-:W-:Y:S04]  /*87b80*/  STL.64 [R1+0x1068], R18 ;  /* 0x0010681201007387 */ /* 0x000fe80000100a00 */
[----:B-1----:R-:W3:Y:S04]  /*87b90*/  LDL.LU R16, [R1+0x304] ;  /* 0x0003040001107983 */ /* 0x002ee80000300800 */
[----:B------:R-:W3:Y:S04]  /*87ba0*/  LDL.LU R17, [R1+0x30c] ;  /* 0x00030c0001117983 */ /* 0x000ee80000300800 */
[----:B--2---:R1:W-:Y:S01]  /*87bb0*/  STSM.16.M88.4 [R11], R12 ;  /* 0x0000000c0b007844 */ /* 0x0043e20000000200 */
[----:B------:R-:W-:Y:S06]  /*87bc0*/  BAR.SYNC.DEFER_BLOCKING 0x0 ;  /* 0x0000000000007b1d */ /* 0x000fec0000010000 */
[----:B-1----:R-:W2:Y:S04]  /*87bd0*/  LDL.LU R12, [R1+0xb10] ;  /* 0x000b1000010c7983 */ /* 0x002ea80000300800 */
[----:B------:R-:W2:Y:S04]  /*87be0*/  LDL.LU R13, [R1+0xb18] ;  /* 0x000b1800010d7983 */ /* 0x000ea80000300800 */
[----:B------:R-:W2:Y:S04]  /*87bf0*/  LDL.LU R14, [R1+0x710] ;  /* 0x00071000010e7983 */ /* 0x000ea80000300800 */
[----:B------:R-:W2:Y:S04]  /*87c00*/  LDL.LU R15, [R1+0x718] ;  /* 0x00071800010f7983 */ /* 0x000ea80000300800 */
[----:B------:R-:W1:Y:S01]  /*87c10*/  LDS.128 R20, [R10] ;  /* 0x000000000a147984 */ /* 0x000e620000000c00 */
[----:B------:R-:W-:-:S02]  /*87c20*/  IMAD.MOV.U32 R18, RZ, RZ, R89 ;  /* 0x000000ffff127224 */ /* 0x000fc400078e0059 */
[----:B------:R-:W-:Y:S01]  /*87c30*/  IMAD.MOV.U32 R19, RZ, RZ, R91 ;  /* 0x000000ffff137224 */ /* 0x000fe200078e005b */
[----:B------:R-:W-:Y:S06]  /*87c40*/  BAR.SYNC.DEFER_BLOCKING 0x0 ;  /* 0x0000000000007b1d */ /* 0x000fec0000010000 */
[----:B-1----:R-:W-:Y:S04]  /*87c50*/  STL.64 [R1+0x700], R20 ;  /* 0x0007001401007387 */ /* 0x002fe80000100a00 */
[----:B------:R-:W-:Y:S04]  /*87c60*/  STL.64 [R1+0x708], R22 ;  /* 0x0007081601007387 */ /* 0x000fe80000100a00 */
[----:B---3--:R-:W-:Y:S01]  /*87c70*/  STSM.16.M88.4 [R11], R16 ;  /* 0x000000100b007844 */ /* 0x008fe20000000200 */
        /* <DEDUP_REMOVED lines=14> */
[----:B------:R-:W-:Y:S01]  /*87d60*/  MOV R18, R92 ;  /* 0x0000005c00127202 */ /* 0x000fe20000000f00 */
        /* <DEDUP_REMOVED lines=19> */
[----:B------:R-:W-:Y:S01]  /*87ea0*/  IMAD.MOV.U32 R18, RZ, RZ, R93 ;  /* 0x000000ffff127224 */ /* 0x000fe200078e005d */
[----:B------:R-:W-:Y:S01]  /*87eb0*/  MOV R19, R95 ;  /* 0x0000005f00137202 */ /* 0x000fe20000000f00 */
        /* <DEDUP_REMOVED lines=27> */
[----:B--2---:R2:W-:Y:S02]  /*88070*/  STSM.16.M88.4 [R11], R12 ;  /* 0x0000000c0b007844 */ /* 0x0045e40000000200 */
[----:B------:R-:W-:Y:S06]  /*88080*/  BAR.SYNC.DEFER_BLOCKING 0x0 ;  /* 0x0000000000007b1d */ /* 0x000fec0000010000 */
[----:B-1----:R1:W-:Y:S04]  /*88090*/  STL.64 [R1+0x230], R16 ;  /* 0x0002301001007387 */ /* 0x0023e80000100a00 */
[----:B------:R3:W-:Y:S04]  /*880a0*/  STL.64 [R1+0x238], R18 ;  /* 0x0002381201007387 */ /* 0x0007e80000100a00 */
[----:B--2---:R-:W2:Y:S04]  /*880b0*/  LDL.LU R12, [R1+0x324] ;  /* 0x00032400010c7983 */ /* 0x004ea80000300800 */
[----:B------:R-:W2:Y:S04]  /*880c0*/  LDL.LU R13, [R1+0x32c] ;  /* 0x00032c00010d7983 */ /* 0x000ea80000300800 */
[----:B------:R-:W4:Y:S01]  /*880d0*/  LDS.128 R20, [R10] ;  /* 0x000000000a147984 */ /* 0x000f220000000c00 */
[----:B------:R-:W-:Y:S01]  /*880e0*/  MOV R14, R97 ;  /* 0x00000061000e7202 */ /* 0x000fe20000000f00 */
[----:B------:R-:W-:Y:S01]  /*880f0*/  IMAD.MOV.U32 R15, RZ, RZ, R99 ;  /* 0x000000ffff0f7224 */ /* 0x000fe200078e0063 */
[----:B------:R-:W-:Y:S06]  /*88100*/  BAR.SYNC.DEFER_BLOCKING 0x0 ;  /* 0x0000000000007b1d */ /* 0x000fec0000010000 */
[----:B-1----:R-:W2:Y:S04]  /*88110*/  LDL.LU R16, [R1+0xb30] ;  /* 0x000b300001107983 */ /* 0x002ea80000300800 */
[----:B------:R-:W2:Y:S04]  /*88120*/  LDL.LU R17, [R1+0xb38] ;  /* 0x000b380001117983 */ /* 0x000ea80000300800 */
[----:B---3--:R-:W3:Y:S04]  /*88130*/  LDL.LU R18, [R1+0x730] ;  /* 0x0007300001127983 */ /* 0x008ee80000300800 */
[----:B------:R-:W3:Y:S04]  /*88140*/  LDL.LU R19, [R1+0x738] ;  /* 0x0007380001137983 */ /* 0x000ee80000300800 */
[----:B----4-:R-:W-:Y:S04]  /*88150*/  STL.64 [R1+0x220], R20 ;  /* 0x0002201401007387 */ /* 0x010fe80000100a00 */
[----:B------:R-:W-:Y:S04]  /*88160*/  STL.64 [R1+0x228], R22 ;  /* 0x0002281601007387 */ /* 0x000fe80000100a00 */
[----:B--2---:R-:W-:Y:S01]  /*88170*/  STSM.16.M88.4 [R11], R12 ;  /* 0x0000000c0b007844 */ /* 0x004fe20000000200 */
[----:B------:R-:W-:Y:S06]  /*88180*/  BAR.SYNC.DEFER_BLOCKING 0x0 ;  /* 0x0000000000007b1d */ /* 0x000fec0000010000 */
[----:B------:R-:W1:Y:S02]  /*88190*/  LDS.128 R12, [R10] ;  /* 0x000000000a0c7984 */ /* 0x000e640000000c00 */
[----:B------:R-:W-:Y:S06]  /*881a0*/  BAR.SYNC.DEFER_BLOCKING 0x0 ;  /* 0x0000000000007b1d */ /* 0x000fec0000010000 */
[----:B-1----:R1:W-:Y:S04]  /*881b0*/  STL.64 [R1+0x210], R12 ;  /* 0x0002100c01007387 */ /* 0x0023e80000100a00 */
[----:B------:R2:W-:Y:S04]  /*881c0*/  STL.64 [R1+0x218], R14 ;  /* 0x0002180e01007387 */ /* 0x0005e80000100a00 */
[----:B-1----:R-:W4:Y:S04]  /*881d0*/  LDL.LU R12, [R1+0x330] ;  /* 0x00033000010c7983 */ /* 0x002f280000300800 */
[----:B------:R-:W4:Y:S04]  /*881e0*/  LDL.LU R13, [R1+0x338] ;  /* 0x00033800010d7983 */ /* 0x000f280000300800 */
[----:B---3--:R1:W-:Y:S01]  /*881f0*/  STSM.16.M88.4 [R11], R16 ;  /* 0x000000100b007844 */ /* 0x0083e20000000200 */
[----:B------:R-:W-:Y:S01]  /*88200*/  BAR.SYNC.DEFER_BLOCKING 0x0 ;  /* 0x0000000000007b1d */ /* 0x000fe20000010000 */
[----:B--2---:R-:W-:Y:S01]  /*88210*/  IMAD.MOV.U32 R14, RZ, RZ, R100 ;  /* 0x000000ffff0e7224 */ /* 0x004fe200078e0064 */
        /* <DEDUP_REMOVED lines=73> */
[----:B-1----:R-:W-:Y:S04]  /*886b0*/  STL.64 [R1+0x150], R12 ;  /* 0x0001500c01007387 */ /* 0x002fe80000100a00 */
[----:B------:R-:W-:Y:S04]  /*886c0*/  STL.64 [R1+0x158], R14 ;  /* 0x0001580e01007387 */ /* 0x000fe80000100a00 */
[----:B------:R-:W3:Y:S04]  /*886d0*/  LDL.LU R20, [R1+0x350] ;  /* 0x0003500001147983 */ /* 0x000ee80000300800 */
[----:B------:R-:W3:Y:S04]  /*886e0*/  LDL.LU R21, [R1+0x358] ;  /* 0x0003580001157983 */ /* 0x000ee80000300800 */
[----:B--2---:R1:W-:Y:S01]  /*886f0*/  STSM.16.M88.4 [R11], R16 ;  /* 0x000000100b007844 */ /* 0x0043e20000000200 */
[----:B------:R-:W-:Y:S01]  /*88700*/  BAR.SYNC.DEFER_BLOCKING 0x0 ;  /* 0x0000000000007b1d */ /* 0x000fe20000010000 */
[----:B------:R-:W-:-:S02]  /*88710*/  IMAD.MOV.U32 R22, RZ, RZ, R108 ;  /* 0x000000ffff167224 */ /* 0x000fc400078e006c */
        /* <DEDUP_REMOVED lines=13> */
[----:B-1----:R-:W-:Y:S04]  /*887f0*/  STL [R1+0x2e04], R12 ;  /* 0x002e040c01007387 */ /* 0x002fe80000100800 */
[----:B------:R1:W-:Y:S04]  /*88800*/  STL [R1+0x2e00], R13 ;  /* 0x002e000d01007387 */ /* 0x0003e80000100800 */
[----:B------:R-:W-:Y:S04]  /*88810*/  STL [R1+0x2dfc], R14 ;  /* 0x002dfc0e01007387 */ /* 0x000fe80000100800 */
[----:B------:R-:W-:Y:S01]  /*88820*/  STL [R1+0x2df8], R15 ;  /* 0x002df80f01007387 */ /* 0x000fe20000100800 */
[----:B------:R-:W-:Y:S01]  /*88830*/  MOV R30, R109 ;  /* 0x0000006d001e7202 */ /* 0x000fe20000000f00 */
[----:B------:R-:W-:-:S02]  /*88840*/  IMAD.MOV.U32 R31, RZ, RZ, R111 ;  /* 0x000000ffff1f7224 */ /* 0x000fc400078e006f */
[----:B------:R-:W-:Y:S01]  /*88850*/  IMAD.MOV.U32 R46, RZ, RZ, R113 ;  /* 0x000000ffff2e7224 */ /* 0x000fe200078e0071 */
[----:B------:R-:W3:Y:S01]  /*88860*/  LDL.LU R28, [R1+0x354] ;  /* 0x00035400011c7983 */ /* 0x000ee20000300800 */
[----:B------:R-:W-:Y:S01]  /*88870*/  IMAD.MOV.U32 R47, RZ, RZ, R115 ;  /* 0x000000ffff2f7224 */ /* 0x000fe200078e0073 */
[----:B------:R-:W-:Y:S01]  /*88880*/  MOV R63, R119 ;  /* 0x00000077003f7202 */ /* 0x000fe20000000f00 */
[----:B------:R-:W-:Y:S01]  /*88890*/  IMAD.MOV.U32 R62, RZ, RZ, R117 ;  /* 0x000000ffff3e7224 */ /* 0x000fe200078e0075 */
[----:B------:R-:W3:Y:S01]  /*888a0*/  LDL.LU R29, [R1+0x35c] ;  /* 0x00035c00011d7983 */ /* 0x000ee20000300800 */
[----:B------:R-:W-:Y:S01]  /*888b0*/  MOV R78, R121 ;  /* 0x00000079004e7202 */ /* 0x000fe20000000f00 */
[----:B------:R-:W-:Y:S01]  /*888c0*/  IMAD.MOV.U32 R79, RZ, RZ, R123 ;  /* 0x000000ffff4f7224 */ /* 0x000fe200078e007b */
[----:B-1----:R-:W1:Y:S01]  /*888d0*/  LDC.64 R12, c[0x0][0x228] ;  /* 0x00008a00ff0c7b82 */ /* 0x002e620000000a00 */
[----:B------:R-:W4:Y:S04]  /*888e0*/  LDL.LU R24, [R1+0xb60] ;  /* 0x000b600001187983 */ /* 0x000f280000300800 */
[----:B------:R-:W4:Y:S04]  /*888f0*/  LDL.LU R25, [R1+0xb68] ;  /* 0x000b680001197983 */ /* 0x000f280000300800 */
[----:B------:R-:W4:Y:S04]  /*88900*/  LDL.LU R26, [R1+0x760] ;  /* 0x00076000011a7983 */ /* 0x000f280000300800 */
[----:B------:R-:W4:Y:S04]  /*88910*/  LDL.LU R27, [R1+0x768] ;  /* 0x00076800011b7983 */ /* 0x000f280000300800 */
[----:B--2---:R-:W-:Y:S01]  /*88920*/  STSM.16.M88.4 [R11], R16 ;  /* 0x000000100b007844 */ /* 0x004fe20000000200 */
[----:B------:R-:W-:Y:S06]  /*88930*/  BAR.SYNC.DEFER_BLOCKING 0x0 ;  /* 0x0000000000007b1d */ /* 0x000fec0000010000 */
[----:B------:R-:W2:Y:S02]  /*88940*/  LDS.128 R20, [R10] ;  /* 0x000000000a147984 */ /* 0x000ea40000000c00 */
[----:B------:R-:W-:Y:S06]  /*88950*/  BAR.SYNC.DEFER_BLOCKING 0x0 ;  /* 0x0000000000007b1d */ /* 0x000fec0000010000 */
[----:B--2---:R-:W-:Y:S04]  /*88960*/  STL [R1+0x2e14], R20 ;  /* 0x002e141401007387 */ /* 0x004fe80000100800 */
[----:B------:R-:W-:Y:S04]  /*88970*/  STL [R1+0x2e10], R21 ;  /* 0x002e101501007387 */ /* 0x000fe80000100800 */
[----:B------:R-:W-:Y:S04]  /*88980*/  STL [R1+0x2e0c], R22 ;  /* 0x002e0c1601007387 */ /* 0x000fe80000100800 */
[----:B------:R2:W-:Y:S01]  /*88990*/  STL [R1+0x2e08], R23 ;  /* 0x002e081701007387 */ /* 0x0005e20000100800 */
[----:B------:R-:W-:-:S02]  /*889a0*/  IMAD.MOV.U32 R94, RZ, RZ, R125 ;  /* 0x000000ffff5e7224 */ /* 0x000fc400078e007d */
[----:B------:R-:W-:Y:S01]  /*889b0*/  IMAD.MOV.U32 R95, RZ, RZ, R127 ;  /* 0x000000ffff5f7224 */ /* 0x000fe200078e007f */
[----:B--2---:R-:W2:Y:S01]  /*889c0*/  LDC.64 R22, c[0x0][0x228] ;  /* 0x00008a00ff167b82 */ /* 0x004ea20000000a00 */
[----:B---3--:R-:W-:Y:S07]  /*889d0*/  STSM.16.M88.4 [R11], R28 ;  /* 0x0000001c0b007844 */ /* 0x008fee0000000200 */
[----:B------:R-:W-:Y:S06]  /*889e0*/  BAR.SYNC.DEFER_BLOCKING 0x0 ;  /* 0x0000000000007b1d */ /* 0x000fec0000010000 */
[----:B------:R-:W3:Y:S02]  /*889f0*/  LDS.128 R16, [R10] ;  /* 0x000000000a107984 */ /* 0x000ee40000000c00 */
[----:B------:R-:W-:Y:S06]  /*88a00*/  BAR.SYNC.DEFER_BLOCKING 0x0 ;  /* 0x0000000000007b1d */ /* 0x000fec0000010000 */
[----:B----4-:R4:W-:Y:S02]  /*88a10*/  STSM.16.M88.4 [R11], R24 ;  /* 0x000000180b007844 */ /* 0x0109e40000000200 */
[----:B------:R-:W-:Y:S06]  /*88a20*/  BAR.SYNC.DEFER_BLOCKING 0x0 ;  /* 0x0000000000007b1d */ /* 0x000fec0000010000 */
[----:B---3--:R-:W-:Y:S04]  /*88a30*/  STL [R1+0x2e24], R16 ;  /* 0x002e241001007387 */ /* 0x008fe80000100800 */
[----:B------:R1:W-:Y:S04]  /*88a40*/  STL [R1+0x2e20], R17 ;  /* 0x002e201101007387 */ /* 0x0003e80000100800 */
[----:B------:R-:W-:Y:S04]  /*88a50*/  STL [R1+0x2e1c], R18 ;  /* 0x002e1c1201007387 */ /* 0x000fe80000100800 */
[----:B------:R3:W-:Y:S04]  /*88a60*/  STL [R1+0x2e18], R19 ;  /* 0x002e181301007387 */ /* 0x0007e80000100800 */
[----:B----4-:R-:W4:Y:S04]  /*88a70*/  LDL.LU R24, [R1+0x360] ;  /* 0x0003600001187983 */ /* 0x010f280000300800 */
[----:B------:R-:W4:Y:S04]  /*88a80*/  LDL.LU R25, [R1+0x368] ;  /* 0x0003680001197983 */ /* 0x000f280000300800 */
[----:B------:R-:W2:Y:S01]  /*88a90*/  LDS.128 R28, [R10] ;  /* 0x000000000a1c7984 */ /* 0x000ea20000000c00 */
[----:B------:R-:W-:Y:S01]  /*88aa0*/  IMAD.MOV.U32 R26, RZ, RZ, R112 ;  /* 0x000000ffff1a7224 */ /* 0x000fe200078e0070 */
[----:B------:R-:W-:Y:S01]  /*88ab0*/  MOV R27, R114 ;  /* 0x00000072001b7202 */ /* 0x000fe20000000f00 */
[----:B-1----:R-:W-:Y:S01]  /*88ac0*/  IMAD.MOV.U32 R17, RZ, RZ, R13 ;  /* 0x000000ffff117224 */ /* 0x002fe200078e000d */
[----:B------:R-:W-:Y:S08]  /*88ad0*/  BAR.SYNC.DEFER_BLOCKING 0x0 ;  /* 0x0000000000007b1d */ /* 0x000ff00000010000 */
[----:B---3--:R-:W1:Y:S01]  /*88ae0*/  LDC.64 R18, c[0x0][0x228] ;  /* 0x00008a00ff127b82 */ /* 0x008e620000000a00 */
[----:B------:R-:W3:Y:S04]  /*88af0*/  LDL.LU R32, [R1+0xb64] ;  /* 0x000b640001207983 */ /* 0x000ee80000300800 */
[----:B------:R-:W3:Y:S04]  /*88b00*/  LDL.LU R33, [R1+0xb6c] ;  /* 0x000b6c0001217983 */ /* 0x000ee80000300800 */
[----:B------:R-:W3:Y:S04]  /*88b10*/  LDL.LU R34, [R1+0x764] ;  /* 0x0007640001227983 */ /* 0x000ee80000300800 */
[----:B------:R-:W3:Y:S04]  /*88b20*/  LDL.LU R35, [R1+0x76c] ;  /* 0x00076c0001237983 */ /* 0x000ee80000300800 */
[----:B--2---:R-:W-:Y:S04]  /*88b30*/  STL [R1+0x2e28], R28 ;  /* 0x002e281c01007387 */ /* 0x004fe80000100800 */
[----:B------:R-:W-:Y:S04]  /*88b40*/  STL [R1+0x2df4], R29 ;  /* 0x002df41d01007387 */ /* 0x000fe80000100800 */
[----:B------:R-:W-:Y:S04]  /*88b50*/  STL [R1+0x2df0], R30 ;  /* 0x002df01e01007387 */ /* 0x000fe80000100800 */
[----:B------:R-:W-:Y:S04]  /*88b60*/  STL [R1+0x2dec], R31 ;  /* 0x002dec1f01007387 */ /* 0x000fe80000100800 */
[----:B----4-:R-:W-:Y:S01]  /*88b70*/  STSM.16.M88.4 [R11], R24 ;  /* 0x000000180b007844 */ /* 0x010fe20000000200 */
[----:B------:R-:W-:Y:S06]  /*88b80*/  BAR.SYNC.DEFER_BLOCKING 0x0 ;  /* 0x0000000000007b1d */ /* 0x000fec0000010000 */
[----:B------:R-:W2:Y:S02]  /*88b90*/  LDS.128 R24, [R10] ;  /* 0x000000000a187984 */ /* 0x000ea40000000c00 */
[----:B------:R-:W-:Y:S06]  /*88ba0*/  BAR.SYNC.DEFER_BLOCKING 0x0 ;  /* 0x0000000000007b1d */ /* 0x000fec0000010000 */
[----:B--2---:R-:W-:Y:S04]  /*88bb0*/  STL [R1+0x2e34], R24 ;  /* 0x002e341801007387 */ /* 0x004fe80000100800 */
[----:B------:R2:W-:Y:S04]  /*88bc0*/  STL [R1+0x2e30], R25 ;  /* 0x002e301901007387 */ /* 0x0005e80000100800 */
[----:B------:R-:W-:Y:S04]  /*88bd0*/  STL [R1+0x2e2c], R26 ;  /* 0x002e2c1a01007387 */ /* 0x000fe80000100800 */
[----:B------:R-:W-:Y:S01]  /*88be0*/  STL [R1+0x2de8], R27 ;  /* 0x002de81b01007387 */ /* 0x000fe20000100800 */
[----:B-1----:R-:W-:Y:S01]  /*88bf0*/  MOV R15, R18 ;  /* 0x00000012000f7202 */ /* 0x002fe20000000f00 */
[----:B------:R-:W-:Y:S01]  /*88c00*/  VIADD R8, R6, 0x2 ;  /* 0x0000000206087836 */ /* 0x000fe20000000000 */
[----:B--2---:R-:W1:Y:S01]  /*88c10*/  LDC.64 R24, c[0x0][0x228] ;  /* 0x00008a00ff187b82 */ /* 0x004e620000000a00 */
[----:B------:R-:W2:Y:S04]  /*88c20*/  LDL.LU R44, [R1+0x364] ;  /* 0x00036400012c7983 */ /* 0x000ea80000300800 */
[----:B------:R-:W2:Y:S04]  /*88c30*/  LDL.LU R45, [R1+0x36c] ;  /* 0x00036c00012d7983 */ /* 0x000ea80000300800 */
[----:B------:R-:W4:Y:S04]  /*88c40*/  LDL.LU R40, [R1+0xb70] ;  /* 0x000b700001287983 */ /* 0x000f280000300800 */
[----:B------:R-:W4:Y:S04]  /*88c50*/  LDL.LU R41, [R1+0xb78] ;  /* 0x000b780001297983 */ /* 0x000f280000300800 */
[----:B------:R-:W4:Y:S04]  /*88c60*/  LDL.LU R42, [R1+0x770] ;  /* 0x00077000012a7983 */ /* 0x000f280000300800 */
[----:B------:R-:W4:Y:S04]  /*88c70*/  LDL.LU R43, [R1+0x778] ;  /* 0x00077800012b7983 */ /* 0x000f280000300800 */
[----:B---3--:R-:W-:Y:S01]  /*88c80*/  STSM.16.M88.4 [R11], R32 ;  /* 0x000000200b007844 */ /* 0x008fe20000000200 */
[----:B------:R-:W-:Y:S06]  /*88c90*/  BAR.SYNC.DEFER_BLOCKING 0x0 ;  /* 0x0000000000007b1d */ /* 0x000fec0000010000 */
[----:B------:R-:W3:Y:S02]  /*88ca0*/  LDS.128 R36, [R10] ;  /* 0x000000000a247984 */ /* 0x000ee40000000c00 */
[----:B------:R-:W-:Y:S06]  /*88cb0*/  BAR.SYNC.DEFER_BLOCKING 0x0 ;  /* 0x0000000000007b1d */ /* 0x000fec0000010000 */
[----:B---3--:R-:W-:Y:S04]  /*88cc0*/  STL [R1+0x2e44], R36 ;  /* 0x002e442401007387 */ /* 0x008fe80000100800 */
[----:B------:R3:W-:Y:S04]  /*88cd0*/  STL [R1+0x2e40], R37 ;  /* 0x002e402501007387 */ /* 0x0007e80000100800 */
[----:B------:R-:W-:Y:S04]  /*88ce0*/  STL [R1+0x2e3c], R38 ;  /* 0x002e3c2601007387 */ /* 0x000fe80000100800 */
[----:B------:R1:W-:Y:S01]  /*88cf0*/  STL [R1+0x2e38], R39 ;  /* 0x002e382701007387 */ /* 0x0003e20000100800 */
[----:B---3--:R-:W3:Y:S08]  /*88d00*/  LDC.64 R36, c[0x0][0x228] ;  /* 0x00008a00ff247b82 */ /* 0x008ef00000000a00 */
[----:B-1----:R-:W1:Y:S01]  /*88d10*/  LDC.64 R38, c[0x0][0x228] ;  /* 0x00008a00ff267b82 */ /* 0x002e620000000a00 */
[----:B--2---:R-:W-:Y:S07]  /*88d20*/  STSM.16.M88.4 [R11], R44 ;  /* 0x0000002c0b007844 */ /* 0x004fee0000000200 */
[----:B------:R-:W-:Y:S06]  /*88d30*/  BAR.SYNC.DEFER_BLOCKING 0x0 ;  /* 0x0000000000007b1d */ /* 0x000fec0000010000 */
[----:B------:R-:W2:Y:S02]  /*88d40*/  LDS.128 R32, [R10] ;  /* 0x000000000a207984 */ /* 0x000ea40000000c00 */
[----:B------:R-:W-:Y:S06]  /*88d50*/  BAR.SYNC.DEFER_BLOCKING 0x0 ;  /* 0x0000000000007b1d */ /* 0x000fec0000010000 */
[----:B----4-:R4:W-:Y:S02]  /*88d60*/  STSM.16.M88.4 [R11], R40 ;  /* 0x000000280b007844 */ /* 0x0109e40000000200 */
[----:B------:R-:W-:Y:S06]  /*88d70*/  BAR.SYNC.DEFER_BLOCKING 0x0 ;  /* 0x0000000000007b1d */ /* 0x000fec0000010000 */
[----:B--2---:R-:W-:Y:S04]  /*88d80*/  STL [R1+0x2e54], R32 ;  /* 0x002e542001007387 */ /* 0x004fe80000100800 */
[----:B------:R2:W-:Y:S04]  /*88d90*/  STL [R1+0x2e50], R33 ;  /* 0x002e502101007387 */ /* 0x0005e80000100800 */
[----:B------:R-:W-:Y:S04]  /*88da0*/  STL [R1+0x2e4c], R34 ;  /* 0x002e4c2201007387 */ /* 0x000fe80000100800 */
[----:B------:R3:W-:Y:S01]  /*88db0*/  STL [R1+0x2e48], R35 ;  /* 0x002e482301007387 */ /* 0x0007e20000100800 */
[----:B----4-:R-:W-:Y:S01]  /*88dc0*/  MOV R42, R116 ;  /* 0x00000074002a7202 */ /* 0x010fe20000000f00 */
[----:B------:R-:W-:Y:S01]  /*88dd0*/  IMAD.MOV.U32 R43, RZ, RZ, R118 ;  /* 0x000000ffff2b7224 */ /* 0x000fe200078e0076 */
[----:B--2---:R-:W2:Y:S01]  /*88de0*/  LDC.64 R32, c[0x0][0x228] ;  /* 0x00008a00ff207b82 */ /* 0x004ea20000000a00 */
[----:B------:R-:W4:Y:S04]  /*88df0*/  LDL.LU R40, [R1+0x370] ;  /* 0x0003700001287983 */ /* 0x000f280000300800 */
[----:B------:R-:W4:Y:S03]  /*88e00*/  LDL.LU R41, [R1+0x378] ;  /* 0x0003780001297983 */ /* 0x000f260000300800 */
[----:B---3--:R-:W3:Y:S01]  /*88e10*/  LDC.64 R34, c[0x0][0x228] ;  /* 0x00008a00ff227b82 */ /* 0x008ee20000000a00 */
[----:B------:R-:W1:Y:S07]  /*88e20*/  LDS.128 R44, [R10] ;  /* 0x000000000a2c7984 */ /* 0x000e6e0000000c00 */
[----:B------:R-:W-:Y:S06]  /*88e30*/  BAR.SYNC.DEFER_BLOCKING 0x0 ;  /* 0x0000000000007b1d */ /* 0x000fec0000010000 */
[----:B------:R-:W2:Y:S04]  /*88e40*/  LDL.LU R48, [R1+0xb74] ;  /* 0x000b740001307983 */ /* 0x000ea80000300800 */
[----:B------:R-:W2:Y:S04]  /*88e50*/  LDL.LU R49, [R1+0xb7c] ;  /* 0x000b7c0001317983 */ /* 0x000ea80000300800 */
[----:B------:R-:W2:Y:S04]  /*88e60*/  LDL.LU R50, [R1+0x774] ;  /* 0x0007740001327983 */ /* 0x000ea80000300800 */
[----:B------:R-:W2:Y:S04]  /*88e70*/  LDL.LU R51, [R1+0x77c] ;  /* 0x00077c0001337983 */ /* 0x000ea80000300800 */
[----:B-1----:R-:W-:Y:S04]  /*88e80*/  STL [R1+0x2e58], R44 ;  /* 0x002e582c01007387 */ /* 0x002fe80000100800 */
[----:B------:R-:W-:Y:S04]  /*88e90*/  STL [R1+0x2de4], R45 ;  /* 0x002de42d01007387 */ /* 0x000fe80000100800 */
[----:B------:R-:W-:Y:S04]  /*88ea0*/  STL [R1+0x2de0], R46 ;  /* 0x002de02e01007387 */ /* 0x000fe80000100800 */
[----:B------:R-:W-:Y:S04]  /*88eb0*/  STL [R1+0x2ddc], R47 ;  /* 0x002ddc2f01007387 */ /* 0x000fe80000100800 */
[----:B----4-:R-:W-:Y:S01]  /*88ec0*/  STSM.16.M88.4 [R11], R40 ;  /* 0x000000280b007844 */ /* 0x010fe20000000200 */
[----:B------:R-:W-:Y:S06]  /*88ed0*/  BAR.SYNC.DEFER_BLOCKING 0x0 ;  /* 0x0000000000007b1d */ /* 0x000fec0000010000 */
[----:B------:R-:W1:Y:S02]  /*88ee0*/  LDS.128 R40, [R10] ;  /* 0x000000000a287984 */ /* 0x000e640000000c00 */
[----:B------:R-:W-:Y:S06]  /*88ef0*/  BAR.SYNC.DEFER_BLOCKING 0x0 ;  /* 0x0000000000007b1d */ /* 0x000fec0000010000 */
[----:B-1----:R-:W-:Y:S04]  /*88f00*/  STL [R1+0x2e64], R40 ;  /* 0x002e642801007387 */ /* 0x002fe80000100800 */
[----:B------:R1:W-:Y:S04]  /*88f10*/  STL [R1+0x2e60], R41 ;  /* 0x002e602901007387 */ /* 0x0003e80000100800 */
[----:B------:R-:W-:Y:S04]  /*88f20*/  STL [R1+0x2e5c], R42 ;  /* 0x002e5c2a01007387 */ /* 0x000fe80000100800 */
[----:B------:R-:W-:Y:S01]  /*88f30*/  STL [R1+0x2dd8], R43 ;  /* 0x002dd82b01007387 */ /* 0x000fe20000100800 */
[----:B-1----:R-:W1:Y:S03]  /*88f40*/  LDC.64 R40, c[0x0][0x228] ;  /* 0x00008a00ff287b82 */ /* 0x002e660000000a00 */
[----:B------:R-:W4:Y:S04]  /*88f50*/  LDL.LU R60, [R1+0x374] ;  /* 0x00037400013c7983 */ /* 0x000f280000300800 */
[----:B------:R-:W4:Y:S04]  /*88f60*/  LDL.LU R61, [R1+0x37c] ;  /* 0x00037c00013d7983 */ /* 0x000f280000300800 */
[----:B------:R-:W3:Y:S04]  /*88f70*/  LDL.LU R56, [R1+0xb80] ;  /* 0x000b800001387983 */ /* 0x000ee80000300800 */
[----:B------:R-:W3:Y:S04]  /*88f80*/  LDL.LU R57, [R1+0xb88] ;  /* 0x000b880001397983 */ /* 0x000ee80000300800 */
[----:B------:R-:W3:Y:S04]  /*88f90*/  LDL.LU R58, [R1+0x780] ;  /* 0x00078000013a7983 */ /* 0x000ee80000300800 */
[----:B------:R-:W3:Y:S04]  /*88fa0*/  LDL.LU R59, [R1+0x788] ;  /* 0x00078800013b7983 */ /* 0x000ee80000300800 */
[----:B--2---:R-:W-:Y:S01]  /*88fb0*/  STSM.16.M88.4 [R11], R48 ;  /* 0x000000300b007844 */ /* 0x004fe20000000200 */
[----:B------:R-:W-:Y:S06]  /*88fc0*/  BAR.SYNC.DEFER_BLOCKING 0x0 ;  /* 0x0000000000007b1d */ /* 0x000fec0000010000 */
[----:B------:R-:W2:Y:S02]  /*88fd0*/  LDS.128 R52, [R10] ;  /* 0x000000000a347984 */ /* 0x000ea40000000c00 */
[----:B------:R-:W-:Y:S06]  /*88fe0*/  BAR.SYNC.DEFER_BLOCKING 0x0 ;  /* 0x0000000000007b1d */ /* 0x000fec0000010000 */
[----:B--2---:R-:W-:Y:S04]  /*88ff0*/  STL [R1+0x2e74], R52 ;  /* 0x002e743401007387 */ /* 0x004fe80000100800 */
[----:B------:R2:W-:Y:S04]  /*89000*/  STL [R1+0x2e70], R53 ;  /* 0x002e703501007387 */ /* 0x0005e80000100800 */
[----:B------:R-:W-:Y:S04]  /*89010*/  STL [R1+0x2e6c], R54 ;  /* 0x002e6c3601007387 */ /* 0x000fe80000100800 */
[----:B------:R-:W-:Y:S01]  /*89020*/  STL [R1+0x2e68], R55 ;  /* 0x002e683701007387 */ /* 0x000fe20000100800 */
[----:B--2---:R-:W2:Y:S03]  /*89030*/  LDC.64 R52, c[0x0][0x228] ;  /* 0x00008a00ff347b82 */ /* 0x004ea60000000a00 */
[----:B----4-:R-:W-:Y:S05]  /*89040*/  STSM.16.M88.4 [R11], R60 ;  /* 0x0000003c0b007844 */ /* 0x010fea0000000200 */
[----:B------:R-:W-:Y:S06]  /*89050*/  BAR.SYNC.DEFER_BLOCKING 0x0 ;  /* 0x0000000000007b1d */ /* 0x000fec0000010000 */
[----:B------:R-:W4:Y:S02]  /*89060*/  LDS.128 R48, [R10] ;  /* 0x000000000a307984 */ /* 0x000f240000000c00 */
[----:B------:R-:W-:Y:S06]  /*89070*/  BAR.SYNC.DEFER_BLOCKING 0x0 ;  /* 0x0000000000007b1d */ /* 0x000fec0000010000 */
[----:B---3--:R3:W-:Y:S02]  /*89080*/  STSM.16.M88.4 [R11], R56 ;  /* 0x000000380b007844 */ /* 0x0087e40000000200 */
[----:B------:R-:W-:Y:S06]  /*89090*/  BAR.SYNC.DEFER_BLOCKING 0x0 ;  /* 0x0000000000007b1d */ /* 0x000fec0000010000 */
[----:B----4-:R-:W-:Y:S04]  /*890a0*/  STL [R1+0x2e84], R48 ;  /* 0x002e843001007387 */ /* 0x010fe80000100800 */
[----:B------:R4:W-:Y:S04]  /*890b0*/  STL [R1+0x2e80], R49 ;  /* 0x002e803101007387 */ /* 0x0009e80000100800 */
[----:B------:R-:W-:Y:S04]  /*890c0*/  STL [R1+0x2e7c], R50 ;  /* 0x002e7c3201007387 */ /* 0x000fe80000100800 */
[----:B------:R-:W-:Y:S01]  /*890d0*/  STL [R1+0x2e78], R51 ;  /* 0x002e783301007387 */ /* 0x000fe20000100800 */
[----:B---3--:R-:W-:Y:S01]  /*890e0*/  IMAD.MOV.U32 R58, RZ, RZ, R120 ;  /* 0x000000ffff3a7224 */ /* 0x008fe200078e0078 */
[----:B----4-:R-:W3:Y:S02]  /*890f0*/  LDC.64 R48, c[0x0][0x228] ;  /* 0x00008a00ff307b82 */ /* 0x010ee40000000a00 */
[----:B------:R-:W4:Y:S04]  /*89100*/  LDL.LU R56, [R1+0x380] ;  /* 0x0003800001387983 */ /* 0x000f280000300800 */
[----:B------:R-:W4:Y:S04]  /*89110*/  LDL.LU R57, [R1+0x388] ;  /* 0x0003880001397983 */ /* 0x000f280000300800 */
[----:B------:R-:W1:Y:S01]  /*89120*/  LDS.128 R60, [R10] ;  /* 0x000000000a3c7984 */ /* 0x000e620000000c00 */
[----:B------:R-:W-:Y:S01]  /*89130*/  IMAD.MOV.U32 R59, RZ, RZ, R122 ;  /* 0x000000ffff3b7224 */ /* 0x000fe200078e007a */
        /* <DEDUP_REMOVED lines=14> */
[----:B------:R-:W-:Y:S04]  /*89220*/  STL [R1+0x2e90], R57 ;  /* 0x002e903901007387 */ /* 0x000fe80000100800 */
[----:B------:R-:W-:Y:S04]  /*89230*/  STL [R1+0x2e8c], R58 ;  /* 0x002e8c3a01007387 */ /* 0x000fe80000100800 */
[----:B------:R-:W-:Y:S04]  /*89240*/  STL [R1+0x2dc8], R59 ;  /* 0x002dc83b01007387 */ /* 0x000fe80000100800 */
        /* <DEDUP_REMOVED lines=8> */
[----:B------:R-:W1:Y:S02]  /*892d0*/  LDS.128 R68, [R10] ;  /* 0x000000000a447984 */ /* 0x000e640000000c00 */
[----:B------:R-:W-:Y:S06]  /*892e0*/  BAR.SYNC.DEFER_BLOCKING 0x0 ;  /* 0x0000000000007b1d */ /* 0x000fec0000010000 */
[----:B-1----:R-:W-:Y:S04]  /*892f0*/  STL [R1+0x2ea4], R68 ;  /* 0x002ea44401007387 */ /* 0x002fe80000100800 */
[----:B------:R-:W-:Y:S04]  /*89300*/  STL [R1+0x2ea0], R69 ;  /* 0x002ea04501007387 */ /* 0x000fe80000100800 */
[----:B------:R-:W-:Y:S04]  /*89310*/  STL [R1+0x2e9c], R70 ;  /* 0x002e9c4601007387 */ /* 0x000fe80000100800 */
[----:B------:R1:W-:Y:S02]  /*89320*/  STL [R1+0x2e98], R71 ;  /* 0x002e984701007387 */ /* 0x0003e40000100800 */
[----:B-1----:R-:W1:Y:S02]  /*89330*/  LDC.64 R70, c[0x0][0x228] ;  /* 0x00008a00ff467b82 */ /* 0x002e640000000a00 */
[----:B----4-:R-:W-:Y:S06]  /*89340*/  STSM.16.M88.4 [R11], R76 ;  /* 0x0000004c0b007844 */ /* 0x010fec0000000200 */
[----:B------:R-:W-:Y:S06]  /*89350*/  BAR.SYNC.DEFER_BLOCKING 0x0 ;  /* 0x0000000000007b1d */ /* 0x000fec0000010000 */
[----:B------:R-:W2:Y:S02]  /*89360*/  LDS.128 R64, [R10] ;  /* 0x000000000a407984 */ /* 0x000ea40000000c00 */
[----:B------:R-:W-:Y:S06]  /*89370*/  BAR.SYNC.DEFER_BLOCKING 0x0 ;  /* 0x0000000000007b1d */ /* 0x000fec0000010000 */
[----:B---3--:R3:W-:Y:S02]  /*89380*/  STSM.16.M88.4 [R11], R72 ;  /* 0x000000480b007844 */ /* 0x0087e40000000200 */
[----:B------:R-:W-:Y:S06]  /*89390*/  BAR.SYNC.DEFER_BLOCKING 0x0 ;  /* 0x0000000000007b1d */ /* 0x000fec0000010000 */
[----:B--2---:R-:W-:Y:S04]  /*893a0*/  STL [R1+0x2eb4], R64 ;  /* 0x002eb44001007387 */ /* 0x004fe80000100800 */
[----:B------:R2:W-:Y:S04]  /*893b0*/  STL [R1+0x2eb0], R65 ;  /* 0x002eb04101007387 */ /* 0x0005e80000100800 */
[----:B------:R-:W-:Y:S04]  /*893c0*/  STL [R1+0x2eac], R66 ;  /* 0x002eac4201007387 */ /* 0x000fe80000100800 */
[----:B------:R4:W-:Y:S01]  /*893d0*/  STL [R1+0x2ea8], R67 ;  /* 0x002ea84301007387 */ /* 0x0009e20000100800 */
[----:B---3--:R-:W-:Y:S01]  /*893e0*/  IMAD.MOV.U32 R74, RZ, RZ, R124 ;  /* 0x000000ffff4a7224 */ /* 0x008fe200078e007c */
[----:B------:R-:W-:Y:S01]  /*893f0*/  MOV R75, R126 ;  /* 0x0000007e004b7202 */ /* 0x000fe20000000f00 */
[----:B--2---:R-:W2:Y:S01]  /*89400*/  LDC.64 R64, c[0x0][0x228] ;  /* 0x00008a00ff407b82 */ /* 0x004ea20000000a00 */
[----:B------:R-:W3:Y:S04]  /*89410*/  LDL.LU R72, [R1+0x390] ;  /* 0x0003900001487983 */ /* 0x000ee80000300800 */
[----:B------:R-:W3:Y:S03]  /*89420*/  LDL.LU R73, [R1+0x398] ;  /* 0x0003980001497983 */ /* 0x000ee60000300800 */
[----:B----4-:R-:W4:Y:S01]  /*89430*/  LDC.64 R66, c[0x0][0x228] ;  /* 0x00008a00ff427b82 */ /* 0x010f220000000a00 */
        /* <DEDUP_REMOVED lines=19> */
[----:B------:R-:W3:Y:S04]  /*89570*/  LDL.LU R92, [R1+0x394] ;  /* 0x00039400015c7983 */ /* 0x000ee80000300800 */
[----:B------:R-:W3:Y:S04]  /*89580*/  LDL.LU R93, [R1+0x39c] ;  /* 0x00039c00015d7983 */ /* 0x000ee80000300800 */
[----:B--2---:R-:W-:Y:S01]  /*89590*/  STSM.16.M88.4 [R11], R80 ;  /* 0x000000500b007844 */ /* 0x004fe20000000200 */
[----:B------:R-:W-:Y:S06]  /*895a0*/  BAR.SYNC.DEFER_BLOCKING 0x0 ;  /* 0x0000000000007b1d */ /* 0x000fec0000010000 */
[----:B------:R-:W2:Y:S04]  /*895b0*/  LDL.LU R104, [R1+0xba0] ;  /* 0x000ba00001687983 */ /* 0x000ea80000300800 */
[----:B------:R-:W2:Y:S04]  /*895c0*/  LDL.LU R105, [R1+0xba8] ;  /* 0x000ba80001697983 */ /* 0x000ea80000300800 */
[----:B------:R-:W2:Y:S04]  /*895d0*/  LDL.LU R106, [R1+0x7a0] ;  /* 0x0007a000016a7983 */ /* 0x000ea80000300800 */
[----:B------:R-:W2:Y:S04]  /*895e0*/  LDL.LU R107, [R1+0x7a8] ;  /* 0x0007a800016b7983 */ /* 0x000ea80000300800 */
[----:B------:R-:W4:Y:S01]  /*895f0*/  LDS.128 R88, [R10] ;  /* 0x000000000a587984 */ /* 0x000f220000000c00 */
[----:B------:R-:W-:Y:S06]  /*89600*/  BAR.SYNC.DEFER_BLOCKING 0x0 ;  /* 0x0000000000007b1d */ /* 0x000fec0000010000 */
[----:B----4-:R-:W-:Y:S04]  /*89610*/  STL [R1+0x2ed4], R88 ;  /* 0x002ed45801007387 */ /* 0x010fe80000100800 */
[----:B------:R-:W-:Y:S04]  /*89620*/  STL [R1+0x2ed0], R89 ;  /* 0x002ed05901007387 */ /* 0x000fe80000100800 */
[----:B------:R-:W-:Y:S04]  /*89630*/  STL [R1+0x2ecc], R90 ;  /* 0x002ecc5a01007387 */ /* 0x000fe80000100800 */
[----:B------:R4:W-:Y:S01]  /*89640*/  STL [R1+0x2ec8], R91 ;  /* 0x002ec85b01007387 */ /* 0x0009e20000100800 */
[----:B------:R-:W-:Y:S01]  /*89650*/  MOV R82, R128 ;  /* 0x0000008000527202 */ /* 0x000fe20000000f00 */
[----:B------:R-:W-:Y:S01]  /*89660*/  IMAD.MOV.U32 R83, RZ, RZ, R130 ;  /* 0x000000ffff537224 */ /* 0x000fe200078e0082 */
[----:B----4-:R-:W4:Y:S01]  /*89670*/  LDC.64 R90, c[0x0][0x228] ;  /* 0x00008a00ff5a7b82 */ /* 0x010f220000000a00 */
[----:B---3--:R-:W-:Y:S07]  /*89680*/  STSM.16.M88.4 [R11], R92 ;  /* 0x0000005c0b007844 */ /* 0x008fee0000000200 */
[----:B------:R-:W-:Y:S06]  /*89690*/  BAR.SYNC.DEFER_BLOCKING 0x0 ;  /* 0x0000000000007b1d */ /* 0x000fec0000010000 */
[----:B------:R-:W3:Y:S02]  /*896a0*/  LDS.128 R84, [R10] ;  /* 0x000000000a547984 */ /* 0x000ee40000000c00 */
[----:B------:R-:W-:Y:S06]  /*896b0*/  BAR.SYNC.DEFER_BLOCKING 0x0 ;  /* 0x0000000000007b1d */ /* 0x000fec0000010000 */
[----:B---3--:R-:W-:Y:S04]  /*896c0*/  STL [R1+0x2ee4], R84 ;  /* 0x002ee45401007387 */ /* 0x008fe80000100800 */
[----:B------:R3:W-:Y:S04]  /*896d0*/  STL [R1+0x2ee0], R85 ;  /* 0x002ee05501007387 */ /* 0x0007e80000100800 */
[----:B------:R-:W-:Y:S04]  /*896e0*/  STL [R1+0x2edc], R86 ;  /* 0x002edc5601007387 */ /* 0x000fe80000100800 */
[----:B------:R1:W-:Y:S01]  /*896f0*/  STL [R1+0x2ed8], R87 ;  /* 0x002ed85701007387 */ /* 0x0003e20000100800 */
[----:B---3--:R-:W3:Y:S03]  /*89700*/  LDC.64 R84, c[0x0][0x228] ;  /* 0x00008a00ff547b82 */ /* 0x008ee60000000a00 */
[----:B------:R-:W4:Y:S04]  /*89710*/  LDL.LU R80, [R1+0x3a0] ;  /* 0x0003a00001507983 */ /* 0x000f280000300800 */
[----:B------:R-:W4:Y:S01]  /*89720*/  LDL.LU R81, [R1+0x3a8] ;  /* 0x0003a80001517983 */ /* 0x000f220000300800 */
[----:B-1----:R-:W1:Y:S03]  /*89730*/  LDC.64 R86, c[0x0][0x228] ;  /* 0x00008a00ff567b82 */ /* 0x002e660000000a00 */
[----:B--2---:R-:W-:Y:S05]  /*89740*/  STSM.16.M88.4 [R11], R104 ;  /* 0x000000680b007844 */ /* 0x004fea0000000200 */
[----:B------:R-:W-:Y:S06]  /*89750*/  BAR.SYNC.DEFER_BLOCKING 0x0 ;  /* 0x0000000000007b1d */ /* 0x000fec0000010000 */
[----:B------:R-:W2:Y:S04]  /*89760*/  LDL.LU R100, [R1+0xba4] ;  /* 0x000ba40001647983 */ /* 0x000ea80000300800 */
[----:B------:R-:W2:Y:S04]  /*89770*/  LDL.LU R101, [R1+0xbac] ;  /* 0x000bac0001657983 */ /* 0x000ea80000300800 */
[----:B------:R-:W2:Y:S04]  /*89780*/  LDL.LU R102, [R1+0x7a4] ;  /* 0x0007a40001667983 */ /* 0x000ea80000300800 */
[----:B------:R-:W2:Y:S04]  /*89790*/  LDL.LU R103, [R1+0x7ac] ;  /* 0x0007ac0001677983 */ /* 0x000ea80000300800 */
[----:B------:R-:W3:Y:S01]  /*897a0*/  LDS.128 R96, [R10] ;  /* 0x000000000a607984 */ /* 0x000ee20000000c00 */
[----:B------:R-:W-:Y:S06]  /*897b0*/  BAR.SYNC.DEFER_BLOCKING 0x0 ;  /* 0x0000000000007b1d */ /* 0x000fec0000010000 */
[----:B---3--:R-:W-:Y:S04]  /*897c0*/  STL [R1+0x2ee8], R96 ;  /* 0x002ee86001007387 */ /* 0x008fe80000100800 */
[----:B------:R-:W-:Y:S04]  /*897d0*/  STL [R1+0x2db4], R97 ;  /* 0x002db46101007387 */ /* 0x000fe80000100800 */
[----:B------:R-:W-:Y:S04]  /*897e0*/  STL [R1+0x2db0], R98 ;  /* 0x002db06201007387 */ /* 0x000fe80000100800 */
[----:B------:R-:W-:Y:S04]  /*897f0*/  STL [R1+0x2dac], R99 ;  /* 0x002dac6301007387 */ /* 0x000fe80000100800 */
[----:B----4-:R-:W-:Y:S01]  /*89800*/  STSM.16.M88.4 [R11], R80 ;  /* 0x000000500b007844 */ /* 0x010fe20000000200 */
[----:B------:R-:W-:Y:S06]  /*89810*/  BAR.SYNC.DEFER_BLOCKING 0x0 ;  /* 0x0000000000007b1d */ /* 0x000fec0000010000 */
[----:B------:R-:W3:Y:S02]  /*89820*/  LDS.128 R92, [R10] ;  /* 0x000000000a5c7984 */ /* 0x000ee40000000c00 */
[----:B------:R-:W-:Y:S06]  /*89830*/  BAR.SYNC.DEFER_BLOCKING 0x0 ;  /* 0x0000000000007b1d */ /* 0x000fec0000010000 */
[----:B---3--:R-:W-:Y:S04]  /*89840*/  STL [R1+0x2ef4], R92 ;  /* 0x002ef45c01007387 */ /* 0x008fe80000100800 */
[----:B------:R3:W-:Y:S04]  /*89850*/  STL [R1+0x2ef0], R93 ;  /* 0x002ef05d01007387 */ /* 0x0007e80000100800 */
[----:B------:R-:W-:Y:S04]  /*89860*/  STL [R1+0x2eec], R94 ;  /* 0x002eec5e01007387 */ /* 0x000fe80000100800 */
[----:B------:R-:W-:Y:S01]  /*89870*/  STL [R1+0x2da8], R95 ;  /* 0x002da85f01007387 */ /* 0x000fe20000100800 */
[----:B------:R-:W-:Y:S01]  /*89880*/  IMAD.MOV.U32 R106, RZ, RZ, R129 ;  /* 0x000000ffff6a7224 */ /* 0x000fe200078e0081 */
[----:B------:R-:W-:Y:S01]  /*89890*/  MOV R107, R131 ;  /* 0x00000083006b7202 */ /* 0x000fe20000000f00 */
[----:B------:R-:W-:Y:S01]  /*898a0*/  IMAD.MOV.U32 R82, RZ, RZ, R132 ;  /* 0x000000ffff527224 */ /* 0x000fe200078e0084 */
[----:B------:R-:W4:Y:S01]  /*898b0*/  LDL.LU R104, [R1+0x3a4] ;  /* 0x0003a40001687983 */ /* 0x000f220000300800 */
[----:B------:R-:W-:Y:S01]  /*898c0*/  IMAD.MOV.U32 R83, RZ, RZ, R134 ;  /* 0x000000ffff537224 */ /* 0x000fe200078e0086 */
[----:B---3--:R-:W3:Y:S02]  /*898d0*/  LDC.64 R92, c[0x0][0x228] ;  /* 0x00008a00ff5c7b82 */ /* 0x008ee40000000a00 */
[----:B------:R-:W4:Y:S04]  /*898e0*/  LDL.LU R105, [R1+0x3ac] ;  /* 0x0003ac0001697983 */ /* 0x000f280000300800 */
[----:B--2---:R-:W-:Y:S02]  /*898f0*/  STSM.16.M88.4 [R11], R100 ;  /* 0x000000640b007844 */ /* 0x004fe40000000200 */
[----:B------:R-:W-:Y:S06]  /*89900*/  BAR.SYNC.DEFER_BLOCKING 0x0 ;  /* 0x0000000000007b1d */ /* 0x000fec0000010000 */
[----:B------:R-:W2:Y:S04]  /*89910*/  LDL.LU R108, [R1+0xbb0] ;  /* 0x000bb000016c7983 */ /* 0x000ea80000300800 */
[----:B------:R-:W2:Y:S04]  /*89920*/  LDL.LU R109, [R1+0xbb8] ;  /* 0x000bb800016d7983 */ /* 0x000ea80000300800 */
[----:B------:R-:W2:Y:S04]  /*89930*/  LDL.LU R110, [R1+0x7b0] ;  /* 0x0007b000016e7983 */ /* 0x000ea80000300800 */
[----:B------:R-:W2:Y:S04]  /*89940*/  LDL.LU R111, [R1+0x7b8] ;  /* 0x0007b800016f7983 */ /* 0x000ea80000300800 */
[----:B------:R-:W1:Y:S01]  /*89950*/  LDS.128 R120, [R10] ;  /* 0x000000000a787984 */ /* 0x000e620000000c00 */
[----:B------:R-:W-:Y:S06]  /*89960*/  BAR.SYNC.DEFER_BLOCKING 0x0 ;  /* 0x0000000000007b1d */ /* 0x000fec0000010000 */
[----:B-1----:R1:W-:Y:S04]  /*89970*/  STL [R1+0x2f04], R120 ;  /* 0x002f047801007387 */ /* 0x0023e80000100800 */
[----:B------:R-:W-:Y:S04]  /*89980*/  STL [R1+0x2f00], R121 ;  /* 0x002f007901007387 */ /* 0x000fe80000100800 */
[----:B------:R-:W-:Y:S04]  /*89990*/  STL [R1+0x2efc], R122 ;  /* 0x002efc7a01007387 */ /* 0x000fe80000100800 */
[----:B------:R3:W-:Y:S04]  /*899a0*/  STL [R1+0x2ef8], R123 ;  /* 0x002ef87b01007387 */ /* 0x0007e80000100800 */
[----:B----4-:R-:W-:Y:S01]  /*899b0*/  STSM.16.M88.4 [R11], R104 ;  /* 0x000000680b007844 */ /* 0x010fe20000000200 */
[----:B-1----:R-:W-:Y:S01]  /*899c0*/  IMAD.MOV.U32 R120, RZ, RZ, R12 ;  /* 0x000000ffff787224 */ /* 0x002fe200078e000c */
[----:B---3--:R-:W1:Y:S08]  /*899d0*/  LDC.64 R122, c[0x0][0x228] ;  /* 0x00008a00ff7a7b82 */ /* 0x008e700000000a00 */
[----:B------:R-:W-:Y:S06]  /*899e0*/  BAR.SYNC.DEFER_BLOCKING 0x0 ;  /* 0x0000000000007b1d */ /* 0x000fec0000010000 */
[----:B------:R-:W3:Y:S02]  /*899f0*/  LDS.128 R116, [R10] ;  /* 0x000000000a747984 */ /* 0x000ee40000000c00 */
[----:B------:R-:W-:Y:S06]  /*89a00*/  BAR.SYNC.DEFER_BLOCKING 0x0 ;  /* 0x0000000000007b1d */ /* 0x000fec0000010000 */
[----:B---3--:R-:W-:Y:S04]  /*89a10*/  STL [R1+0x2f14], R116 ;  /* 0x002f147401007387 */ /* 0x008fe80000100800 */
[----:B------:R-:W-:Y:S04]  /*89a20*/  STL [R1+0x2f10], R117 ;  /* 0x002f107501007387 */ /* 0x000fe80000100800 */
[----:B------:R-:W-:Y:S04]  /*89a30*/  STL [R1+0x2f0c], R118 ;  /* 0x002f0c7601007387 */ /* 0x000fe80000100800 */
[----:B------:R-:W-:Y:S04]  /*89a40*/  STL [R1+0x2f08], R119 ;  /* 0x002f087701007387 */ /* 0x000fe80000100800 */
        /* <DEDUP_REMOVED lines=13> */
[----:B------:R-:W-:Y:S04]  /*89b20*/  STL [R1+0x2d9c], R131 ;  /* 0x002d9c8301007387 */ /* 0x000fe80000100800 */
[----:B---3--:R-:W-:Y:S01]  /*89b30*/  STSM.16.M88.4 [R11], R80 ;  /* 0x000000500b007844 */ /* 0x008fe20000000200 */
        /* <DEDUP_REMOVED lines=10> */
[----:B------:R-:W-:Y:S01]  /*89be0*/  BAR.SYNC.DEFER_BLOCKING 0x0 ;  /* 0x0000000000007b1d */ /* 0x000fe20000010000 */
[----:B------:R-:W-:Y:S01]  /*89bf0*/  MOV R106, R133 ;  /* 0x00000085006a7202 */ /* 0x000fe20000000f00 */
[----:B------:R-:W-:-:S04]  /*89c00*/  IMAD.MOV.U32 R107, RZ, RZ, R135 ;  /* 0x000000ffff6b7224 */ /* 0x000fc800078e0087 */
        /* <DEDUP_REMOVED lines=22> */
[----:B------:R-:W-:Y:S01]  /*89d70*/  IMAD.MOV.U32 R82, RZ, RZ, R136 ;  /* 0x000000ffff527224 */ /* 0x000fe200078e0088 */
[----:B------:R-:W-:-:S04]  /*89d80*/  MOV R83, R138 ;  /* 0x0000008a00537202 */ /* 0x000fc80000000f00 */
        /* <DEDUP_REMOVED lines=22> */
[----:B------:R-:W-:-:S02]  /*89ef0*/  IMAD.MOV.U32 R106, RZ, RZ, R137 ;  /* 0x000000ffff6a7224 */ /* 0x000fc400078e0089 */
[----:B------:R-:W-:-:S03]  /*89f00*/  IMAD.MOV.U32 R107, RZ, RZ, R139 ;  /* 0x000000ffff6b7224 */ /* 0x000fc600078e008b */
        /* <DEDUP_REMOVED lines=68> */
[----:B--2---:R2:W-:Y:S01]  /*8a350*/  STSM.16.M88.4 [R11], R108 ;  /* 0x0000006c0b007844 */ /* 0x0045e20000000200 */
[----:B------:R-:W-:Y:S01]  /*8a360*/  BAR.SYNC.DEFER_BLOCKING 0x0 ;  /* 0x0000000000007b1d */ /* 0x000fe20000010000 */
[----:B------:R-:W-:-:S02]  /*8a370*/  IMAD.MOV.U32 R82, RZ, RZ, R144 ;  /* 0x000000ffff527224 */ /* 0x000fc400078e0090 */
[----:B------:R-:W-:-:S03]  /*8a380*/  IMAD.MOV.U32 R83, RZ, RZ, R146 ;  /* 0x000000ffff537224 */ /* 0x000fc600078e0092 */
[----:B------:R-:W4:Y:S04]  /*8a390*/  LDL.LU R100, [R1+0xbe4] ;  /* 0x000be40001647983 */ /* 0x000f280000300800 */
[----:B------:R-:W4:Y:S01]  /*8a3a0*/  LDL.LU R101, [R1+0xbec] ;  /* 0x000bec0001657983 */ /* 0x000f220000300800 */
[----:B------:R-:W-:Y:S01]  /*8a3b0*/  MOV R106, R145 ;  /* 0x00000091006a7202 */ /* 0x000fe20000000f00 */
[----:B------:R-:W-:Y:S01]  /*8a3c0*/  IMAD.MOV.U32 R107, RZ, RZ, R147 ;  /* 0x000000ffff6b7224 */ /* 0x000fe200078e0093 */
[----:B------:R-:W-:Y:S01]  /*8a3d0*/  MOV R116, R24 ;  /* 0x0000001800747202 */ /* 0x000fe20000000f00 */
[----:B------:R-:W4:Y:S01]  /*8a3e0*/  LDL.LU R102, [R1+0x7e4] ;  /* 0x0007e40001667983 */ /* 0x000f220000300800 */
[----:B------:R-:W-:Y:S01]  /*8a3f0*/  IMAD.MOV.U32 R175, RZ, RZ, R19 ;  /* 0x000000ffffaf7224 */ /* 0x000fe200078e0013 */
[----:B--2---:R-:W2:Y:S02]  /*8a400*/  LDC R108, c[0x0][0x22c] ;  /* 0x00008b00ff6c7b82 */ /* 0x004ea40000000800 */
[----:B------:R-:W4:Y:S04]  /*8a410*/  LDL.LU R103, [R1+0x7ec] ;  /* 0x0007ec0001677983 */ /* 0x000f280000300800 */
[----:B------:R-:W1:Y:S02]  /*8a420*/  LDS.128 R184, [R10] ;  /* 0x000000000ab87984 */ /* 0x000e640000000c00 */
[----:B------:R-:W2:Y:S08]  /*8a430*/  LDC.64 R18, c[0x0][0x228] ;  /* 0x00008a00ff127b82 */ /* 0x000eb00000000a00 */
[----:B------:R-:W-:Y:S01]  /*8a440*/  BAR.SYNC.DEFER_BLOCKING 0x0 ;  /* 0x0000000000007b1d */ /* 0x000fe20000010000 */
[----:B------:R-:W-:-:S02]  /*8a450*/  IMAD.MOV.U32 R118, RZ, RZ, R22 ;  /* 0x000000ffff767224 */ /* 0x000fc400078e0016 */
[----:B------:R-:W-:-:S05]  /*8a460*/  IMAD.MOV.U32 R140, RZ, RZ, R34 ;  /* 0x000000ffff8c7224 */ /* 0x000fca00078e0022 */
[----:B------:R-:W2:Y:S01]  /*8a470*/  LDC.64 R110, c[0x0][0x228] ;  /* 0x00008a00ff6e7b82 */ /* 0x000ea20000000a00 */
        /* <DEDUP_REMOVED lines=9> */
[----:B------:R-:W-:Y:S04]  /*8a510*/  STL [R1+0x2fc8], R181 ;  /* 0x002fc8b501007387 */ /* 0x000fe80000100800 */
[----:B------:R-:W-:Y:S04]  /*8a520*/  STL [R1+0x2fc4], R182 ;  /* 0x002fc4b601007387 */ /* 0x000fe80000100800 */
[----:B------:R-:W-:Y:S04]  /*8a530*/  STL [R1+0x2fc0], R183 ;  /* 0x002fc0b701007387 */ /* 0x000fe80000100800 */
[----:B------:R-:W3:Y:S04]  /*8a540*/  LDL.LU R104, [R1+0x3e4] ;  /* 0x0003e40001687983 */ /* 0x000ee80000300800 */
[----:B------:R-:W3:Y:S04]  /*8a550*/  LDL.LU R105, [R1+0x3ec] ;  /* 0x0003ec0001697983 */ /* 0x000ee80000300800 */
[----:B------:R-:W2:Y:S04]  /*8a560*/  LDL.LU R80, [R1+0xbf0] ;  /* 0x000bf00001507983 */ /* 0x000ea80000300800 */
[----:B------:R-:W2:Y:S04]  /*8a570*/  LDL.LU R81, [R1+0xbf8] ;  /* 0x000bf80001517983 */ /* 0x000ea80000300800 */
[----:B------:R-:W2:Y:S04]  /*8a580*/  LDL.LU R82, [R1+0x7f0] ;  /* 0x0007f00001527983 */ /* 0x000ea80000300800 */
[----:B------:R-:W2:Y:S04]  /*8a590*/  LDL.LU R83, [R1+0x7f8] ;  /* 0x0007f80001537983 */ /* 0x000ea80000300800 */
        /* <DEDUP_REMOVED lines=8> */
[----:B---3--:R1:W-:Y:S01]  /*8a620*/  STSM.16.M88.4 [R11], R104 ;  /* 0x000000680b007844 */ /* 0x0083e20000000200 */
[----:B------:R-:W-:Y:S01]  /*8a630*/  BAR.SYNC.DEFER_BLOCKING 0x0 ;  /* 0x0000000000007b1d */ /* 0x000fe20000010000 */
[----:B--2---:R-:W-:-:S02]  /*8a640*/  IMAD.MOV.U32 R16, RZ, RZ, R19 ;  /* 0x000000ffff107224 */ /* 0x004fc400078e0013 */
[----:B------:R-:W-:-:S05]  /*8a650*/  IMAD.MOV.U32 R119, RZ, RZ, R18 ;  /* 0x000000ffff777224 */ /* 0x000fca00078e0012 */
[----:B------:R-:W2:Y:S08]  /*8a660*/  LDC.64 R18, c[0x0][0x228] ;  /* 0x00008a00ff127b82 */ /* 0x000eb00000000a00 */
[----:B-1----:R-:W1:Y:S01]  /*8a670*/  LDC R104, c[0x0][0x228] ;  /* 0x00008a00ff687b82 */ /* 0x002e620000000800 */
[----:B------:R-:W-:Y:S02]  /*8a680*/  MOV R182, R38 ;  /* 0x0000002600b67202 */ /* 0x000fe40000000f00 */
[----:B------:R-:W-:Y:S01]  /*8a690*/  MOV R181, R40 ;  /* 0x0000002800b57202 */ /* 0x000fe20000000f00 */
[----:B------:R-:W-:-:S04]  /*8a6a0*/  IMAD.MOV.U32 R195, RZ, RZ, R48 ;  /* 0x000000ffffc37224 */ /* 0x000fc800078e0030 */
[----:B------:R-:W3:Y:S01]  /*8a6b0*/  LDC R105, c[0x0][0x228] ;  /* 0x00008a00ff697b82 */ /* 0x000ee20000000800 */
[----:B------:R-:W4:Y:S07]  /*8a6c0*/  LDS.128 R188, [R10] ;  /* 0x000000000abc7984 */ /* 0x000f2e0000000c00 */
[----:B------:R-:W-:Y:S08]  /*8a6d0*/  BAR.SYNC.DEFER_BLOCKING 0x0 ;  /* 0x0000000000007b1d */ /* 0x000ff00000010000 */
[----:B------:R-:W3:Y:S08]  /*8a6e0*/  LDC R106, c[0x0][0x22c] ;  /* 0x00008b00ff6a7b82 */ /* 0x000ef00000000800 */
[----:B------:R-:W3:Y:S01]  /*8a6f0*/  LDC R107, c[0x0][0x22c] ;  /* 0x00008b00ff6b7b82 */ /* 0x000ee20000000800 */
[----:B------:R2:W-:Y:S07]  /*8a700*/  STSM.16.M88.4 [R11], R80 ;  /* 0x000000500b007844 */ /* 0x0005ee0000000200 */
[----:B------:R-:W-:Y:S06]  /*8a710*/  BAR.SYNC.DEFER_BLOCKING 0x0 ;  /* 0x0000000000007b1d */ /* 0x000fec0000010000 */
[----:B----4-:R-:W-:Y:S04]  /*8a720*/  STL.64 [R1+0x2fe8], R188 ;  /* 0x002fe8bc01007387 */ /* 0x010fe80000100a00 */
[----:B------:R-:W-:Y:S04]  /*8a730*/  STL [R1+0x2fe4], R190 ;  /* 0x002fe4be01007387 */ /* 0x000fe80000100800 */
[----:B------:R-:W-:Y:S04]  /*8a740*/  STL [R1+0x2fe0], R191 ;  /* 0x002fe0bf01007387 */ /* 0x000fe80000100800 */
[----:B--2---:R-:W2:Y:S04]  /*8a750*/  LDL.LU R80, [R1+0x3f0] ;  /* 0x0003f00001507983 */ /* 0x004ea80000300800 */
[----:B------:R-:W2:Y:S04]  /*8a760*/  LDL.LU R81, [R1+0x3f8] ;  /* 0x0003f80001517983 */ /* 0x000ea80000300800 */
[----:B------:R-:W4:Y:S04]  /*8a770*/  LDS.128 R144, [R10] ;  /* 0x000000000a907984 */ /* 0x000f280000000c00 */
[----:B----4-:R-:W-:Y:S04]  /*8a780*/  STL.64 [R1+0x2ff8], R144 ;  /* 0x002ff89001007387 */ /* 0x010fe80000100a00 */
[----:B------:R-:W-:Y:S04]  /*8a790*/  STL.64 [R1+0x2ff0], R146 ;  /* 0x002ff09201007387 */ /* 0x000fe80000100a00 */
[----:B------:R-:W4:Y:S04]  /*8a7a0*/  LDL.LU R100, [R1+0xbf4] ;  /* 0x000bf40001647983 */ /* 0x000f280000300800 */
[----:B------:R-:W4:Y:S04]  /*8a7b0*/  LDL.LU R101, [R1+0xbfc] ;  /* 0x000bfc0001657983 */ /* 0x000f280000300800 */
[----:B------:R-:W4:Y:S04]  /*8a7c0*/  LDL.LU R102, [R1+0x7f4] ;  /* 0x0007f40001667983 */ /* 0x000f280000300800 */
[----:B------:R-:W4:Y:S01]  /*8a7d0*/  LDL.LU R103, [R1+0x7fc] ;  /* 0x0007fc0001677983 */ /* 0x000f220000300800 */
[----:B------:R-:W-:Y:S01]  /*8a7e0*/  BAR.SYNC.DEFER_BLOCKING 0x0 ;  /* 0x0000000000007b1d */ /* 0x000fe20000010000 */
[----:B------:R-:W-:Y:S01]  /*8a7f0*/  IMAD.MOV.U32 R82, RZ, RZ, R148 ;  /* 0x000000ffff527224 */ /* 0x000fe200078e0094 */
[----:B------:R-:W-:-:S04]  /*8a800*/  MOV R83, R150 ;  /* 0x0000009600537202 */ /* 0x000fc80000000f00 */
[----:B------:R-:W3:Y:S04]  /*8a810*/  LDL.LU R13, [R1+0xe10] ;  /* 0x000e1000010d7983 */ /* 0x000ee80000300800 */
[----:B--2---:R2:W-:Y:S01]  /*8a820*/  STSM.16.M88.4 [R11], R80 ;  /* 0x000000500b007844 */ /* 0x0045e20000000200 */
[----:B------:R-:W-:Y:S01]  /*8a830*/  BAR.SYNC.DEFER_BLOCKING 0x0 ;  /* 0x0000000000007b1d */ /* 0x000fe20000010000 */
[----:B------:R-:W-:-:S07]  /*8a840*/  IMAD.MOV.U32 R252, RZ, RZ, R19 ;  /* 0x000000fffffc7224 */ /* 0x000fce00078e0013 */
[----:B--2---:R-:W2:Y:S01]  /*8a850*/  LDC.64 R80, c[0x0][0x228] ;  /* 0x00008a00ff507b82 */ /* 0x004ea20000000a00 */
[----:B------:R-:W1:Y:S07]  /*8a860*/  LDS.128 R196, [R10] ;  /* 0x000000000ac47984 */ /* 0x000e6e0000000c00 */
[----:B------:R-:W-:Y:S06]  /*8a870*/  BAR.SYNC.DEFER_BLOCKING 0x0 ;  /* 0x0000000000007b1d */ /* 0x000fec0000010000 */
[----:B----4-:R4:W-:Y:S04]  /*8a880*/  STSM.16.M88.4 [R11], R100 ;  /* 0x000000640b007844 */ /* 0x0109e80000000200 */
[----:B-1----:R-:W-:Y:S01]  /*8a890*/  STL.64 [R1+0x3000], R198 ;  /* 0x003000c601007387 */ /* 0x002fe20000100a00 */
[----:B------:R-:W-:Y:S06]  /*8a8a0*/  BAR.SYNC.DEFER_BLOCKING 0x0 ;  /* 0x0000000000007b1d */ /* 0x000fec0000010000 */
[----:B----4-:R-:W4:Y:S04]  /*8a8b0*/  LDL.LU R100, [R1+0x3f4] ;  /* 0x0003f40001647983 */ /* 0x010f280000300800 */
[----:B------:R-:W4:Y:S04]  /*8a8c0*/  LDL.LU R101, [R1+0x3fc] ;  /* 0x0003fc0001657983 */ /* 0x000f280000300800 */
[----:B------:R-:W3:Y:S04]  /*8a8d0*/  LDL.LU R20, [R1+0xe00] ;  /* 0x000e000001147983 */ /* 0x000ee80000300800 */
[----:B------:R-:W3:Y:S04]  /*8a8e0*/  LDL.LU R12, [R1+0x800] ;  /* 0x00080000010c7983 */ /* 0x000ee80000300800 */
[----:B------:R-:W1:Y:S01]  /*8a8f0*/  LDS.128 R200, [R10] ;  /* 0x000000000ac87984 */ /* 0x000e620000000c00 */
[----:B------:R-:W-:Y:S01]  /*8a900*/  IMAD.MOV.U32 R102, RZ, RZ, R149 ;  /* 0x000000ffff667224 */ /* 0x000fe200078e0095 */
[----:B------:R-:W-:Y:S01]  /*8a910*/  MOV R103, R151 ;  /* 0x0000009700677202 */ /* 0x000fe20000000f00 */
[----:B------:R-:W-:Y:S01]  /*8a920*/  BAR.SYNC.DEFER_BLOCKING 0x0 ;  /* 0x0000000000007b1d */ /* 0x000fe20000010000 */
[----:B------:R-:W-:-:S07]  /*8a930*/  IMAD.MOV.U32 R19, RZ, RZ, R23 ;  /* 0x000000ffff137224 */ /* 0x000fce00078e0017 */
[----:B------:R-:W1:Y:S01]  /*8a940*/  LDC.64 R22, c[0x0][0x228] ;  /* 0x00008a00ff167b82 */ /* 0x000e620000000a00 */
[----:B--2---:R-:W-:Y:S02]  /*8a950*/  ISETP.LT.AND P4, PT, R9, R80, !P4 ;  /* 0x000000500900720c */ /* 0x004fe40006781270 */
[----:B------:R-:W-:Y:S02]  /*8a960*/  ISETP.LT.AND P5, PT, R7, R104, !P6 ;  /* 0x000000680700720c */ /* 0x000fe400077a1270 */
[----:B------:R-:W-:Y:S02]  /*8a970*/  ISETP.LT.AND P6, PT, R9, R15, !P6 ;  /* 0x0000000f0900720c */ /* 0x000fe400077c1270 */
[----:B------:R-:W-:Y:S01]  /*8a980*/  MOV R14, R18 ;  /* 0x00000012000e7202 */ /* 0x000fe20000000f00 */
[----:B------:R-:W2:Y:S01]  /*8a990*/  LDC R104, c[0x0][0x228] ;  /* 0x00008a00ff687b82 */ /* 0x000ea20000000800 */
[----:B-1----:R-:W-:Y:S01]  /*8a9a0*/  IMAD.MOV.U32 R15, RZ, RZ, R22 ;  /* 0x000000ffff0f7224 */ /* 0x002fe200078e0016 */
[----:B----4-:R1:W-:Y:S02]  /*8a9b0*/  STSM.16.M88.4 [R11], R100 ;  /* 0x000000640b007844 */ /* 0x0103e40000000200 */
[----:B-1----:R-:W-:-:S04]  /*8a9c0*/  IMAD R11, R6, R0, RZ ;  /* 0x00000000060b7224 */ /* 0x002fc800078e02ff */
[----:B------:R-:W1:Y:S01]  /*8a9d0*/  LDC R102, c[0x0][0x228] ;  /* 0x00008a00ff667b82 */ /* 0x000e620000000800 */
[----:B------:R-:W-:-:S07]  /*8a9e0*/  IMAD.WIDE R82, R11, 0x4, R2 ;  /* 0x000000040b527825 */ /* 0x000fce00078e0202 */
[----:B------:R-:W-:Y:S08]  /*8a9f0*/  BAR.SYNC.DEFER_BLOCKING 0x0 ;  /* 0x0000000000007b1d */ /* 0x000ff00000010000 */
[----:B------:R-:W4:Y:S01]  /*8aa00*/  LDC R103, c[0x0][0x228] ;  /* 0x00008a00ff677b82 */ /* 0x000f220000000800 */
[----:B---3--:R3:W-:Y:S04]  /*8aa10*/  @P0 STG.E desc[UR60][R82.64], R13 ;  /* 0x0000000d52000986 */ /* 0x0087e8000c10193c */
[----:B---3--:R-:W3:Y:S01]  /*8aa20*/  LDL.LU R13, [R1+0xc00] ;  /* 0x000c0000010d7983 */ /* 0x008ee20000300800 */
[----:B------:R-:W-:-:S03]  /*8aa30*/  IMAD.WIDE R82, R11, 0x4, R4 ;  /* 0x000000040b527825 */ /* 0x000fc600078e0204 */
[----:B------:R-:W2:Y:S04]  /*8aa40*/  LDL.LU R22, [R1+0xe14] ;  /* 0x000e140001167983 */ /* 0x000ea80000300800 */
[----:B------:R1:W-:Y:S04]  /*8aa50*/  @P4 STG.E desc[UR60][R82.64], R20 ;  /* 0x0000001452004986 */ /* 0x0003e8000c10193c */
[----:B-1----:R-:W4:Y:S01]  /*8aa60*/  LDL.LU R20, [R1+0xe04] ;  /* 0x000e040001147983 */ /* 0x002f220000300800 */
[----:B------:R-:W-:Y:S02]  /*8aa70*/  ISETP.GE.AND P0, PT, R8, R17, PT ;  /* 0x000000110800720c */ /* 0x000fe40003f06270 */
[----:B------:R-:W-:-:S05]  /*8aa80*/  IADD3 R8, R11, R0, RZ ;  /* 0x000000000b087210 */ /* 0x000fca0007ffe0ff */
[----:B------:R-:W-:-:S05]  /*8aa90*/  IMAD.WIDE R100, R8, 0x4, R2 ;  /* 0x0000000408647825 */ /* 0x000fca00078e0202 */
[----:B------:R1:W-:Y:S01]  /*8aaa0*/  @P5 STG.E desc[UR60][R100.64], R12 ;  /* 0x0000000c64005986 */ /* 0x0003e2000c10193c */
[----:B------:R-:W-:Y:S02]  /*8aab0*/  ISETP.LT.AND P5, PT, R7, R102, !P0 ;  /* 0x000000660700720c */ /* 0x000fe400047a1270 */
[----:B------:R-:W-:Y:S01]  /*8aac0*/  ISETP.LT.AND P0, PT, R9, R14, !P0 ;  /* 0x0000000e0900720c */ /* 0x000fe20004701270 */
[----:B------:R-:W-:Y:S01]  /*8aad0*/  IMAD.WIDE R82, R8, 0x4, R4 ;  /* 0x0000000408527825 */ /* 0x000fe200078e0204 */
[----:B------:R-:W4:Y:S01]  /*8aae0*/  LDL.LU R14, [R1+0x804] ;  /* 0x00080400010e7983 */ /* 0x000f220000300800 */
[----:B------:R-:W-:Y:S01]  /*8aaf0*/  IADD3 R11, R6, 0x3, RZ ;  /* 0x00000003060b7810 */ /* 0x000fe20007ffe0ff */
[----:B------:R-:W4:Y:S01]  /*8ab00*/  LDC R102, c[0x0][0x228] ;  /* 0x00008a00ff667b82 */ /* 0x000f220000000800 */
[----:B------:R-:W-:-:S04]  /*8ab10*/  IMAD.IADD R8, R8, 0x1, R0 ;  /* 0x0000000108087824 */ /* 0x000fc800078e0200 */
[----:B-1----:R-:W-:Y:S01]  /*8ab20*/  IMAD.WIDE R100, R8, 0x4, R4 ;  /* 0x0000000408647825 */ /* 0x002fe200078e0204 */
[----:B------:R-:W-:Y:S02]  /*8ab30*/  ISETP.GE.AND P4, PT, R11, R16, PT ;  /* 0x000000100b00720c */ /* 0x000fe40003f86270 */
[----:B------:R-:W1:Y:S01]  /*8ab40*/  LDC.64 R16, c[0x0][0x228] ;  /* 0x00008a00ff107b82 */ /* 0x000e620000000a00 */
[----:B------:R-:W-:Y:S01]  /*8ab50*/  VIADD R11, R6, 0x4 ;  /* 0x00000004060b7836 */ /* 0x000fe20000000000 */
[----:B-1----:R-:W-:Y:S01]  /*8ab60*/  MOV R12, R17 ;  /* 0x00000011000c7202 */ /* 0x002fe20000000f00 */
[----:B---3--:R1:W-:Y:S04]  /*8ab70*/  @P6 STG.E desc[UR60][R82.64], R13 ;  /* 0x0000000d52006986 */ /* 0x0083e8000c10193c */
[----:B-1----:R-:W3:Y:S04]  /*8ab80*/  LDL.LU R13, [R1+0xc04] ;  /* 0x000c0400010d7983 */ /* 0x002ee80000300800 */
[----:B------:R-:W3:Y:S01]  /*8ab90*/  LDL.LU R21, [R1+0xe18] ;  /* 0x000e180001157983 */ /* 0x000ee20000300800 */
[----:B------:R-:W-:-:S05]  /*8aba0*/  IMAD.WIDE R82, R8, 0x4, R2 ;  /* 0x0000000408527825 */ /* 0x000fca00078e0202 */
[----:B--2---:R-:W-:Y:S04]  /*8abb0*/  @P5 STG.E desc[UR60][R82.64], R22 ;  /* 0x0000001652005986 */ /* 0x004fe8000c10193c */
[----:B----4-:R1:W-:Y:S04]  /*8abc0*/  @P0 STG.E desc[UR60][R100.64], R20 ;  /* 0x0000001464000986 */ /* 0x0103e8000c10193c */
[----:B-1----:R-:W2:Y:S01]  /*8abd0*/  LDL.LU R20, [R1+0xe08] ;  /* 0x000e080001147983 */ /* 0x002ea20000300800 */
[----:B------:R-:W-:Y:S01]  /*8abe0*/  ISETP.LT.AND P6, PT, R7, R103, !P4 ;  /* 0x000000670700720c */ /* 0x000fe200067c1270 */
[----:B------:R-:W-:Y:S01]  /*8abf0*/  IMAD.IADD R8, R8, 0x1, R0 ;  /* 0x0000000108087824 */ /* 0x000fe200078e0200 */
[----:B------:R-:W-:Y:S01]  /*8ac00*/  ISETP.GE.AND P5, PT, R11, R19, PT ;  /* 0x000000130b00720c */ /* 0x000fe20003fa6270 */
[----:B------:R-:W-:Y:S01]  /*8ac10*/  VIADD R11, R6, 0x5 ;  /* 0x00000005060b7836 */ /* 0x000fe20000000000 */
[----:B------:R-:W1:Y:S01]  /*8ac20*/  LDC R103, c[0x0][0x228] ;  /* 0x00008a00ff677b82 */ /* 0x000e620000000800 */
[----:B------:R-:W-:-:S08]  /*8ac30*/  IMAD.WIDE R82, R8, 0x4, R2 ;  /* 0x0000000408527825 */ /* 0x000fd000078e0202 */
[----:B------:R4:W-:Y:S01]  /*8ac40*/  @P6 STG.E desc[UR60][R82.64], R14 ;  /* 0x0000000e52006986 */ /* 0x0009e2000c10193c */
[----:B------:R-:W-:-:S03]  /*8ac50*/  ISETP.GE.AND P6, PT, R11, R12, PT ;  /* 0x0000000c0b00720c */ /* 0x000fc60003fc6270 */
[----:B------:R-:W2:Y:S01]  /*8ac60*/  LDL.LU R12, [R1+0x808] ;  /* 0x00080800010c7983 */ /* 0x000ea20000300800 */
[----:B------:R-:W-:Y:S02]  /*8ac70*/  IMAD.MOV.U32 R117, RZ, RZ, R16 ;  /* 0x000000ffff757224 */ /* 0x000fe400078e0010 */
[----:B------:R-:W4:Y:S01]  /*8ac80*/  LDC.64 R16, c[0x0][0x228] ;  /* 0x00008a00ff107b82 */ /* 0x000f220000000a00 */
[----:B------:R-:W-:-:S07]  /*8ac90*/  IMAD.MOV.U32 R174, RZ, RZ, R23 ;  /* 0x000000ffffae7224 */ /* 0x000fce00078e0017 */
[----:B------:R-:W1:Y:S01]  /*8aca0*/  LDC.64 R22, c[0x0][0x228] ;  /* 0x00008a00ff167b82 */ /* 0x000e620000000a00 */
[----:B------:R-:W-:Y:S02]  /*8acb0*/  ISETP.LT.AND P4, PT, R9, R15, !P4 ;  /* 0x0000000f0900720c */ /* 0x000fe40006781270 */
[----:B----4-:R-:W-:Y:S01]  /*8acc0*/  MOV R173, R17 ;  /* 0x0000001100ad7202 */ /* 0x010fe20000000f00 */
[----:B------:R-:W-:-:S04]  /*8acd0*/  IMAD.MOV.U32 R17, RZ, RZ, R25 ;  /* 0x000000ffff117224 */ /* 0x000fc800078e0019 */
[----:B------:R-:W4:Y:S01]  /*8ace0*/  LDC.64 R24, c[0x0][0x228] ;  /* 0x00008a00ff187b82 */ /* 0x000f220000000a00 */
[----:B-1----:R-:W-:Y:S01]  /*8acf0*/  MOV R15, R23 ;  /* 0x00000017000f7202 */ /* 0x002fe20000000f00 */
[----:B------:R-:W-:-:S06]  /*8ad00*/  IMAD.MOV.U32 R128, RZ, RZ, R22 ;  /* 0x000000ffff807224 */ /* 0x000fcc00078e0016 */
[----:B------:R-:W1:Y:S01]  /*8ad10*/  LDC.64 R22, c[0x0][0x228] ;  /* 0x00008a00ff167b82 */ /* 0x000e620000000a00 */
[----:B------:R-:W-:Y:S01]  /*8ad20*/  ISETP.LT.AND P0, PT, R7, R104, !P5 ;  /* 0x000000680700720c */ /* 0x000fe20006f01270 */
[C---:B------:R-:W-:Y:S02]  /*8ad30*/  IMAD.IADD R11, R8.reuse, 0x1, R0 ;  /* 0x00000001080b7824 */ /* 0x040fe400078e0200 */
[----:B------:R-:W-:-:S04]  /*8ad40*/  IMAD.WIDE R82, R8, 0x4, R4 ;  /* 0x0000000408527825 */ /* 0x000fc800078e0204 */
[----:B------:R-:W-:Y:S01]  /*8ad50*/  IMAD.MOV.U32 R18, RZ, RZ, R16 ;  /* 0x000000ffff127224 */ /* 0x000fe200078e0010 */
[----:B------:R-:W2:Y:S01]  /*8ad60*/  LDC R104, c[0x0][0x228] ;  /* 0x00008a00ff687b82 */ /* 0x000ea20000000800 */
[----:B------:R-:W-:-:S04]  /*8ad70*/  IMAD.WIDE R100, R11, 0x4, R2 ;  /* 0x000000040b647825 */ /* 0x000fc800078e0202 */
[----:B------:R-:W-:Y:S01]  /*8ad80*/  VIADD R8, R6, 0x6 ;  /* 0x0000000606087836 */ /* 0x000fe20000000000 */
[----:B----4-:R-:W-:Y:S02]  /*8ad90*/  MOV R16, R24 ;  /* 0x0000001800107202 */ /* 0x010fe40000000f00 */
[----:B-1----:R-:W-:Y:S01]  /*8ada0*/  MOV R14, R22 ;  /* 0x00000016000e7202 */ /* 0x002fe20000000f00 */
[----:B------:R-:W-:Y:S02]  /*8adb0*/  IMAD.MOV.U32 R163, RZ, RZ, R23 ;  /* 0x000000ffffa37224 */ /* 0x000fe400078e0017 */
[----:B------:R-:W1:Y:S01]  /*8adc0*/  LDC.64 R22, c[0x0][0x228] ;  /* 0x00008a00ff167b82 */ /* 0x000e620000000a00 */
[----:B------:R-:W-:Y:S01]  /*8add0*/  ISETP.LT.AND P5, PT, R9, R18, !P5 ;  /* 0x000000120900720c */ /* 0x000fe20006fa1270 */
[----:B---3--:R3:W-:Y:S01]  /*8ade0*/  @P4 STG.E desc[UR60][R82.64], R13 ;  /* 0x0000000d52004986 */ /* 0x0087e2000c10193c */
[----:B------:R-:W-:Y:S02]  /*8adf0*/  ISETP.LT.AND P4, PT, R7, R103, !P6 ;  /* 0x000000670700720c */ /* 0x000fe40007781270 */
[----:B------:R-:W-:Y:S01]  /*8ae00*/  ISETP.LT.AND P6, PT, R9, R16, !P6 ;  /* 0x000000100900720c */ /* 0x000fe200077c1270 */
[----:B------:R-:W-:Y:S01]  /*8ae10*/  @P0 STG.E desc[UR60][R100.64], R21 ;  /* 0x0000001564000986 */ /* 0x000fe2000c10193c */
[----:B------:R-:W-:Y:S01]  /*8ae20*/  ISETP.GE.AND P0, PT, R8, R17, PT ;  /* 0x000000110800720c */ /* 0x000fe20003f06270 */
[----:B------:R-:W-:Y:S01]  /*8ae30*/  IMAD.MOV.U32 R121, RZ, RZ, R25 ;  /* 0x000000ffff797224 */ /* 0x000fe200078e0019 */
[----:B------:R-:W4:Y:S01]  /*8ae40*/  LDC.64 R16, c[0x0][0x228] ;  /* 0x00008a00ff107b82 */ /* 0x000f220000000a00 */
[----:B---3--:R-:W3:Y:S01]  /*8ae50*/  LDL.LU R13, [R1+0xc08] ;  /* 0x000c0800010d7983 */ /* 0x008ee20000300800 */
[C---:B------:R-:W-:Y:S01]  /*8ae60*/  IMAD.WIDE R82, R11.reuse, 0x4, R4 ;  /* 0x000000040b527825 */ /* 0x040fe200078e0204 */
[----:B------:R-:W-:-:S05]  /*8ae70*/  IADD3 R8, R11, R0, RZ ;  /* 0x000000000b087210 */ /* 0x000fca0007ffe0ff */
[----:B------:R-:W4:Y:S01]  /*8ae80*/  LDC.64 R24, c[0x0][0x228] ;  /* 0x00008a00ff187b82 */ /* 0x000f220000000a00 */
[----:B-1----:R-:W-:-:S07]  /*8ae90*/  IMAD.MOV.U32 R162, RZ, RZ, R23 ;  /* 0x000000ffffa27224 */ /* 0x002fce00078e0017 */
[----:B------:R-:W1:Y:S01]  /*8aea0*/  LDC R103, c[0x0][0x228] ;  /* 0x00008a00ff677b82 */ /* 0x000e620000000800 */
[----:B--2---:R2:W-:Y:S01]  /*8aeb0*/  @P5 STG.E desc[UR60][R82.64], R20 ;  /* 0x0000001452005986 */ /* 0x0045e2000c10193c */
[----:B----4-:R-:W-:Y:S02]  /*8aec0*/  IMAD.MOV.U32 R126, RZ, RZ, R16 ;  /* 0x000000ffff7e7224 */ /* 0x010fe400078e0010 */
[----:B------:R-:W-:Y:S02]  /*8aed0*/  IMAD.MOV.U32 R16, RZ, RZ, R22 ;  /* 0x000000ffff107224 */ /* 0x000fe400078e0016 */
[----:B------:R-:W4:Y:S04]  /*8aee0*/  LDL.LU R22, [R1+0xe1c] ;  /* 0x000e1c0001167983 */ /* 0x000f280000300800 */
[----:B--2---:R-:W2:Y:S01]  /*8aef0*/  LDL.LU R20, [R1+0xe0c] ;  /* 0x000e0c0001147983 */ /* 0x004ea20000300800 */
[----:B------:R-:W-:-:S05]  /*8af00*/  IMAD.WIDE R100, R8, 0x4, R2 ;  /* 0x0000000408647825 */ /* 0x000fca00078e0202 */
[----:B------:R1:W-:Y:S01]  /*8af10*/  @P4 STG.E desc[UR60][R100.64], R12 ;  /* 0x0000000c64004986 */ /* 0x0003e2000c10193c */
[----:B------:R-:W-:Y:S02]  /*8af20*/  ISETP.LT.AND P4, PT, R7, R102, !P0 ;  /* 0x000000660700720c */ /* 0x000fe40004781270 */
[----:B------:R-:W-:Y:S01]  /*8af30*/  ISETP.LT.AND P0, PT, R9, R14, !P0 ;  /* 0x0000000e0900720c */ /* 0x000fe20004701270 */
[----:B------:R-:W-:Y:S01]  /*8af40*/  IMAD.WIDE R82, R8, 0x4, R4 ;  /* 0x0000000408527825 */ /* 0x000fe200078e0204 */
[----:B------:R-:W2:Y:S01]  /*8af50*/  LDL.LU R14, [R1+0x80c] ;  /* 0x00080c00010e7983 */ /* 0x000ea20000300800 */
[----:B------:R-:W-:Y:S01]  /*8af60*/  IADD3 R11, R6, 0x7, RZ ;  /* 0x00000007060b7810 */ /* 0x000fe20007ffe0ff */
[----:B------:R-:W2:Y:S01]  /*8af70*/  LDC R102, c[0x0][0x228] ;  /* 0x00008a00ff667b82 */ /* 0x000ea20000000800 */
[----:B------:R-:W-:-:S04]  /*8af80*/  IMAD.IADD R8, R8, 0x1, R0 ;  /* 0x0000000108087824 */ /* 0x000fc800078e0200 */
[----:B-1----:R-:W-:Y:S01]  /*8af90*/  IMAD.WIDE R100, R8, 0x4, R4 ;  /* 0x0000000408647825 */ /* 0x002fe200078e0204 */
[----:B------:R-:W-:-:S03]  /*8afa0*/  ISETP.GE.AND P5, PT, R11, R15, PT ;  /* 0x0000000f0b00720c */ /* 0x000fc60003fa6270 */
[----:B------:R-:W-:Y:S02]  /*8afb0*/  IMAD.MOV.U32 R19, RZ, RZ, R17 ;  /* 0x000000ffff137224 */ /* 0x000fe400078e0011 */
[----:B------:R-:W-:Y:S01]  /*8afc0*/  VIADD R11, R6, 0x8 ;  /* 0x00000008060b7836 */ /* 0x000fe20000000000 */
[----:B------:R-:W-:Y:S01]  /*8afd0*/  MOV R12, R25 ;  /* 0x00000019000c7202 */ /* 0x000fe20000000f00 */
[----:B---3--:R1:W-:Y:S04]  /*8afe0*/  @P6 STG.E desc[UR60][R82.64], R13 ;  /* 0x0000000d52006986 */ /* 0x0083e8000c10193c */
[----:B-1----:R-:W3:Y:S01]  /*8aff0*/  LDL.LU R13, [R1+0xc0c] ;  /* 0x000c0c00010d7983 */ /* 0x002ee20000300800 */
[----:B------:R-:W-:-:S03]  /*8b000*/  IMAD.WIDE R82, R8, 0x4, R2 ;  /* 0x0000000408527825 */ /* 0x000fc600078e0202 */
[----:B------:R-:W3:Y:S04]  /*8b010*/  LDL.LU R21, [R1+0xe20] ;  /* 0x000e200001157983 */ /* 0x000ee80000300800 */
[----:B----4-:R1:W-:Y:S04]  /*8b020*/  @P4 STG.E desc[UR60][R82.64], R22 ;  /* 0x0000001652004986 */ /* 0x0103e8000c10193c */
[----:B--2---:R2:W-:Y:S01]  /*8b030*/  @P0 STG.E desc[UR60][R100.64], R20 ;  /* 0x0000001464000986 */ /* 0x0045e2000c10193c */
[----:B------:R-:W-:Y:S01]  /*8b040*/  ISETP.LT.AND P6, PT, R7, R104, !P5 ;  /* 0x000000680700720c */ /* 0x000fe20006fc1270 */
[----:B------:R-:W-:Y:S01]  /*8b050*/  IMAD.IADD R8, R8, 0x1, R0 ;  /* 0x0000000108087824 */ /* 0x000fe200078e0200 */
[----:B------:R-:W-:Y:S01]  /*8b060*/  ISETP.GE.AND P4, PT, R11, R19, PT ;  /* 0x000000130b00720c */ /* 0x000fe20003f86270 */
[----:B-1----:R-:W1:Y:S01]  /*8b070*/  LDC.64 R22, c[0x0][0x228] ;  /* 0x00008a00ff167b82 */ /* 0x002e620000000a00 */
[----:B--2---:R-:W2:Y:S01]  /*8b080*/  LDL.LU R20, [R1+0xc10] ;  /* 0x000c100001147983 */ /* 0x004ea20000300800 */
[----:B------:R-:W-:-:S06]  /*8b090*/  IMAD.WIDE R82, R8, 0x4, R2 ;  /* 0x0000000408527825 */ /* 0x000fcc00078e0202 */
[----:B------:R-:W4:Y:S01]  /*8b0a0*/  LDC R104, c[0x0][0x228] ;  /* 0x00008a00ff687b82 */ /* 0x000f220000000800 */
[----:B------:R-:W-:Y:S01]  /*8b0b0*/  VIADD R11, R6, 0x9 ;  /* 0x00000009060b7836 */ /* 0x000fe20000000000 */
[----:B------:R4:W-:Y:S04]  /*8b0c0*/  @P6 STG.E desc[UR60][R82.64], R14 ;  /* 0x0000000e52006986 */ /* 0x0009e8000c10193c */
[----:B------:R-:W-:Y:S02]  /*8b0d0*/  ISETP.GE.AND P6, PT, R11, R12, PT ;  /* 0x0000000c0b00720c */ /* 0x000fe40003fc6270 */
[----:B------:R-:W2:Y:S01]  /*8b0e0*/  LDL.LU R12, [R1+0x810] ;  /* 0x00081000010c7983 */ /* 0x000ea20000300800 */
[----:B------:R-:W-:Y:S02]  /*8b0f0*/  IMAD.MOV.U32 R125, RZ, RZ, R24 ;  /* 0x000000ffff7d7224 */ /* 0x000fe400078e0018 */
[----:B------:R-:W4:Y:S01]  /*8b100*/  LDC.64 R24, c[0x0][0x228] ;  /* 0x00008a00ff187b82 */ /* 0x000f220000000a00 */
[----:B------:R-:W-:-:S02]  /*8b110*/  ISETP.LT.AND P5, PT, R9, R16, !P5 ;  /* 0x000000100900720c */ /* 0x000fc40006fa1270 */
[----:B-1----:R-:W-:Y:S01]  /*8b120*/  MOV R16, R23 ;  /* 0x0000001700107202 */ /* 0x002fe20000000f00 */
[----:B------:R-:W-:-:S04]  /*8b130*/  IMAD.MOV.U32 R155, RZ, RZ, R22 ;  /* 0x000000ffff9b7224 */ /* 0x000fc800078e0016 */
[----:B------:R-:W1:Y:S01]  /*8b140*/  LDC.64 R22, c[0x0][0x228] ;  /* 0x00008a00ff167b82 */ /* 0x000e620000000a00 */
[----:B----4-:R-:W-:Y:S01]  /*8b150*/  IMAD.MOV.U32 R18, RZ, RZ, R24 ;  /* 0x000000ffff127224 */ /* 0x010fe200078e0018 */
[----:B------:R-:W-:-:S06]  /*8b160*/  MOV R161, R25 ;  /* 0x0000001900a17202 */ /* 0x000fcc0000000f00 */
[----:B------:R-:W4:Y:S01]  /*8b170*/  LDC.64 R24, c[0x0][0x228] ;  /* 0x00008a00ff187b82 */ /* 0x000f220000000a00 */
[----:B-1----:R-:W-:Y:S01]  /*8b180*/  MOV R14, R22 ;  /* 0x00000016000e7202 */ /* 0x002fe20000000f00 */
[----:B------:R-:W-:-:S06]  /*8b190*/  IMAD.MOV.U32 R131, RZ, RZ, R23 ;  /* 0x000000ffff837224 */ /* 0x000fcc00078e0017 */
[----:B------:R-:W1:Y:S01]  /*8b1a0*/  LDC.64 R22, c[0x0][0x228] ;  /* 0x00008a00ff167b82 */ /* 0x000e620000000a00 */
[----:B------:R-:W-:-:S04]  /*8b1b0*/  IMAD.WIDE R82, R8, 0x4, R4 ;  /* 0x0000000408527825 */ /* 0x000fc800078e0204 */
[----:B----4-:R-:W-:Y:S01]  /*8b1c0*/  IMAD.MOV.U32 R17, RZ, RZ, R25 ;  /* 0x000000ffff117224 */ /* 0x010fe200078e0019 */
[----:B------:R-:W-:Y:S02]  /*8b1d0*/  MOV R124, R24 ;  /* 0x00000018007c7202 */ /* 0x000fe40000000f00 */
[----:B------:R-:W4:Y:S01]  /*8b1e0*/  LDC.64 R24, c[0x0][0x228] ;  /* 0x00008a00ff187b82 */ /* 0x000f220000000a00 */
[----:B-1----:R-:W-:Y:S02]  /*8b1f0*/  IMAD.MOV.U32 R19, RZ, RZ, R23 ;  /* 0x000000ffff137224 */ /* 0x002fe400078e0017 */
[----:B------:R-:W-:-:S05]  /*8b200*/  IMAD.MOV.U32 R154, RZ, RZ, R22 ;  /* 0x000000ffff9a7224 */ /* 0x000fca00078e0016 */
[----:B------:R-:W1:Y:S01]  /*8b210*/  LDC.64 R22, c[0x0][0x228] ;  /* 0x00008a00ff167b82 */ /* 0x000e620000000a00 */
[----:B------:R-:W-:Y:S02]  /*8b220*/  ISETP.LT.AND P0, PT, R7, R103, !P4 ;  /* 0x000000670700720c */ /* 0x000fe40006701270 */
[----:B------:R-:W-:Y:S01]  /*8b230*/  ISETP.LT.AND P4, PT, R9, R18, !P4 ;  /* 0x000000120900720c */ /* 0x000fe20006781270 */
[----:B------:R-:W-:-:S04]  /*8b240*/  IMAD.IADD R11, R8, 0x1, R0 ;  /* 0x00000001080b7824 */ /* 0x000fc800078e0200 */
[C---:B------:R-:W-:Y:S01]  /*8b250*/  IMAD.WIDE R100, R11.reuse, 0x4, R2 ;  /* 0x000000040b647825 */ /* 0x040fe200078e0202 */
[----:B------:R-:W2:Y:S01]  /*8b260*/  LDC R103, c[0x0][0x228] ;  /* 0x00008a00ff677b82 */ /* 0x000ea20000000800 */
[----:B----4-:R-:W-:Y:S01]  /*8b270*/  MOV R15, R24 ;  /* 0x00000018000f7202 */ /* 0x010fe20000000f00 */
[----:B---3--:R3:W-:Y:S04]  /*8b280*/  @P5 STG.E desc[UR60][R82.64], R13 ;  /* 0x0000000d52005986 */ /* 0x0087e8000c10193c */
[----:B---3--:R-:W3:Y:S01]  /*8b290*/  LDL.LU R13, [R1+0x410] ;  /* 0x00041000010d7983 */ /* 0x008ee20000300800 */
[----:B------:R-:W-:Y:S01]  /*8b2a0*/  IMAD.WIDE R82, R11, 0x4, R4 ;  /* 0x000000040b527825 */ /* 0x000fe200078e0204 */
[----:B------:R-:W-:Y:S02]  /*8b2b0*/  ISETP.LT.AND P5, PT, R7, R104, !P6 ;  /* 0x000000680700720c */ /* 0x000fe400077a1270 */
[----:B------:R-:W-:Y:S01]  /*8b2c0*/  ISETP.LT.AND P6, PT, R9, R15, !P6 ;  /* 0x0000000f0900720c */ /* 0x000fe200077c1270 */
[----:B------:R-:W-:Y:S01]  /*8b2d0*/  @P0 STG.E desc[UR60][R100.64], R21 ;  /* 0x0000001564000986 */ /* 0x000fe2000c10193c */
[----:B-1----:R-:W-:Y:S01]  /*8b2e0*/  IMAD.MOV.U32 R15, RZ, RZ, R22 ;  /* 0x000000ffff0f7224 */ /* 0x002fe200078e0016 */
[----:B------:R-:W1:Y:S02]  /*8b2f0*/  LDC R104, c[0x0][0x228] ;  /* 0x00008a00ff687b82 */ /* 0x000e640000000800 */
[----:B------:R-:W4:Y:S04]  /*8b300*/  LDL.LU R22, [R1+0xe24] ;  /* 0x000e240001167983 */ /* 0x000f280000300800 */
[----:B--2---:R2:W-:Y:S04]  /*8b310*/  @P4 STG.E desc[UR60][R82.64], R20 ;  /* 0x0000001452004986 */ /* 0x0045e8000c10193c */
[----:B--2---:R-:W2:Y:S01]  /*8b320*/  LDL.LU R20, [R1+0xc14] ;  /* 0x000c140001147983 */ /* 0x004ea20000300800 */
[----:B------:R-:W-:-:S05]  /*8b330*/  VIADD R8, R6, 0xa ;  /* 0x0000000a06087836 */ /* 0x000fca0000000000 */
[----:B------:R-:W-:Y:S02]  /*8b340*/  ISETP.GE.AND P0, PT, R8, R17, PT ;  /* 0x000000110800720c */ /* 0x000fe40003f06270 */
[----:B------:R-:W-:-:S05]  /*8b350*/  IADD3 R8, R11, R0, RZ ;  /* 0x000000000b087210 */ /* 0x000fca0007ffe0ff */
        /* <DEDUP_REMOVED lines=10> */
[----:B------:R-:W-:Y:S02]  /*8b400*/  ISETP.GE.AND P4, PT, R11, R16, PT ;  /* 0x000000100b00720c */ /* 0x000fe40003f86270 */
[----:B------:R-:W1:Y:S01]  /*8b410*/  LDC.64 R16, c[0x0][0x228] ;  /* 0x00008a00ff107b82 */ /* 0x000e620000000a00 */
[----:B------:R-:W-:Y:S01]  /*8b420*/  VIADD R11, R6, 0xd ;  /* 0x0000000d060b7836 */ /* 0x000fe20000000000 */
[----:B---3--:R3:W-:Y:S04]  /*8b430*/  @P6 STG.E desc[UR60][R82.64], R13 ;  /* 0x0000000d52006986 */ /* 0x0087e8000c10193c */
[----:B---3--:R-:W3:Y:S04]  /*8b440*/  LDL.LU R13, [R1+0x414] ;  /* 0x00041400010d7983 */ /* 0x008ee80000300800 */
[----:B------:R-:W3:Y:S01]  /*8b450*/  LDL.LU R21, [R1+0xe28] ;  /* 0x000e280001157983 */ /* 0x000ee20000300800 */
[----:B------:R-:W-:-:S05]  /*8b460*/  IMAD.WIDE R82, R8, 0x4, R2 ;  /* 0x0000000408527825 */ /* 0x000fca00078e0202 */
[----:B----4-:R-:W-:Y:S04]  /*8b470*/  @P5 STG.E desc[UR60][R82.64], R22 ;  /* 0x0000001652005986 */ /* 0x010fe8000c10193c */
[----:B--2---:R2:W-:Y:S04]  /*8b480*/  @P0 STG.E desc[UR60][R100.64], R20 ;  /* 0x0000001464000986 */ /* 0x0045e8000c10193c */
[----:B--2---:R-:W2:Y:S01]  /*8b490*/  LDL.LU R20, [R1+0xc18] ;  /* 0x000c180001147983 */ /* 0x004ea20000300800 */
[----:B------:R-:W-:Y:S01]  /*8b4a0*/  ISETP.LT.AND P6, PT, R7, R103, !P4 ;  /* 0x000000670700720c */ /* 0x000fe200067c1270 */
[----:B------:R-:W-:Y:S01]  /*8b4b0*/  IMAD.IADD R8, R8, 0x1, R0 ;  /* 0x0000000108087824 */ /* 0x000fe200078e0200 */
[----:B------:R-:W-:Y:S01]  /*8b4c0*/  ISETP.GE.AND P5, PT, R11, R19, PT ;  /* 0x000000130b00720c */ /* 0x000fe20003fa6270 */
[----:B------:R-:W-:Y:S01]  /*8b4d0*/  VIADD R11, R6, 0xe ;  /* 0x0000000e060b7836 */ /* 0x000fe20000000000 */
[----:B-1----:R-:W-:Y:S01]  /*8b4e0*/  MOV R12, R17 ;  /* 0x00000011000c7202 */ /* 0x002fe20000000f00 */
[----:B------:R-:W-:Y:S01]  /*8b4f0*/  IMAD.WIDE R82, R8, 0x4, R2 ;  /* 0x0000000408527825 */ /* 0x000fe200078e0202 */
[----:B------:R-:W1:Y:S07]  /*8b500*/  LDC R103, c[0x0][0x228] ;  /* 0x00008a00ff677b82 */ /* 0x000e6e0000000800 */
[----:B------:R4:W-:Y:S01]  /*8b510*/  @P6 STG.E desc[UR60][R82.64], R14 ;  /* 0x0000000e52006986 */ /* 0x0009e2000c10193c */
[----:B------:R-:W-:-:S03]  /*8b520*/  ISETP.GE.AND P6, PT, R11, R12, PT ;  /* 0x0000000c0b00720c */ /* 0x000fc60003fc6270 */
[----:B------:R-:W2:Y:S01]  /*8b530*/  LDL.LU R12, [R1+0x818] ;  /* 0x00081800010c7983 */ /* 0x000ea20000300800 */
[----:B------:R-:W-:Y:S02]  /*8b540*/  IMAD.MOV.U32 R153, RZ, RZ, R16 ;  /* 0x000000ffff997224 */ /* 0x000fe400078e0010 */
[----:B------:R-:W-:Y:S01]  /*8b550*/  IMAD.MOV.U32 R127, RZ, RZ, R25 ;  /* 0x000000ffff7f7224 */ /* 0x000fe200078e0019 */
[----:B------:R-:W4:Y:S01]  /*8b560*/  LDC.64 R16, c[0x0][0x228] ;  /* 0x00008a00ff107b82 */ /* 0x000f220000000a00 */
[----:B------:R-:W-:-:S07]  /*8b570*/  IMAD.MOV.U32 R130, RZ, RZ, R23 ;  /* 0x000000ffff827224 */ /* 0x000fce00078e0017 */
[----:B------:R-:W1:Y:S08]  /*8b580*/  LDC.64 R24, c[0x0][0x228] ;  /* 0x00008a00ff187b82 */ /* 0x000e700000000a00 */
[----:B------:R-:W1:Y:S01]  /*8b590*/  LDC.64 R22, c[0x0][0x228] ;  /* 0x00008a00ff167b82 */ /* 0x000e620000000a00 */
[----:B------:R-:W-:Y:S02]  /*8b5a0*/  ISETP.LT.AND P4, PT, R9, R15, !P4 ;  /* 0x0000000f0900720c */ /* 0x000fe40006781270 */
[----:B----4-:R-:W-:Y:S01]  /*8b5b0*/  MOV R129, R17 ;  /* 0x0000001100817202 */ /* 0x010fe20000000f00 */
[----:B-1----:R-:W-:Y:S01]  /*8b5c0*/  IMAD.MOV.U32 R17, RZ, RZ, R25 ;  /* 0x000000ffff117224 */ /* 0x002fe200078e0019 */
[----:B------:R-:W-:-:S03]  /*8b5d0*/  MOV R152, R24 ;  /* 0x0000001800987202 */ /* 0x000fc60000000f00 */
[----:B------:R-:W1:Y:S01]  /*8b5e0*/  LDC.64 R24, c[0x0][0x228] ;  /* 0x00008a00ff187b82 */ /* 0x000e620000000a00 */
[----:B------:R-:W-:Y:S01]  /*8b5f0*/  MOV R15, R23 ;  /* 0x00000017000f7202 */ /* 0x000fe20000000f00 */
[----:B------:R-:W-:-:S06]  /*8b600*/  IMAD.MOV.U32 R135, RZ, RZ, R22 ;  /* 0x000000ffff877224 */ /* 0x000fcc00078e0016 */
[----:B------:R-:W4:Y:S01]  /*8b610*/  LDC.64 R22, c[0x0][0x228] ;  /* 0x00008a00ff167b82 */ /* 0x000f220000000a00 */
[----:B------:R-:W-:Y:S01]  /*8b620*/  ISETP.LT.AND P0, PT, R7, R104, !P1 ;  /* 0x000000680700720c */ /* 0x000fe20004f01270 */
[C---:B------:R-:W-:Y:S02]  /*8b630*/  IMAD.IADD R11, R8.reuse, 0x1, R0 ;  /* 0x00000001080b7824 */ /* 0x040fe400078e0200 */
[----:B------:R-:W-:-:S04]  /*8b640*/  IMAD.WIDE R82, R8, 0x4, R4 ;  /* 0x0000000408527825 */ /* 0x000fc800078e0204 */
[----:B------:R-:W-:Y:S01]  /*8b650*/  IMAD.MOV.U32 R18, RZ, RZ, R16 ;  /* 0x000000ffff127224 */ /* 0x000fe200078e0010 */
[----:B------:R-:W2:Y:S01]  /*8b660*/  LDC R104, c[0x0][0x228] ;  /* 0x00008a00ff687b82 */ /* 0x000ea20000000800 */
[----:B------:R-:W-:-:S04]  /*8b670*/  IMAD.WIDE R100, R11, 0x4, R2 ;  /* 0x000000040b647825 */ /* 0x000fc800078e0202 */
[----:B------:R-:W-:Y:S01]  /*8b680*/  VIADD R8, R6, 0xf ;  /* 0x0000000f06087836 */ /* 0x000fe20000000000 */
[----:B-1----:R-:W-:Y:S02]  /*8b690*/  MOV R16, R24 ;  /* 0x0000001800107202 */ /* 0x002fe40000000f00 */
[----:B----4-:R-:W-:Y:S01]  /*8b6a0*/  MOV R14, R22 ;  /* 0x00000016000e7202 */ /* 0x010fe20000000f00 */
        /* <DEDUP_REMOVED lines=117> */
[----:B------:R-:W1:Y:S03]  /*8be00*/  LDC R103, c[0x0][0x228] ;  /* 0x00008a00ff677b82 */ /* 0x000e660000000800 */
[----:B------:R-:W-:-:S04]  /*8be10*/  IMAD.MOV.U32 R158, RZ, RZ, R16 ;  /* 0x000000ffff9e7224 */ /* 0x000fc800078e0010 */
[----:B------:R4:W-:Y:S01]  /*8be20*/  @P4 STG.E desc[UR60][R82.64], R14 ;  /* 0x0000000e52004986 */ /* 0x0009e2000c10193c */
[----:B------:R-:W-:Y:S01]  /*8be30*/  ISETP.GE.AND P4, PT, R11, R12, PT ;  /* 0x0000000c0b00720c */ /* 0x000fe20003f86270 */
[----:B------:R-:W-:Y:S01]  /*8be40*/  IMAD.MOV.U32 R75, RZ, RZ, R25 ;  /* 0x000000ffff4b7224 */ /* 0x000fe200078e0019 */
[----:B------:R-:W4:Y:S01]  /*8be50*/  LDC.64 R16, c[0x0][0x228] ;  /* 0x00008a00ff107b82 */ /* 0x000f220000000a00 */
[----:B------:R-:W2:Y:S01]  /*8be60*/  LDL.LU R12, [R1+0x428] ;  /* 0x00042800010c7983 */ /* 0x000ea20000300800 */
[----:B------:R-:W-:-:S06]  /*8be70*/  IMAD.MOV.U32 R78, RZ, RZ, R23 ;  /* 0x000000ffff4e7224 */ /* 0x000fcc00078e0017 */
        /* <DEDUP_REMOVED lines=54> */
[----:B------:R-:W-:Y:S02]  /*8c1e0*/  IMAD.MOV.U32 R166, RZ, RZ, R24 ;  /* 0x000000ffffa67224 */ /* 0x000fe400078e0018 */
[----:B------:R-:W1:Y:S01]  /*8c1f0*/  LDC.64 R24, c[0x0][0x228] ;  /* 0x00008a00ff187b82 */ /* 0x000e620000000a00 */
[----:B---3--:R3:W-:Y:S04]  /*8c200*/  @P0 STG.E desc[UR60][R82.64], R13 ;  /* 0x0000000d52000986 */ /* 0x0087e8000c10193c */
[----:B---3--:R-:W3:Y:S01]  /*8c210*/  LDL.LU R13, [R1+0x82c] ;  /* 0x00082c00010d7983 */ /* 0x008ee20000300800 */
[----:B------:R-:W-:-:S03]  /*8c220*/  IMAD.WIDE R82, R8, 0x4, R2 ;  /* 0x0000000408527825 */ /* 0x000fc600078e0202 */
[----:B------:R-:W3:Y:S04]  /*8c230*/  LDL.LU R21, [R1+0xc30] ;  /* 0x000c300001157983 */ /* 0x000ee80000300800 */
[----:B----4-:R4:W-:Y:S04]  /*8c240*/  @P6 STG.E desc[UR60][R82.64], R22 ;  /* 0x0000001652006986 */ /* 0x0109e8000c10193c */
[----:B--2---:R2:W-:Y:S01]  /*8c250*/  @P4 STG.E desc[UR60][R100.64], R20 ;  /* 0x0000001464004986 */ /* 0x0045e2000c10193c */
[----:B------:R-:W-:Y:S01]  /*8c260*/  ISETP.LT.AND P0, PT, R7, R104, !P5 ;  /* 0x000000680700720c */ /* 0x000fe20006f01270 */
[----:B----4-:R-:W4:Y:S02]  /*8c270*/  LDC.64 R22, c[0x0][0x228] ;  /* 0x00008a00ff167b82 */ /* 0x010f240000000a00 */
[----:B--2---:R-:W2:Y:S01]  /*8c280*/  LDL.LU R20, [R1+0x830] ;  /* 0x0008300001147983 */ /* 0x004ea20000300800 */
[----:B------:R-:W-:Y:S01]  /*8c290*/  IMAD.IADD R8, R8, 0x1, R0 ;  /* 0x0000000108087824 */ /* 0x000fe200078e0200 */
[----:B------:R-:W-:Y:S01]  /*8c2a0*/  ISETP.GE.AND P6, PT, R11, R19, PT ;  /* 0x000000130b00720c */ /* 0x000fe20003fc6270 */
[----:B------:R-:W-:Y:S01]  /*8c2b0*/  VIADD R11, R6, 0x1a ;  /* 0x0000001a060b7836 */ /* 0x000fe20000000000 */
[----:B-1----:R-:W-:Y:S01]  /*8c2c0*/  MOV R61, R25 ;  /* 0x00000019003d7202 */ /* 0x002fe20000000f00 */
[----:B------:R-:W-:Y:S01]  /*8c2d0*/  IMAD.WIDE R82, R8, 0x4, R2 ;  /* 0x0000000408527825 */ /* 0x000fe200078e0202 */
[----:B------:R-:W1:Y:S04]  /*8c2e0*/  LDC R104, c[0x0][0x228] ;  /* 0x00008a00ff687b82 */ /* 0x000e680000000800 */
[----:B------:R1:W-:Y:S01]  /*8c2f0*/  @P0 STG.E desc[UR60][R82.64], R14 ;  /* 0x0000000e52000986 */ /* 0x0003e2000c10193c */
[----:B------:R-:W-:-:S03]  /*8c300*/  ISETP.GE.AND P0, PT, R11, R12, PT ;  /* 0x0000000c0b00720c */ /* 0x000fc60003f06270 */
[----:B------:R-:W2:Y:S01]  /*8c310*/  LDL.LU R12, [R1+0x30] ;  /* 0x00003000010c7983 */ /* 0x000ea20000300800 */
[----:B------:R-:W-:Y:S02]  /*8c320*/  ISETP.LT.AND P5, PT, R9, R16, !P5 ;  /* 0x000000100900720c */ /* 0x000fe40006fa1270 */
[----:B----4-:R-:W-:Y:S01]  /*8c330*/  MOV R16, R23 ;  /* 0x0000001700107202 */ /* 0x010fe20000000f00 */
[----:B------:R-:W-:Y:S02]  /*8c340*/  IMAD.MOV.U32 R164, RZ, RZ, R22 ;  /* 0x000000ffffa47224 */ /* 0x000fe400078e0016 */
[----:B------:R-:W1:Y:S01]  /*8c350*/  LDC.64 R22, c[0x0][0x228] ;  /* 0x00008a00ff167b82 */ /* 0x000e620000000a00 */
[----:B------:R-:W-:-:S07]  /*8c360*/  IMAD.MOV.U32 R18, RZ, RZ, R24 ;  /* 0x000000ffff127224 */ /* 0x000fce00078e0018 */
[----:B------:R-:W4:Y:S01]  /*8c370*/  LDC.64 R24, c[0x0][0x228] ;  /* 0x00008a00ff187b82 */ /* 0x000f220000000a00 */
[----:B-1----:R-:W-:Y:S01]  /*8c380*/  MOV R14, R22 ;  /* 0x00000016000e7202 */ /* 0x002fe20000000f00 */
[----:B------:R-:W-:-:S06]  /*8c390*/  IMAD.MOV.U32 R47, RZ, RZ, R23 ;  /* 0x000000ffff2f7224 */ /* 0x000fcc00078e0017 */
[----:B------:R-:W1:Y:S01]  /*8c3a0*/  LDC.64 R22, c[0x0][0x228] ;  /* 0x00008a00ff167b82 */ /* 0x000e620000000a00 */
[----:B----4-:R-:W-:Y:S01]  /*8c3b0*/  IMAD.MOV.U32 R17, RZ, RZ, R25 ;  /* 0x000000ffff117224 */ /* 0x010fe200078e0019 */
[----:B------:R-:W-:-:S06]  /*8c3c0*/  MOV R165, R24 ;  /* 0x0000001800a57202 */ /* 0x000fcc0000000f00 */
[----:B------:R-:W4:Y:S01]  /*8c3d0*/  LDC.64 R24, c[0x0][0x228] ;  /* 0x00008a00ff187b82 */ /* 0x000f220000000a00 */
[----:B------:R-:W-:Y:S01]  /*8c3e0*/  ISETP.LT.AND P4, PT, R7, R103, !P1 ;  /* 0x000000670700720c */ /* 0x000fe20004f81270 */
[----:B------:R-:W-:Y:S01]  /*8c3f0*/  IMAD.WIDE R82, R8, 0x4, R4 ;  /* 0x0000000408527825 */ /* 0x000fe200078e0204 */
[----:B------:R-:W-:-:S03]  /*8c400*/  ISETP.LT.AND P1, PT, R9, R18, !P1 ;  /* 0x000000120900720c */ /* 0x000fc60004f21270 */
[----:B------:R-:W-:Y:S02]  /*8c410*/  IMAD.IADD R11, R8, 0x1, R0 ;  /* 0x00000001080b7824 */ /* 0x000fe400078e0200 */
[----:B------:R-:W2:Y:S01]  /*8c420*/  LDC R103, c[0x0][0x228] ;  /* 0x00008a00ff677b82 */ /* 0x000ea20000000800 */
[----:B-1----:R-:W-:Y:S02]  /*8c430*/  IMAD.MOV.U32 R19, RZ, RZ, R23 ;  /* 0x000000ffff137224 */ /* 0x002fe400078e0017 */
[----:B------:R-:W-:-:S05]  /*8c440*/  IMAD.MOV.U32 R139, RZ, RZ, R22 ;  /* 0x000000ffff8b7224 */ /* 0x000fca00078e0016 */
[----:B------:R-:W1:Y:S01]  /*8c450*/  LDC.64 R22, c[0x0][0x228] ;  /* 0x00008a00ff167b82 */ /* 0x000e620000000a00 */
[----:B------:R-:W-:Y:S01]  /*8c460*/  IMAD.WIDE R100, R11, 0x4, R2 ;  /* 0x000000040b647825 */ /* 0x000fe200078e0202 */
[----:B----4-:R-:W-:Y:S01]  /*8c470*/  MOV R15, R24 ;  /* 0x00000018000f7202 */ /* 0x010fe20000000f00 */
[----:B---3--:R3:W-:Y:S01]  /*8c480*/  @P5 STG.E desc[UR60][R82.64], R13 ;  /* 0x0000000d52005986 */ /* 0x0087e2000c10193c */
[----:B------:R-:W-:Y:S02]  /*8c490*/  ISETP.LT.AND P5, PT, R7, R104, !P6 ;  /* 0x000000680700720c */ /* 0x000fe400077a1270 */
[----:B------:R-:W-:Y:S01]  /*8c4a0*/  ISETP.LT.AND P6, PT, R9, R15, !P6 ;  /* 0x0000000f0900720c */ /* 0x000fe200077c1270 */
[----:B------:R-:W-:Y:S01]  /*8c4b0*/  @P4 STG.E desc[UR60][R100.64], R21 ;  /* 0x0000001564004986 */ /* 0x000fe2000c10193c */
[----:B-1----:R-:W-:Y:S01]  /*8c4c0*/  IMAD.MOV.U32 R15, RZ, RZ, R22 ;  /* 0x000000ffff0f7224 */ /* 0x002fe200078e0016 */
[----:B------:R-:W1:Y:S02]  /*8c4d0*/  LDC R104, c[0x0][0x228] ;  /* 0x00008a00ff687b82 */ /* 0x000e640000000800 */
[----:B---3--:R-:W3:Y:S01]  /*8c4e0*/  LDL.LU R13, [R1+0x20] ;  /* 0x00002000010d7983 */ /* 0x008ee20000300800 */
[----:B------:R-:W-:-:S03]  /*8c4f0*/  IMAD.WIDE R82, R11, 0x4, R4 ;  /* 0x000000040b527825 */ /* 0x000fc600078e0204 */
        /* <DEDUP_REMOVED lines=20> */
[----:B---3--:R-:W3:Y:S01]  /*8c640*/  LDL.LU R13, [R1+0x24] ;  /* 0x00002400010d7983 */ /* 0x008ee20000300800 */
[----:B------:R-:W-:-:S03]  /*8c650*/  IMAD.WIDE R82, R8, 0x4, R2 ;  /* 0x0000000408527825 */ /* 0x000fc600078e0202 */
[----:B------:R-:W3:Y:S04]  /*8c660*/  LDL.LU R21, [R1+0xc38] ;  /* 0x000c380001157983 */ /* 0x000ee80000300800 */
        /* <DEDUP_REMOVED lines=8> */
[----:B------:R-:W-:-:S04]  /*8c6f0*/  IMAD.WIDE R82, R8, 0x4, R2 ;  /* 0x0000000408527825 */ /* 0x000fc800078e0202 */
[----:B------:R-:W-:Y:S01]  /*8c700*/  IMAD.MOV.U32 R138, RZ, RZ, R16 ;  /* 0x000000ffff8a7224 */ /* 0x000fe200078e0010 */
[----:B------:R-:W-:Y:S01]  /*8c710*/  ISETP.LT.AND P0, PT, R7, R104, !P1 ;  /* 0x000000680700720c */ /* 0x000fe20004f01270 */
[----:B------:R-:W1:Y:S02]  /*8c720*/  LDC.64 R16, c[0x0][0x228] ;  /* 0x00008a00ff107b82 */ /* 0x000e640000000a00 */
[----:B------:R4:W-:Y:S01]  /*8c730*/  @P6 STG.E desc[UR60][R82.64], R14 ;  /* 0x0000000e52006986 */ /* 0x0009e2000c10193c */
[----:B------:R-:W-:-:S03]  /*8c740*/  ISETP.GE.AND P6, PT, R11, R12, PT ;  /* 0x0000000c0b00720c */ /* 0x000fc60003fc6270 */
[----:B------:R-:W2:Y:S01]  /*8c750*/  LDL.LU R12, [R1+0x38] ;  /* 0x00003800010c7983 */ /* 0x000ea20000300800 */
[----:B------:R-:W-:Y:S01]  /*8c760*/  ISETP.LT.AND P4, PT, R9, R15, !P4 ;  /* 0x0000000f0900720c */ /* 0x000fe20006781270 */
[C---:B------:R-:W-:Y:S01]  /*8c770*/  IMAD.IADD R11, R8.reuse, 0x1, R0 ;  /* 0x00000001080b7824 */ /* 0x040fe200078e0200 */
[----:B------:R-:W2:Y:S01]  /*8c780*/  LDC R103, c[0x0][0x228] ;  /* 0x00008a00ff677b82 */ /* 0x000ea20000000800 */
[----:B----4-:R-:W-:-:S07]  /*8c790*/  IMAD.WIDE R82, R8, 0x4, R4 ;  /* 0x0000000408527825 */ /* 0x010fce00078e0204 */
[----:B------:R-:W4:Y:S01]  /*8c7a0*/  LDC R104, c[0x0][0x228] ;  /* 0x00008a00ff687b82 */ /* 0x000f220000000800 */
[----:B-1----:R-:W-:-:S05]  /*8c7b0*/  IMAD.MOV.U32 R18, RZ, RZ, R16 ;  /* 0x000000ffff127224 */ /* 0x002fca00078e0010 */
[----:B------:R-:W-:Y:S01]  /*8c7c0*/  ISETP.LT.AND P1, PT, R9, R18, !P1 ;  /* 0x000000120900720c */ /* 0x000fe20004f21270 */
[----:B------:R-:W-:-:S04]  /*8c7d0*/  IMAD.WIDE R100, R11, 0x4, R2 ;  /* 0x000000040b647825 */ /* 0x000fc800078e0202 */
[----:B------:R-:W-:Y:S02]  /*8c7e0*/  IMAD.MOV.U32 R43, RZ, RZ, R25 ;  /* 0x000000ffff2b7224 */ /* 0x000fe400078e0019 */
[----:B------:R-:W1:Y:S01]  /*8c7f0*/  LDC.64 R24, c[0x0][0x228] ;  /* 0x00008a00ff187b82 */ /* 0x000e620000000a00 */
[----:B------:R-:W-:-:S07]  /*8c800*/  IMAD.MOV.U32 R46, RZ, RZ, R23 ;  /* 0x000000ffff2e7224 */ /* 0x000fce00078e0017 */
[----:B------:R-:W4:Y:S01]  /*8c810*/  LDC.64 R22, c[0x0][0x228] ;  /* 0x00008a00ff167b82 */ /* 0x000f220000000a00 */
[----:B------:R-:W-:Y:S01]  /*8c820*/  MOV R45, R17 ;  /* 0x00000011002d7202 */ /* 0x000fe20000000f00 */
[----:B-1----:R-:W-:Y:S01]  /*8c830*/  IMAD.MOV.U32 R17, RZ, RZ, R25 ;  /* 0x000000ffff117224 */ /* 0x002fe200078e0019 */
[----:B------:R-:W-:-:S05]  /*8c840*/  MOV R137, R24 ;  /* 0x0000001800897202 */ /* 0x000fca0000000f00 */
[----:B------:R-:W1:Y:S01]  /*8c850*/  LDC.64 R24, c[0x0][0x228] ;  /* 0x00008a00ff187b82 */ /* 0x000e620000000a00 */
[----:B----4-:R-:W-:Y:S01]  /*8c860*/  MOV R15, R23 ;  /* 0x00000017000f7202 */ /* 0x010fe20000000f00 */
[----:B------:R-:W-:-:S06]  /*8c870*/  IMAD.MOV.U32 R136, RZ, RZ, R22 ;  /* 0x000000ffff887224 */ /* 0x000fcc00078e0016 */
[----:B------:R-:W4:Y:S01]  /*8c880*/  LDC.64 R22, c[0x0][0x228] ;  /* 0x00008a00ff167b82 */ /* 0x000f220000000a00 */
[----:B------:R-:W-:Y:S01]  /*8c890*/  VIADD R8, R6, 0x1f ;  /* 0x0000001f06087836 */ /* 0x000fe20000000000 */
[----:B-1----:R-:W-:Y:S01]  /*8c8a0*/  MOV R16, R24 ;  /* 0x0000001800107202 */ /* 0x002fe20000000f00 */
[----:B---3--:R1:W-:Y:S04]  /*8c8b0*/  @P4 STG.E desc[UR60][R82.64], R13 ;  /* 0x0000000d52004986 */ /* 0x0083e8000c10193c */
[----:B------:R3:W-:Y:S04]  /*8c8c0*/  @P0 STG.E desc[UR60][R100.64], R21 ;  /* 0x0000001564000986 */ /* 0x0007e8000c10193c */
[----:B-1----:R-:W4:Y:S01]  /*8c8d0*/  LDL.LU R13, [R1+0x28] ;  /* 0x00002800010d7983 */ /* 0x002f220000300800 */
[----:B------:R-:W-:-:S03]  /*8c8e0*/  IMAD.WIDE R82, R11, 0x4, R4 ;  /* 0x000000040b527825 */ /* 0x000fc600078e0204 */
[----:B---3--:R-:W3:Y:S04]  /*8c8f0*/  LDL.LU R21, [R1+0xc3c] ;  /* 0x000c3c0001157983 */ /* 0x008ee80000300800 */
[----:B--2---:R1:W-:Y:S04]  /*8c900*/  @P1 STG.E desc[UR60][R82.64], R20 ;  /* 0x0000001452001986 */ /* 0x0043e8000c10193c */
[----:B-1----:R-:W2:Y:S01]  /*8c910*/  LDL.LU R20, [R1+0x83c] ;  /* 0x00083c0001147983 */ /* 0x002ea20000300800 */
[----:B------:R-:W-:Y:S01]  /*8c920*/  ISETP.LT.AND P4, PT, R7, R103, !P5 ;  /* 0x000000670700720c */ /* 0x000fe20006f81270 */
[----:B----4-:R-:W-:Y:S01]  /*8c930*/  IMAD.MOV.U32 R31, RZ, RZ, R23 ;  /* 0x000000ffff1f7224 */ /* 0x010fe200078e0017 */
[----:B------:R-:W-:Y:S01]  /*8c940*/  ISETP.GE.AND P0, PT, R8, R17, PT ;  /* 0x000000110800720c */ /* 0x000fe20003f06270 */
[----:B------:R-:W1:Y:S01]  /*8c950*/  LDC R103, c[0x0][0x228] ;  /* 0x00008a00ff677b82 */ /* 0x000e620000000800 */
[----:B------:R-:W-:-:S02]  /*8c960*/  ISETP.LT.AND P5, PT, R9, R16, !P5 ;  /* 0x000000100900720c */ /* 0x000fc40006fa1270 */
[----:B------:R-:W-:-:S05]  /*8c970*/  MOV R14, R22 ;  /* 0x00000016000e7202 */ /* 0x000fca0000000f00 */
[----:B------:R-:W4:Y:S08]  /*8c980*/  LDC.64 R16, c[0x0][0x228] ;  /* 0x00008a00ff107b82 */ /* 0x000f300000000a00 */
[----:B------:R-:W1:Y:S01]  /*8c990*/  LDC.64 R22, c[0x0][0x228] ;  /* 0x00008a00ff167b82 */ /* 0x000e620000000a00 */
[----:B------:R-:W-:Y:S01]  /*8c9a0*/  IADD3 R8, R11, R0, RZ ;  /* 0x000000000b087210 */ /* 0x000fe20007ffe0ff */
[----:B----4-:R-:W-:-:S02]  /*8c9b0*/  IMAD.MOV.U32 R19, RZ, RZ, R17 ;  /* 0x000000ffff137224 */ /* 0x010fc400078e0011 */
[----:B-1----:R-:W-:Y:S02]  /*8c9c0*/  IMAD.MOV.U32 R17, RZ, RZ, R22 ;  /* 0x000000ffff117224 */ /* 0x002fe400078e0016 */
[----:B------:R-:W-:Y:S02]  /*8c9d0*/  IMAD.MOV.U32 R30, RZ, RZ, R23 ;  /* 0x000000ffff1e7224 */ /* 0x000fe400078e0017 */
[----:B------:R-:W1:Y:S01]  /*8c9e0*/  LDC.64 R22, c[0x0][0x228] ;  /* 0x00008a00ff167b82 */ /* 0x000e620000000a00 */
[----:B------:R-:W-:-:S05]  /*8c9f0*/  IMAD.WIDE R100, R8, 0x4, R2 ;  /* 0x0000000408647825 */ /* 0x000fca00078e0202 */
[----:B------:R1:W-:Y:S02]  /*8ca00*/  @P4 STG.E desc[UR60][R100.64], R12 ;  /* 0x0000000c64004986 */ /* 0x0003e4000c10193c */
[----:B-1----:R-:W-:Y:S01]  /*8ca10*/  MOV R12, R23 ;  /* 0x00000017000c7202 */ /* 0x002fe20000000f00 */
[----:B------:R-:W-:Y:S02]  /*8ca20*/  IMAD.MOV.U32 R171, RZ, RZ, R22 ;  /* 0x000000ffffab7224 */ /* 0x000fe400078e0016 */
[----:B------:R-:W1:Y:S01]  /*8ca30*/  LDC.64 R22, c[0x0][0x228] ;  /* 0x00008a00ff167b82 */ /* 0x000e620000000a00 */
[----:B------:R-:W-:Y:S02]  /*8ca40*/  ISETP.LT.AND P4, PT, R7, R102, !P6 ;  /* 0x000000660700720c */ /* 0x000fe40007781270 */
[----:B------:R-:W-:Y:S02]  /*8ca50*/  ISETP.LT.AND P6, PT, R9, R14, !P6 ;  /* 0x0000000e0900720c */ /* 0x000fe400077c1270 */
[----:B------:R-:W4:Y:S01]  /*8ca60*/  LDL.LU R14, [R1+0x3c] ;  /* 0x00003c00010e7983 */ /* 0x000f220000300800 */
[----:B------:R-:W-:-:S02]  /*8ca70*/  IMAD.MOV.U32 R172, RZ, RZ, R16 ;  /* 0x000000ffffac7224 */ /* 0x000fc400078e0010 */
[----:B------:R-:W-:Y:S01]  /*8ca80*/  IMAD.WIDE R82, R8, 0x4, R4 ;  /* 0x0000000408527825 */ /* 0x000fe200078e0204 */
[----:B------:R-:W-:Y:S01]  /*8ca90*/  IADD3 R11, R6, 0x20, RZ ;  /* 0x00000020060b7810 */ /* 0x000fe20007ffe0ff */
[----:B------:R-:W4:Y:S02]  /*8caa0*/  LDC R102, c[0x0][0x228] ;  /* 0x00008a00ff667b82 */ /* 0x000f240000000800 */
[----:B-1----:R-:W-:Y:S01]  /*8cab0*/  IMAD.MOV.U32 R18, RZ, RZ, R22 ;  /* 0x000000ffff127224 */ /* 0x002fe200078e0016 */
[----:B------:R-:W-:-:S05]  /*8cac0*/  MOV R29, R23 ;  /* 0x00000017001d7202 */ /* 0x000fca0000000f00 */
[----:B------:R-:W1:Y:S01]  /*8cad0*/  LDC.64 R22, c[0x0][0x228] ;  /* 0x00008a00ff167b82 */ /* 0x000e620000000a00 */
[----:B------:R-:W-:Y:S02]  /*8cae0*/  IMAD.IADD R8, R8, 0x1, R0 ;  /* 0x0000000108087824 */ /* 0x000fe400078e0200 */
[----:B-1----:R-:W-:Y:S01]  /*8caf0*/  IMAD.MOV.U32 R16, RZ, RZ, R23 ;  /* 0x000000ffff107224 */ /* 0x002fe200078e0017 */
[----:B------:R-:W-:Y:S01]  /*8cb00*/  MOV R170, R22 ;  /* 0x0000001600aa7202 */ /* 0x000fe20000000f00 */
[----:B------:R-:W4:Y:S04]  /*8cb10*/  LDL.LU R23, [R1+0x2c] ;  /* 0x00002c0001177983 */ /* 0x000f280000300800 */
[----:B------:R-:W4:Y:S01]  /*8cb20*/  LDL.LU R22, [R1+0x430] ;  /* 0x0004300001167983 */ /* 0x000f220000300800 */
[----:B------:R-:W-:-:S03]  /*8cb30*/  IMAD.WIDE R100, R8, 0x4, R4 ;  /* 0x0000000408647825 */ /* 0x000fc600078e0204 */
[----:B------:R1:W-:Y:S02]  /*8cb40*/  @P5 STG.E desc[UR60][R82.64], R13 ;  /* 0x0000000d52005986 */ /* 0x0003e4000c10193c */
[----:B-1----:R-:W-:-:S05]  /*8cb50*/  IMAD.WIDE R82, R8, 0x4, R2 ;  /* 0x0000000408527825 */ /* 0x002fca00078e0202 */
[----:B---3--:R1:W-:Y:S04]  /*8cb60*/  @P4 STG.E desc[UR60][R82.64], R21 ;  /* 0x0000001552004986 */ /* 0x0083e8000c10193c */
[----:B--2---:R2:W-:Y:S04]  /*8cb70*/  @P6 STG.E desc[UR60][R100.64], R20 ;  /* 0x0000001464006986 */ /* 0x0045e8000c10193c */
[----:B-1----:R-:W3:Y:S04]  /*8cb80*/  LDL.LU R21, [R1+0x10] ;  /* 0x0000100001157983 */ /* 0x002ee80000300800 */
[----:B--2---:R-:W2:Y:S04]  /*8cb90*/  LDL.LU R20, [R1] ;  /* 0x0000000001147983 */ /* 0x004ea80000300800 */
[----:B------:R-:W2:Y:S01]  /*8cba0*/  LDL.LU R114, [R1+0x434] ;  /* 0x0004340001727983 */ /* 0x000ea20000300800 */
[----:B------:R-:W-:-:S02]  /*8cbb0*/  ISETP.LT.AND P5, PT, R7, R104, !P0 ;  /* 0x000000680700720c */ /* 0x000fc400047a1270 */
[----:B------:R-:W-:Y:S01]  /*8cbc0*/  ISETP.GE.AND P1, PT, R11, R15, PT ;  /* 0x0000000f0b00720c */ /* 0x000fe20003f26270 */
[----:B------:R-:W-:Y:S02]  /*8cbd0*/  VIADD R11, R6, 0x21 ;  /* 0x00000021060b7836 */ /* 0x000fe40000000000 */
[----:B------:R-:W-:Y:S01]  /*8cbe0*/  IMAD.IADD R8, R8, 0x1, R0 ;  /* 0x0000000108087824 */ /* 0x000fe200078e0200 */
[----:B------:R-:W-:Y:S01]  /*8cbf0*/  ISETP.LT.AND P0, PT, R9, R17, !P0 ;  /* 0x000000110900720c */ /* 0x000fe20004701270 */
[----:B------:R-:W1:Y:S01]  /*8cc00*/  LDC R104, c[0x0][0x228] ;  /* 0x00008a00ff687b82 */ /* 0x000e620000000800 */
[----:B------:R-:W-:Y:S01]  /*8cc10*/  ISETP.GE.AND P4, PT, R11, R19, PT ;  /* 0x000000130b00720c */ /* 0x000fe20003f86270 */
[----:B------:R-:W-:Y:S01]  /*8cc20*/  IMAD.WIDE R82, R8, 0x4, R2 ;  /* 0x0000000408527825 */ /* 0x000fe200078e0202 */
[----:B------:R-:W-:-:S03]  /*8cc30*/  ISETP.LT.AND P6, PT, R7, R103, !P1 ;  /* 0x000000670700720c */ /* 0x000fc60004fc1270 */
[----:B------:R-:W-:Y:S02]  /*8cc40*/  VIADD R11, R6, 0x22 ;  /* 0x00000022060b7836 */ /* 0x000fe40000000000 */
[----:B------:R-:W-:Y:S01]  /*8cc50*/  IMAD.MOV.U32 R27, RZ, RZ, R25 ;  /* 0x000000ffff1b7224 */ /* 0x000fe200078e0019 */
[----:B------:R-:W2:Y:S08]  /*8cc60*/  LDC R103, c[0x0][0x228] ;  /* 0x00008a00ff677b82 */ /* 0x000eb00000000800 */
[----:B------:R-:W1:Y:S01]  /*8cc70*/  LDC.64 R24, c[0x0][0x228] ;  /* 0x00008a00ff187b82 */ /* 0x000e620000000a00 */
[----:B------:R-:W-:Y:S01]  /*8cc80*/  ISETP.LT.AND P1, PT, R9, R18, !P1 ;  /* 0x000000120900720c */ /* 0x000fe20004f21270 */
[----:B----4-:R4:W-:Y:S01]  /*8cc90*/  @P5 STG.E desc[UR60][R82.64], R14 ;  /* 0x0000000e52005986 */ /* 0x0109e2000c10193c */
[----:B------:R-:W-:Y:S01]  /*8cca0*/  ISETP.GE.AND P5, PT, R11, R12, PT ;  /* 0x0000000c0b00720c */ /* 0x000fe20003fa6270 */
[----:B------:R-:W-:-:S04]  /*8ccb0*/  IMAD.IADD R11, R8, 0x1, R0 ;  /* 0x00000001080b7824 */ /* 0x000fc800078e0200 */
[----:B------:R-:W-:-:S04]  /*8ccc0*/  IMAD.WIDE R100, R11, 0x4, R2 ;  /* 0x000000040b647825 */ /* 0x000fc800078e0202 */
[----:B----4-:R-:W-:-:S04]  /*8ccd0*/  IMAD.WIDE R82, R8, 0x4, R4 ;  /* 0x0000000408527825 */ /* 0x010fc800078e0204 */
[----:B------:R-:W-:Y:S01]  /*8cce0*/  VIADD R8, R6, 0x23 ;  /* 0x0000002306087836 */ /* 0x000fe20000000000 */
[----:B-1----:R-:W-:Y:S01]  /*8ccf0*/  MOV R13, R24 ;  /* 0x00000018000d7202 */ /* 0x002fe20000000f00 */
[----:B------:R-:W-:Y:S04]  /*8cd00*/  @P0 STG.E desc[UR60][R82.64], R23 ;  /* 0x0000001752000986 */ /* 0x000fe8000c10193c */
[----:B------:R1:W-:Y:S02]  /*8cd10*/  @P6 STG.E desc[UR60][R100.64], R22 ;  /* 0x0000001664006986 */ /* 0x0003e4000c10193c */
[----:B-1----:R-:W1:Y:S01]  /*8cd20*/  LDC.64 R22, c[0x0][0x228] ;  /* 0x00008a00ff167b82 */ /* 0x002e620000000a00 */
[----:B------:R-:W-:Y:S02]  /*8cd30*/  ISETP.LT.AND P0, PT, R7, R104, !P4 ;  /* 0x000000680700720c */ /* 0x000fe40006701270 */
[----:B------:R-:W-:-:S02]  /*8cd40*/  ISETP.GE.AND P6, PT, R8, R16, PT ;  /* 0x000000100800720c */ /* 0x000fc40003fc6270 */
[C---:B------:R-:W-:Y:S01]  /*8cd50*/  IADD3 R8, R11.reuse, R0, RZ ;  /* 0x000000000b087210 */ /* 0x040fe20007ffe0ff */
[----:B------:R-:W-:Y:S02]  /*8cd60*/  IMAD.WIDE R82, R11, 0x4, R4 ;  /* 0x000000040b527825 */ /* 0x000fe400078e0204 */
[----:B------:R-:W4:Y:S02]  /*8cd70*/  LDC R104, c[0x0][0x228] ;  /* 0x00008a00ff687b82 */ /* 0x000f240000000800 */
[----:B------:R-:W-:-:S04]  /*8cd80*/  IMAD.WIDE R100, R8, 0x4, R2 ;  /* 0x0000000408647825 */ /* 0x000fc800078e0202 */
[----:B------:R-:W-:Y:S02]  /*8cd90*/  IMAD.MOV.U32 R15, RZ, RZ, R25 ;  /* 0x000000ffff0f7224 */ /* 0x000fe400078e0019 */
[----:B------:R-:W4:Y:S01]  /*8cda0*/  LDC.64 R24, c[0x0][0x228] ;  /* 0x00008a00ff187b82 */ /* 0x000f220000000a00 */
[----:B-1----:R-:W-:Y:S02]  /*8cdb0*/  IMAD.MOV.U32 R18, RZ, RZ, R23 ;  /* 0x000000ffff127224 */ /* 0x002fe400078e0017 */
[----:B------:R-:W-:-:S05]  /*8cdc0*/  IMAD.MOV.U32 R168, RZ, RZ, R22 ;  /* 0x000000ffffa87224 */ /* 0x000fca00078e0016 */
[----:B------:R-:W1:Y:S01]  /*8cdd0*/  LDC.64 R22, c[0x0][0x228] ;  /* 0x00008a00ff167b82 */ /* 0x000e620000000a00 */
[----:B------:R-:W-:Y:S02]  /*8cde0*/  ISETP.LT.AND P4, PT, R9, R13, !P4 ;  /* 0x0000000d0900720c */ /* 0x000fe40006781270 */
[----:B------:R-:W-:Y:S02]  /*8cdf0*/  IADD3 R11, R6, 0x24, RZ ;  /* 0x00000024060b7810 */ /* 0x000fe40007ffe0ff */
[----:B----4-:R-:W-:Y:S01]  /*8ce00*/  MOV R17, R25 ;  /* 0x0000001900117202 */ /* 0x010fe20000000f00 */
[----:B-1----:R-:W-:Y:S02]  /*8ce10*/  IMAD.MOV.U32 R16, RZ, RZ, R22 ;  /* 0x000000ffff107224 */ /* 0x002fe400078e0016 */
[----:B------:R-:W4:Y:S04]  /*8ce20*/  LDL.LU R22, [R1+0x14] ;  /* 0x0000140001167983 */ /* 0x000f280000300800 */
[----:B---3--:R-:W-:Y:S04]  /*8ce30*/  @P1 STG.E desc[UR60][R82.64], R21 ;  /* 0x0000001552001986 */ /* 0x008fe8000c10193c */
[----:B--2---:R1:W-:Y:S02]  /*8ce40*/  @P0 STG.E desc[UR60][R100.64], R20 ;  /* 0x0000001464000986 */ /* 0x0043e4000c10193c */
[----:B-1----:R-:W1:Y:S01]  /*8ce50*/  LDC.64 R20, c[0x0][0x228] ;  /* 0x00008a00ff147b82 */ /* 0x002e620000000a00 */
[----:B------:R-:W-:Y:S01]  /*8ce60*/  ISETP.LT.AND P0, PT, R7, R102, !P5 ;  /* 0x000000660700720c */ /* 0x000fe20006f01270 */
[----:B------:R-:W-:-:S04]  /*8ce70*/  IMAD.WIDE R82, R8, 0x4, R4 ;  /* 0x0000000408527825 */ /* 0x000fc800078e0204 */
[----:B------:R-:W-:Y:S01]  /*8ce80*/  IMAD.IADD R8, R8, 0x1, R0 ;  /* 0x0000000108087824 */ /* 0x000fe200078e0200 */
[----:B------:R2:W-:Y:S01]  /*8ce90*/  @P4 STG.E desc[UR60][R82.64], R240 ;  /* 0x000000f052004986 */ /* 0x0005e2000c10193c */
[----:B------:R-:W-:Y:S01]  /*8cea0*/  ISETP.GE.AND P1, PT, R11, R17, PT ;  /* 0x000000110b00720c */ /* 0x000fe20003f26270 */
[----:B------:R-:W-:Y:S01]  /*8ceb0*/  VIADD R11, R6, 0x25 ;  /* 0x00000025060b7836 */ /* 0x000fe20000000000 */
[----:B------:R-:W3:Y:S01]  /*8cec0*/  LDC R102, c[0x0][0x228] ;  /* 0x00008a00ff667b82 */ /* 0x000ee20000000800 */
[----:B-1----:R-:W-:Y:S02]  /*8ced0*/  IMAD.MOV.U32 R179, RZ, RZ, R20 ;  /* 0x000000ffffb37224 */ /* 0x002fe400078e0014 */
[----:B------:R-:W3:Y:S01]  /*8cee0*/  LDL.LU R20, [R1+0x4] ;  /* 0x0000040001147983 */ /* 0x000ee20000300800 */
[----:B--2---:R-:W-:-:S03]  /*8cef0*/  IMAD.WIDE R82, R8, 0x4, R2 ;  /* 0x0000000408527825 */ /* 0x004fc600078e0202 */
[----:B------:R-:W2:Y:S04]  /*8cf00*/  LDL.LU R112, [R1+0x438] ;  /* 0x0004380001707983 */ /* 0x000ea80000300800 */
[----:B------:R1:W-:Y:S01]  /*8cf10*/  @P0 STG.E desc[UR60][R82.64], R114 ;  /* 0x0000007252000986 */ /* 0x0003e2000c10193c */
[----:B------:R-:W-:-:S03]  /*8cf20*/  ISETP.GE.AND P0, PT, R11, R18, PT ;  /* 0x000000120b00720c */ /* 0x000fc60003f06270 */
[----:B------:R-:W2:Y:S01]  /*8cf30*/  LDL.LU R18, [R1+0x18] ;  /* 0x0000180001127983 */ /* 0x000ea20000300800 */
[----:B------:R-:W-:Y:S02]  /*8cf40*/  IMAD.MOV.U32 R169, RZ, RZ, R24 ;  /* 0x000000ffffa97224 */ /* 0x000fe400078e0018 */
[----:B------:R-:W1:Y:S02]  /*8cf50*/  LDC.64 R24, c[0x0][0x228] ;  /* 0x00008a00ff187b82 */ /* 0x000e640000000a00 */
[----:B-1----:R-:W-:Y:S01]  /*8cf60*/  MOV R12, R24 ;  /* 0x00000018000c7202 */ /* 0x002fe20000000f00 */
[----:B------:R-:W-:-:S03]  /*8cf70*/  IMAD.MOV.U32 R24, RZ, RZ, R32 ;  /* 0x000000ffff187224 */ /* 0x000fc600078e0020 */
[----:B------:R-:W-:Y:S02]  /*8cf80*/  ISETP.LT.AND P5, PT, R9, R12, !P5 ;  /* 0x0000000c0900720c */ /* 0x000fe40006fa1270 */
[----:B------:R-:W-:Y:S02]  /*8cf90*/  MOV R12, R33 ;  /* 0x00000021000c7202 */ /* 0x000fe40000000f00 */
[----:B------:R-:W1:Y:S01]  /*8cfa0*/  LDC.64 R32, c[0x0][0x228] ;  /* 0x00008a00ff207b82 */ /* 0x000e620000000a00 */
[----:B------:R-:W-:Y:S02]  /*8cfb0*/  MOV R17, R21 ;  /* 0x0000001500117202 */ /* 0x000fe40000000f00 */
[----:B------:R-:W-:Y:S01]  /*8cfc0*/  ISETP.LT.AND P4, PT, R7, R103, !P6 ;  /* 0x000000670700720c */ /* 0x000fe20007781270 */
[----:B------:R-:W-:-:S04]  /*8cfd0*/  IMAD.WIDE R100, R8, 0x4, R4 ;  /* 0x0000000408647825 */ /* 0x000fc800078e0204 */
[----:B------:R-:W3:Y:S01]  /*8cfe0*/  LDC R103, c[0x0][0x228] ;  /* 0x00008a00ff677b82 */ /* 0x000ee20000000800 */
[----:B------:R-:W-:Y:S01]  /*8cff0*/  IMAD.IADD R8, R8, 0x1, R0 ;  /* 0x0000000108087824 */ /* 0x000fe200078e0200 */
[----:B------:R-:W-:Y:S01]  /*8d000*/  ISETP.LT.AND P6, PT, R9, R16, !P6 ;  /* 0x000000100900720c */ /* 0x000fe200077c1270 */
[----:B-1----:R-:W-:Y:S01]  /*8d010*/  IMAD.MOV.U32 R21, RZ, RZ, R33 ;  /* 0x000000ffff157224 */ /* 0x002fe200078e0021 */
[----:B------:R-:W-:-:S04]  /*8d020*/  MOV R178, R32 ;  /* 0x0000002000b27202 */ /* 0x000fc80000000f00 */
[----:B------:R-:W1:Y:S01]  /*8d030*/  LDC.64 R32, c[0x0][0x228] ;  /* 0x00008a00ff207b82 */ /* 0x000e620000000a00 */
[----:B------:R-:W-:-:S04]  /*8d040*/  IMAD.WIDE R82, R8, 0x4, R2 ;  /* 0x0000000408527825 */ /* 0x000fc800078e0202 */
[----:B------:R-:W-:Y:S01]  /*8d050*/  VIADD R11, R6, 0x26 ;  /* 0x00000026060b7836 */ /* 0x000fe20000000000 */
[----:B-1----:R-:W-:Y:S01]  /*8d060*/  MOV R19, R32 ;  /* 0x0000002000137202 */ /* 0x002fe20000000f00 */
[----:B----4-:R1:W-:Y:S01]  /*8d070*/  @P5 STG.E desc[UR60][R100.64], R22 ;  /* 0x0000001664005986 */ /* 0x0103e2000c10193c */
[----:B------:R-:W-:Y:S02]  /*8d080*/  ISETP.LT.AND P5, PT, R7, R104, !P1 ;  /* 0x000000680700720c */ /* 0x000fe40004fa1270 */
[----:B------:R-:W-:Y:S01]  /*8d090*/  ISETP.LT.AND P1, PT, R9, R24, !P1 ;  /* 0x000000180900720c */ /* 0x000fe20004f21270 */
[----:B------:R-:W-:Y:S01]  /*8d0a0*/  IMAD.MOV.U32 R13, RZ, RZ, R23 ;  /* 0x000000ffff0d7224 */ /* 0x000fe200078e0017 */
[----:B------:R-:W4:Y:S01]  /*8d0b0*/  LDC R104, c[0x0][0x228] ;  /* 0x00008a00ff687b82 */ /* 0x000f220000000800 */
[----:B---3--:R3:W-:Y:S01]  /*8d0c0*/  @P4 STG.E desc[UR60][R82.64], R20 ;  /* 0x0000001452004986 */ /* 0x0087e2000c10193c */
[----:B------:R-:W-:Y:S01]  /*8d0d0*/  ISETP.GE.AND P4, PT, R11, R17, PT ;  /* 0x000000110b00720c */ /* 0x000fe20003f86270 */
[----:B------:R-:W-:-:S04]  /*8d0e0*/  IMAD.IADD R11, R8, 0x1, R0 ;  /* 0x00000001080b7824 */ /* 0x000fc800078e0200 */
[----:B-1----:R-:W-:-:S04]  /*8d0f0*/  IMAD.WIDE R100, R11, 0x4, R2 ;  /* 0x000000040b647825 */ /* 0x002fc800078e0202 */
[----:B---3--:R-:W-:Y:S01]  /*8d100*/  IMAD.WIDE R82, R8, 0x4, R4 ;  /* 0x0000000408527825 */ /* 0x008fe200078e0204 */
[----:B------:R-:W3:Y:S04]  /*8d110*/  LDL.LU R20, [R1+0x8] ;  /* 0x0000080001147983 */ /* 0x000ee80000300800 */
[----:B------:R1:W-:Y:S01]  /*8d120*/  @P6 STG.E desc[UR60][R82.64], R241 ;  /* 0x000000f152006986 */ /* 0x0003e2000c10193c */
[----:B------:R-:W-:Y:S02]  /*8d130*/  ISETP.LT.AND P6, PT, R7, R103, !P0 ;  /* 0x000000670700720c */ /* 0x000fe400047c1270 */
[----:B------:R-:W-:Y:S01]  /*8d140*/  ISETP.LT.AND P0, PT, R9, R19, !P0 ;  /* 0x000000130900720c */ /* 0x000fe20004701270 */
[----:B--2---:R-:W-:Y:S01]  /*8d150*/  @P5 STG.E desc[UR60][R100.64], R112 ;  /* 0x0000007064005986 */ /* 0x004fe2000c10193c */
[----:B------:R-:W-:Y:S01]  /*8d160*/  IMAD.MOV.U32 R23, RZ, RZ, R33 ;  /* 0x000000ffff177224 */ /* 0x000fe200078e0021 */
[----:B------:R-:W2:Y:S02]  /*8d170*/  LDC R103, c[0x0][0x228] ;  /* 0x00008a00ff677b82 */ /* 0x000ea40000000800 */
[----:B------:R-:W2:Y:S01]  /*8d180*/  LDL.LU R113, [R1+0x43c] ;  /* 0x00043c0001717983 */ /* 0x000ea20000300800 */
[----:B-1----:R-:W-:-:S03]  /*8d190*/  IMAD.WIDE R82, R11, 0x4, R4 ;  /* 0x000000040b527825 */ /* 0x002fc600078e0204 */
[----:B------:R-:W2:Y:S02]  /*8d1a0*/  LDL.LU R114, [R1+0x1c] ;  /* 0x00001c0001727983 */ /* 0x000ea40000300800 */
[----:B------:R-:W1:Y:S02]  /*8d1b0*/  LDC.64 R32, c[0x0][0x228] ;  /* 0x00008a00ff207b82 */ /* 0x000e640000000a00 */
[----:B------:R4:W-:Y:S01]  /*8d1c0*/  @P1 STG.E desc[UR60][R82.64], R18 ;  /* 0x0000001252001986 */ /* 0x0009e2000c10193c */
[----:B------:R-:W-:Y:S02]  /*8d1d0*/  VIADD R8, R6, 0x27 ;  /* 0x0000002706087836 */ /* 0x000fe40000000000 */
[----:B------:R-:W-:-:S03]  /*8d1e0*/  IMAD.MOV.U32 R14, RZ, RZ, R25 ;  /* 0x000000ffff0e7224 */ /* 0x000fc600078e0019 */
[----:B------:R-:W1:Y:S08]  /*8d1f0*/  LDC.64 R24, c[0x0][0x228] ;  /* 0x00008a00ff187b82 */ /* 0x000e700000000a00 */
[----:B----4-:R-:W4:Y:S08]  /*8d200*/  LDC.64 R18, c[0x0][0x228] ;  /* 0x00008a00ff127b82 */ /* 0x010f300000000a00 */
[----:B------:R-:W2:Y:S01]  /*8d210*/  LDC.64 R240, c[0x0][0x228] ;  /* 0x00008a00fff07b82 */ /* 0x000ea20000000a00 */
[----:B----4-:R-:W-:-:S02]  /*8d220*/  IMAD.MOV.U32 R143, RZ, RZ, R18 ;  /* 0x000000ffff8f7224 */ /* 0x010fc400078e0012 */
[----:B------:R-:W4:Y:S04]  /*8d230*/  LDL.LU R18, [R1+0xc] ;  /* 0x00000c0001127983 */ /* 0x000f280000300800 */
[----:B------:R-:W4:Y:S01]  /*8d240*/  LDL.LU R112, [R1+0x40] ;  /* 0x0000400001707983 */ /* 0x000f220000300800 */
[----:B-1----:R-:W-:Y:S01]  /*8d250*/  MOV R16, R33 ;  /* 0x0000002100107202 */ /* 0x002fe20000000f00 */
[----:B------:R-:W-:Y:S02]  /*8d260*/  IMAD.MOV.U32 R177, RZ, RZ, R32 ;  /* 0x000000ffffb17224 */ /* 0x000fe400078e0020 */
[----:B------:R-:W1:Y:S01]  /*8d270*/  LDC.64 R32, c[0x0][0x228] ;  /* 0x00008a00ff207b82 */ /* 0x000e620000000a00 */
[----:B------:R-:W-:Y:S02]  /*8d280*/  ISETP.GE.AND P5, PT, R8, R21, PT ;  /* 0x000000150800720c */ /* 0x000fe40003fa6270 */
[----:B------:R-:W-:-:S05]  /*8d290*/  IADD3 R8, R11, R0, RZ ;  /* 0x000000000b087210 */ /* 0x000fca0007ffe0ff */
[----:B------:R-:W-:Y:S01]  /*8d2a0*/  IMAD.WIDE R100, R8, 0x4, R2 ;  /* 0x0000000408647825 */ /* 0x000fe200078e0202 */
[----:B-1----:R-:W-:-:S03]  /*8d2b0*/  MOV R17, R32 ;  /* 0x0000002000117202 */ /* 0x002fc60000000f00 */
[----:B------:R-:W-:Y:S02]  /*8d2c0*/  IMAD.MOV.U32 R22, RZ, RZ, R33 ;  /* 0x000000ffff167224 */ /* 0x000fe400078e0021 */
[----:B------:R-:W1:Y:S01]  /*8d2d0*/  LDC.64 R32, c[0x0][0x228] ;  /* 0x00008a00ff207b82 */ /* 0x000e620000000a00 */
[----:B------:R-:W-:Y:S01]  /*8d2e0*/  IMAD.WIDE R82, R8, 0x4, R4 ;  /* 0x0000000408527825 */ /* 0x000fe200078e0204 */
[----:B------:R-:W-:-:S03]  /*8d2f0*/  IADD3 R11, R6, 0x28, RZ ;  /* 0x00000028060b7810 */ /* 0x000fc60007ffe0ff */
[----:B------:R-:W-:Y:S01]  /*8d300*/  IMAD.IADD R8, R8, 0x1, R0 ;  /* 0x0000000108087824 */ /* 0x000fe200078e0200 */
[----:B------:R-:W-:Y:S01]  /*8d310*/  ISETP.GE.AND P1, PT, R11, R16, PT ;  /* 0x000000100b00720c */ /* 0x000fe20003f26270 */
[----:B------:R-:W-:Y:S02]  /*8d320*/  IMAD.MOV.U32 R28, RZ, RZ, R25 ;  /* 0x000000ffff1c7224 */ /* 0x000fe400078e0019 */
[----:B------:R-:W-:Y:S02]  /*8d330*/  VIADD R11, R6, 0x29 ;  /* 0x00000029060b7836 */ /* 0x000fe40000000000 */
[----:B------:R-:W-:Y:S01]  /*8d340*/  IMAD.MOV.U32 R176, RZ, RZ, R24 ;  /* 0x000000ffffb07224 */ /* 0x000fe200078e0018 */
[----:B------:R-:W-:Y:S01]  /*8d350*/  MOV R16, R19 ;  /* 0x0000001300107202 */ /* 0x000fe20000000f00 */
[----:B-1----:R-:W-:Y:S02]  /*8d360*/  IMAD.MOV.U32 R24, RZ, RZ, R32 ;  /* 0x000000ffff187224 */ /* 0x002fe400078e0020 */
[----:B------:R-:W-:-:S02]  /*8d370*/  IMAD.MOV.U32 R21, RZ, RZ, R33 ;  /* 0x000000ffff157224 */ /* 0x000fc400078e0021 */
[----:B------:R-:W1:Y:S01]  /*8d380*/  LDC.64 R32, c[0x0][0x228] ;  /* 0x00008a00ff207b82 */ /* 0x000e620000000a00 */
[----:B---3--:R3:W-:Y:S01]  /*8d390*/  @P6 STG.E desc[UR60][R100.64], R20 ;  /* 0x0000001464006986 */ /* 0x0087e2000c10193c */
[----:B------:R-:W-:Y:S02]  /*8d3a0*/  ISETP.LT.AND P6, PT, R7, R102, !P4 ;  /* 0x000000660700720c */ /* 0x000fe400067c1270 */
[----:B------:R-:W-:Y:S01]  /*8d3b0*/  ISETP.LT.AND P4, PT, R9, R17, !P4 ;  /* 0x000000110900720c */ /* 0x000fe20006781270 */
[----:B------:R2:W-:Y:S01]  /*8d3c0*/  @P0 STG.E desc[UR60][R82.64], R242 ;  /* 0x000000f252000986 */ /* 0x0005e2000c10193c */
[----:B------:R-:W-:Y:S01]  /*8d3d0*/  ISETP.LT.AND P0, PT, R7, R104, !P5 ;  /* 0x000000680700720c */ /* 0x000fe20006f01270 */
[----:B-1----:R-:W-:Y:S01]  /*8d3e0*/  IMAD.MOV.U32 R26, RZ, RZ, R32 ;  /* 0x000000ffff1a7224 */ /* 0x002fe200078e0020 */
[----:B------:R-:W1:Y:S01]  /*8d3f0*/  LDC R102, c[0x0][0x228] ;  /* 0x00008a00ff667b82 */ /* 0x000e620000000800 */
[----:B---3--:R-:W-:-:S04]  /*8d400*/  IMAD.WIDE R100, R8, 0x4, R4 ;  /* 0x0000000408647825 */ /* 0x008fc800078e0204 */
[C---:B--2---:R-:W-:Y:S01]  /*8d410*/  IMAD.WIDE R82, R8.reuse, 0x4, R2 ;  /* 0x0000000408527825 */ /* 0x044fe200078e0202 */
[----:B------:R-:W-:Y:S02]  /*8d420*/  MOV R20, R33 ;  /* 0x0000002100147202 */ /* 0x000fe40000000f00 */
[----:B------:R-:W2:Y:S01]  /*8d430*/  LDC R104, c[0x0][0x228] ;  /* 0x00008a00ff687b82 */ /* 0x000ea20000000800 */
[----:B------:R-:W-:Y:S01]  /*8d440*/  IMAD.IADD R8, R8, 0x1, R0 ;  /* 0x0000000108087824 */ /* 0x000fe200078e0200 */
[----:B------:R3:W-:Y:S01]  /*8d450*/  @P6 STG.E desc[UR60][R82.64], R113 ;  /* 0x0000007152006986 */ /* 0x0007e2000c10193c */
[----:B------:R-:W-:-:S03]  /*8d460*/  ISETP.GE.AND P6, PT, R11, R28, PT ;  /* 0x0000001c0b00720c */ /* 0x000fc60003fc6270 */
[----:B------:R3:W-:Y:S01]  /*8d470*/  @P4 STG.E desc[UR60][R100.64], R114 ;  /* 0x0000007264004986 */ /* 0x0007e2000c10193c */
[----:B------:R-:W-:Y:S01]  /*8d480*/  VIADD R11, R6, 0x2a ;  /* 0x0000002a060b7836 */ /* 0x000fe20000000000 */
[----:B------:R-:W-:Y:S01]  /*8d490*/  ISETP.LT.AND P5, PT, R9, R24, !P5 ;  /* 0x000000180900720c */ /* 0x000fe20006fa1270 */
[----:B------:R-:W1:Y:S01]  /*8d4a0*/  LDC.64 R32, c[0x0][0x228] ;  /* 0x00008a00ff207b82 */ /* 0x000e620000000a00 */
[----:B------:R-:W-:Y:S01]  /*8d4b0*/  ISETP.LT.AND P4, PT, R7, R103, !P1 ;  /* 0x000000670700720c */ /* 0x000fe20004f81270 */
[----:B---3--:R-:W-:-:S06]  /*8d4c0*/  IMAD.WIDE R82, R8, 0x4, R2 ;  /* 0x0000000408527825 */ /* 0x008fcc00078e0202 */
[----:B------:R-:W3:Y:S01]  /*8d4d0*/  LDC R103, c[0x0][0x228] ;  /* 0x00008a00ff677b82 */ /* 0x000ee20000000800 */
[----:B------:R-:W3:Y:S04]  /*8d4e0*/  LDL.LU R114, [R1+0x44] ;  /* 0x0000440001727983 */ /* 0x000ee80000300800 */
[----:B----4-:R4:W-:Y:S01]  /*8d4f0*/  @P0 STG.E desc[UR60][R82.64], R18 ;  /* 0x0000001252000986 */ /* 0x0109e2000c10193c */
[----:B------:R-:W-:Y:S01]  /*8d500*/  ISETP.GE.AND P0, PT, R11, R16, PT ;  /* 0x000000100b00720c */ /* 0x000fe20003f06270 */
[----:B------:R-:W-:-:S04]  /*8d510*/  IMAD.IADD R11, R8, 0x1, R0 ;  /* 0x00000001080b7824 */ /* 0x000fc800078e0200 */
[----:B------:R-:W-:-:S04]  /*8d520*/  IMAD.WIDE R100, R11, 0x4, R2 ;  /* 0x000000040b647825 */ /* 0x000fc800078e0202 */
[----:B----4-:R-:W-:-:S05]  /*8d530*/  IMAD.WIDE R82, R8, 0x4, R4 ;  /* 0x0000000408527825 */ /* 0x010fca00078e0204 */
[----:B------:R-:W-:Y:S04]  /*8d540*/  @P5 STG.E desc[UR60][R82.64], R243 ;  /* 0x000000f352005986 */ /* 0x000fe8000c10193c */
[----:B------:R4:W-:Y:S04]  /*8d550*/  @P4 STG.E desc[UR60][R100.64], R112 ;  /* 0x0000007064004986 */ /* 0x0009e8000c10193c */
[----:B----4-:R-:W4:Y:S01]  /*8d560*/  LDL.LU R112, [R1+0x48] ;  /* 0x0000480001707983 */ /* 0x010f220000300800 */
[----:B-1----:R-:W-:Y:S01]  /*8d570*/  IMAD.MOV.U32 R25, RZ, RZ, R33 ;  /* 0x000000ffff197224 */ /* 0x002fe200078e0021 */
[----:B------:R-:W-:-:S02]  /*8d580*/  MOV R142, R32 ;  /* 0x00000020008e7202 */ /* 0x000fc40000000f00 */
[----:B------:R-:W1:Y:S02]  /*8d590*/  LDC.64 R32, c[0x0][0x228] ;  /* 0x00008a00ff207b82 */ /* 0x000e640000000a00 */
[----:B-1----:R-:W-:Y:S01]  /*8d5a0*/  MOV R17, R32 ;  /* 0x0000002000117202 */ /* 0x002fe20000000f00 */
[----:B------:R-:W-:-:S05]  /*8d5b0*/  IMAD.MOV.U32 R19, RZ, RZ, R33 ;  /* 0x000000ffff137224 */ /* 0x000fca00078e0021 */
[----:B------:R-:W1:Y:S02]  /*8d5c0*/  LDC.64 R32, c[0x0][0x228] ;  /* 0x00008a00ff207b82 */ /* 0x000e640000000a00 */
[----:B-1----:R-:W-:Y:S01]  /*8d5d0*/  MOV R24, R33 ;  /* 0x0000002100187202 */ /* 0x002fe20000000f00 */
[----:B------:R-:W-:-:S05]  /*8d5e0*/  IMAD.MOV.U32 R141, RZ, RZ, R32 ;  /* 0x000000ffff8d7224 */ /* 0x000fca00078e0020 */
[----:B------:R-:W1:Y:S01]  /*8d5f0*/  LDC.64 R32, c[0x0][0x228] ;  /* 0x00008a00ff207b82 */ /* 0x000e620000000a00 */
[----:B------:R-:W-:Y:S01]  /*8d600*/  VIADD R8, R6, 0x2b ;  /* 0x0000002b06087836 */ /* 0x000fe20000000000 */
[----:B------:R-:W-:Y:S02]  /*8d610*/  ISETP.LT.AND P1, PT, R9, R26, !P1 ;  /* 0x0000001a0900720c */ /* 0x000fe40004f21270 */
[----:B--2---:R-:W-:Y:S01]  /*8d620*/  ISETP.LT.AND P5, PT, R7, R104, !P6 ;  /* 0x000000680700720c */ /* 0x004fe200077a1270 */
[----:B-1----:R-:W-:Y:S01]  /*8d630*/  IMAD.MOV.U32 R18, RZ, RZ, R33 ;  /* 0x000000ffff127224 */ /* 0x002fe200078e0021 */
[----:B------:R-:W-:Y:S01]  /*8d640*/  ISETP.GE.AND P4, PT, R8, R25, PT ;  /* 0x000000190800720c */ /* 0x000fe20003f86270 */
[----:B------:R-:W-:Y:S01]  /*8d650*/  IMAD.MOV.U32 R33, RZ, RZ, R35 ;  /* 0x000000ffff217224 */ /* 0x000fe200078e0023 */
[----:B------:R-:W1:Y:S08]  /*8d660*/  LDC R104, c[0x0][0x228] ;  /* 0x00008a00ff687b82 */ /* 0x000e700000000800 */
[----:B------:R-:W2:Y:S01]  /*8d670*/  LDC.64 R34, c[0x0][0x228] ;  /* 0x00008a00ff227b82 */ /* 0x000ea20000000a00 */
[----:B------:R-:W-:-:S02]  /*8d680*/  IADD3 R8, R11, R0, RZ ;  /* 0x000000000b087210 */ /* 0x000fc40007ffe0ff */
[----:B------:R-:W-:Y:S01]  /*8d690*/  ISETP.LT.AND P6, PT, R9, R17, !P6 ;  /* 0x000000110900720c */ /* 0x000fe200077c1270 */
[----:B------:R-:W-:-:S04]  /*8d6a0*/  IMAD.WIDE R82, R11, 0x4, R4 ;  /* 0x000000040b527825 */ /* 0x000fc800078e0204 */
[----:B------:R-:W-:Y:S01]  /*8d6b0*/  IMAD.WIDE R100, R8, 0x4, R2 ;  /* 0x0000000408647825 */ /* 0x000fe200078e0202 */
[----:B------:R2:W-:Y:S01]  /*8d6c0*/  @P1 STG.E desc[UR60][R82.64], R248 ;  /* 0x000000f852001986 */ /* 0x0005e2000c10193c */
[----:B------:R-:W-:-:S03]  /*8d6d0*/  MOV R16, R32 ;  /* 0x0000002000107202 */ /* 0x000fc60000000f00 */
[----:B------:R3:W-:Y:S01]  /*8d6e0*/  @P5 STG.E desc[UR60][R100.64], R236 ;  /* 0x000000ec64005986 */ /* 0x0007e2000c10193c */
[----:B------:R-:W-:Y:S01]  /*8d6f0*/  ISETP.LT.AND P5, PT, R7, R102, !P0 ;  /* 0x000000660700720c */ /* 0x000fe200047a1270 */
[----:B--2---:R-:W-:Y:S02]  /*8d700*/  IMAD.MOV.U32 R26, RZ, RZ, R34 ;  /* 0x000000ffff1a7224 */ /* 0x004fe400078e0022 */
[----:B------:R-:W-:Y:S01]  /*8d710*/  IMAD.MOV.U32 R17, RZ, RZ, R35 ;  /* 0x000000ffff117224 */ /* 0x000fe200078e0023 */
[----:B------:R-:W-:Y:S01]  /*8d720*/  IADD3 R11, R6, 0x2c, RZ ;  /* 0x0000002c060b7810 */ /* 0x000fe20007ffe0ff */
[----:B------:R-:W2:Y:S01]  /*8d730*/  LDC.64 R34, c[0x0][0x228] ;  /* 0x00008a00ff227b82 */ /* 0x000ea20000000a00 */
[----:B------:R-:W-:Y:S01]  /*8d740*/  IMAD.WIDE R82, R8, 0x4, R4 ;  /* 0x0000000408527825 */ /* 0x000fe200078e0204 */
[----:B------:R-:W-:-:S03]  /*8d750*/  ISETP.LT.AND P0, PT, R9, R16, !P0 ;  /* 0x000000100900720c */ /* 0x000fc60004701270 */
[----:B------:R-:W-:Y:S01]  /*8d760*/  IMAD.IADD R8, R8, 0x1, R0 ;  /* 0x0000000108087824 */ /* 0x000fe200078e0200 */
[----:B------:R1:W-:Y:S01]  /*8d770*/  @P6 STG.E desc[UR60][R82.64], R228 ;  /* 0x000000e452006986 */ /* 0x0003e2000c10193c */
[----:B---3--:R-:W-:Y:S01]  /*8d780*/  ISETP.LT.AND P6, PT, R7, R103, !P4 ;  /* 0x000000670700720c */ /* 0x008fe200067c1270 */
[----:B------:R-:W3:Y:S01]  /*8d790*/  LDC R102, c[0x0][0x228] ;  /* 0x00008a00ff667b82 */ /* 0x000ee20000000800 */
[----:B------:R-:W-:Y:S01]  /*8d7a0*/  ISETP.GE.AND P1, PT, R11, R24, PT ;  /* 0x000000180b00720c */ /* 0x000fe20003f26270 */
[----:B------:R-:W-:Y:S02]  /*8d7b0*/  VIADD R11, R6, 0x2d ;  /* 0x0000002d060b7836 */ /* 0x000fe40000000000 */
[----:B------:R-:W-:-:S04]  /*8d7c0*/  IMAD.WIDE R100, R8, 0x4, R4 ;  /* 0x0000000408647825 */ /* 0x000fc800078e0204 */
[C---:B-1----:R-:W-:Y:S01]  /*8d7d0*/  IMAD.WIDE R82, R8.reuse, 0x4, R2 ;  /* 0x0000000408527825 */ /* 0x042fe200078e0202 */
[----:B------:R-:W-:Y:S01]  /*8d7e0*/  MOV R16, R37 ;  /* 0x0000002500107202 */ /* 0x000fe20000000f00 */
[----:B------:R-:W1:Y:S02]  /*8d7f0*/  LDC R103, c[0x0][0x228] ;  /* 0x00008a00ff677b82 */ /* 0x000e640000000800 */
[----:B------:R-:W-:Y:S01]  /*8d800*/  IMAD.IADD R8, R8, 0x1, R0 ;  /* 0x0000000108087824 */ /* 0x000fe200078e0200 */
[----:B------:R-:W-:Y:S02]  /*8d810*/  ISETP.LT.AND P4, PT, R9, R26, !P4 ;  /* 0x0000001a0900720c */ /* 0x000fe40006781270 */
[----:B--2---:R-:W-:Y:S01]  /*8d820*/  MOV R24, R35 ;  /* 0x0000002300187202 */ /* 0x004fe20000000f00 */
[----:B------:R2:W-:Y:S01]  /*8d830*/  @P5 STG.E desc[UR60][R82.64], R114 ;  /* 0x0000007252005986 */ /* 0x0005e2000c10193c */
[----:B------:R-:W-:Y:S01]  /*8d840*/  ISETP.GE.AND P5, PT, R11, R33, PT ;  /* 0x000000210b00720c */ /* 0x000fe20003fa6270 */
[----:B------:R-:W-:-:S02]  /*8d850*/  VIADD R11, R6, 0x2e ;  /* 0x0000002e060b7836 */ /* 0x000fc40000000000 */
[----:B------:R3:W-:Y:S01]  /*8d860*/  @P0 STG.E desc[UR60][R100.64], R249 ;  /* 0x000000f964000986 */ /* 0x0007e2000c10193c */
[----:B------:R-:W-:Y:S01]  /*8d870*/  ISETP.LT.AND P0, PT, R7, R104, !P1 ;  /* 0x000000680700720c */ /* 0x000fe20004f01270 */
[----:B------:R-:W-:Y:S01]  /*8d880*/  IMAD.MOV.U32 R187, RZ, RZ, R34 ;  /* 0x000000ffffbb7224 */ /* 0x000fe200078e0022 */
[----:B------:R-:W1:Y:S01]  /*8d890*/  LDC R104, c[0x0][0x228] ;  /* 0x00008a00ff687b82 */ /* 0x000e620000000800 */
[----:B--2---:R-:W2:Y:S01]  /*8d8a0*/  LDL.LU R114, [R1+0x4c] ;  /* 0x00004c0001727983 */ /* 0x004ea20000300800 */
[----:B------:R-:W-:-:S05]  /*8d8b0*/  IMAD.WIDE R82, R8, 0x4, R2 ;  /* 0x0000000408527825 */ /* 0x000fca00078e0202 */
[----:B------:R4:W-:Y:S01]  /*8d8c0*/  @P6 STG.E desc[UR60][R82.64], R237 ;  /* 0x000000ed52006986 */ /* 0x0009e2000c10193c */
[----:B------:R-:W-:Y:S01]  /*8d8d0*/  ISETP.GE.AND P6, PT, R11, R24, PT ;  /* 0x000000180b00720c */ /* 0x000fe20003fc6270 */
[----:B------:R-:W-:-:S04]  /*8d8e0*/  IMAD.IADD R11, R8, 0x1, R0 ;  /* 0x00000001080b7824 */ /* 0x000fc800078e0200 */
[----:B---3--:R-:W-:-:S04]  /*8d8f0*/  IMAD.WIDE R100, R11, 0x4, R2 ;  /* 0x000000040b647825 */ /* 0x008fc800078e0202 */
[----:B----4-:R-:W-:Y:S01]  /*8d900*/  IMAD.WIDE R82, R8, 0x4, R4 ;  /* 0x0000000408527825 */ /* 0x010fe200078e0204 */
[----:B------:R-:W3:Y:S04]  /*8d910*/  LDC.64 R236, c[0x0][0x228] ;  /* 0x00008a00ffec7b82 */ /* 0x000ee80000000a00 */
[----:B------:R4:W-:Y:S01]  /*8d920*/  @P4 STG.E desc[UR60][R82.64], R229 ;  /* 0x000000e552004986 */ /* 0x0009e2000c10193c */
[----:B------:R-:W-:-:S03]  /*8d930*/  IMAD.MOV.U32 R34, RZ, RZ, R36 ;  /* 0x000000ffff227224 */ /* 0x000fc600078e0024 */
[----:B------:R-:W1:Y:S01]  /*8d940*/  LDC.64 R36, c[0x0][0x228] ;  /* 0x00008a00ff247b82 */ /* 0x000e620000000a00 */
[----:B------:R-:W-:-:S07]  /*8d950*/  VIADD R8, R6, 0x2f ;  /* 0x0000002f06087836 */ /* 0x000fce0000000000 */
[----:B----4-:R-:W4:Y:S01]  /*8d960*/  LDC.64 R228, c[0x0][0x228] ;  /* 0x00008a00ffe47b82 */ /* 0x010f220000000a00 */
[----:B------:R3:W-:Y:S04]  /*8d970*/  @P0 STG.E desc[UR60][R100.64], R112 ;  /* 0x0000007064000986 */ /* 0x0007e8000c10193c */
[----:B---3--:R-:W3:Y:S01]  /*8d980*/  LDL.LU R112, [R1+0x400] ;  /* 0x0004000001707983 */ /* 0x008ee20000300800 */
[----:B-1----:R-:W-:Y:S01]  /*8d990*/  IMAD.MOV.U32 R32, RZ, RZ, R37 ;  /* 0x000000ffff207224 */ /* 0x002fe200078e0025 */
[----:B------:R-:W-:Y:S02]  /*8d9a0*/  MOV R186, R36 ;  /* 0x0000002400ba7202 */ /* 0x000fe40000000f00 */
[----:B------:R-:W1:Y:S02]  /*8d9b0*/  LDC.64 R36, c[0x0][0x228] ;  /* 0x00008a00ff247b82 */ /* 0x000e640000000a00 */
[----:B-1----:R-:W-:Y:S01]  /*8d9c0*/  MOV R25, R36 ;  /* 0x0000002400197202 */ /* 0x002fe20000000f00 */
[----:B------:R-:W-:-:S05]  /*8d9d0*/  IMAD.MOV.U32 R28, RZ, RZ, R37 ;  /* 0x000000ffff1c7224 */ /* 0x000fca00078e0025 */
[----:B------:R-:W1:Y:S01]  /*8d9e0*/  LDC.64 R36, c[0x0][0x228] ;  /* 0x00008a00ff247b82 */ /* 0x000e620000000a00 */
[----:B------:R-:W-:-:S07]  /*8d9f0*/  ISETP.LT.AND P1, PT, R9, R34, !P1 ;  /* 0x000000220900720c */ /* 0x000fce0004f21270 */
[----:B------:R-:W4:Y:S01]  /*8da00*/  LDC.64 R34, c[0x0][0x228] ;  /* 0x00008a00ff227b82 */ /* 0x000f220000000a00 */
[----:B-1----:R-:W-:Y:S01]  /*8da10*/  MOV R33, R37 ;  /* 0x0000002500217202 */ /* 0x002fe20000000f00 */
[----:B------:R-:W-:-:S06]  /*8da20*/  IMAD.MOV.U32 R185, RZ, RZ, R36 ;  /* 0x000000ffffb97224 */ /* 0x000fcc00078e0024 */
[----:B------:R-:W1:Y:S01]  /*8da30*/  LDC.64 R36, c[0x0][0x228] ;  /* 0x00008a00ff247b82 */ /* 0x000e620000000a00 */
[----:B----4-:R-:W-:Y:S02]  /*8da40*/  IMAD.MOV.U32 R184, RZ, RZ, R34 ;  /* 0x000000ffffb87224 */ /* 0x010fe400078e0022 */
[----:B-1----:R-:W-:Y:S02]  /*8da50*/  IMAD.MOV.U32 R26, RZ, RZ, R37 ;  /* 0x000000ffff1a7224 */ /* 0x002fe400078e0025 */
[----:B------:R-:W-:-:S03]  /*8da60*/  IMAD.MOV.U32 R37, RZ, RZ, R35 ;  /* 0x000000ffff257224 */ /* 0x000fc600078e0023 */
[----:B------:R-:W1:Y:S01]  /*8da70*/  LDC.64 R34, c[0x0][0x228] ;  /* 0x00008a00ff227b82 */ /* 0x000e620000000a00 */
[----:B------:R-:W-:Y:S02]  /*8da80*/  ISETP.LT.AND P4, PT, R7, R103, !P5 ;  /* 0x000000670700720c */ /* 0x000fe40006f81270 */
[----:B------:R-:W-:Y:S02]  /*8da90*/  ISETP.GE.AND P0, PT, R8, R32, PT ;  /* 0x000000200800720c */ /* 0x000fe40003f06270 */
[----:B------:R-:W-:Y:S02]  /*8daa0*/  IADD3 R8, R11, R0, RZ ;  /* 0x000000000b087210 */ /* 0x000fe40007ffe0ff */
[----:B------:R-:W-:Y:S01]  /*8dab0*/  ISETP.LT.AND P5, PT, R9, R25, !P5 ;  /* 0x000000190900720c */ /* 0x000fe20006fa1270 */
[----:B------:R-:W-:Y:S01]  /*8dac0*/  IMAD.WIDE R82, R11, 0x4, R4 ;  /* 0x000000040b527825 */ /* 0x000fe200078e0204 */
[----:B------:R-:W4:Y:S03]  /*8dad0*/  LDC R103, c[0x0][0x228] ;  /* 0x00008a00ff677b82 */ /* 0x000f260000000800 */
[----:B------:R-:W-:Y:S01]  /*8dae0*/  IMAD.WIDE R100, R8, 0x4, R2 ;  /* 0x0000000408647825 */ /* 0x000fe200078e0202 */
[----:B------:R1:W-:Y:S01]  /*8daf0*/  @P1 STG.E desc[UR60][R82.64], R250 ;  /* 0x000000fa52001986 */ /* 0x0003e2000c10193c */
[----:B------:R-:W-:-:S03]  /*8db00*/  MOV R24, R36 ;  /* 0x0000002400187202 */ /* 0x000fc60000000f00 */
[----:B------:R1:W-:Y:S02]  /*8db10*/  @P4 STG.E desc[UR60][R100.64], R238 ;  /* 0x000000ee64004986 */ /* 0x0003e4000c10193c */
[----:B-1----:R-:W-:Y:S02]  /*8db20*/  IMAD.MOV.U32 R32, RZ, RZ, R34 ;  /* 0x000000ffff207224 */ /* 0x002fe400078e0022 */
[----:B------:R-:W-:Y:S02]  /*8db30*/  IMAD.MOV.U32 R25, RZ, RZ, R35 ;  /* 0x000000ffff197224 */ /* 0x000fe400078e0023 */
[----:B------:R-:W1:Y:S01]  /*8db40*/  LDC.64 R34, c[0x0][0x228] ;  /* 0x00008a00ff227b82 */ /* 0x000e620000000a00 */
[----:B------:R-:W-:Y:S01]  /*8db50*/  ISETP.LT.AND P4, PT, R7, R102, !P6 ;  /* 0x000000660700720c */ /* 0x000fe20007781270 */
[----:B------:R-:W-:Y:S01]  /*8db60*/  IMAD.WIDE R82, R8, 0x4, R4 ;  /* 0x0000000408527825 */ /* 0x000fe200078e0204 */
[----:B------:R-:W-:Y:S02]  /*8db70*/  ISETP.LT.AND P6, PT, R9, R24, !P6 ;  /* 0x000000180900720c */ /* 0x000fe400077c1270 */
[----:B------:R-:W-:Y:S01]  /*8db80*/  IADD3 R11, R6, 0x30, RZ ;  /* 0x00000030060b7810 */ /* 0x000fe20007ffe0ff */
[----:B------:R-:W-:Y:S01]  /*8db90*/  IMAD.IADD R8, R8, 0x1, R0 ;  /* 0x0000000108087824 */ /* 0x000fe200078e0200 */
[----:B------:R4:W-:Y:S01]  /*8dba0*/  @P5 STG.E desc[UR60][R82.64], R230 ;  /* 0x000000e652005986 */ /* 0x0009e2000c10193c */
[----:B------:R-:W-:Y:S01]  /*8dbb0*/  ISETP.LT.AND P5, PT, R7, R104, !P0 ;  /* 0x000000680700720c */ /* 0x000fe200047a1270 */
[----:B------:R-:W3:Y:S01]  /*8dbc0*/  LDC R102, c[0x0][0x228] ;  /* 0x00008a00ff667b82 */ /* 0x000ee20000000800 */
[----:B------:R-:W-:Y:S01]  /*8dbd0*/  ISETP.GE.AND P1, PT, R11, R33, PT ;  /* 0x000000210b00720c */ /* 0x000fe20003f26270 */
[----:B------:R-:W-:-:S02]  /*8dbe0*/  VIADD R11, R6, 0x31 ;  /* 0x00000031060b7836 */ /* 0x000fc40000000000 */
[----:B------:R-:W-:-:S04]  /*8dbf0*/  IMAD.WIDE R100, R8, 0x4, R4 ;  /* 0x0000000408647825 */ /* 0x000fc800078e0204 */
[C---:B----4-:R-:W-:Y:S01]  /*8dc00*/  IMAD.WIDE R82, R8.reuse, 0x4, R2 ;  /* 0x0000000408527825 */ /* 0x050fe200078e0202 */
[----:B------:R-:W4:Y:S03]  /*8dc10*/  LDC R104, c[0x0][0x228] ;  /* 0x00008a00ff687b82 */ /* 0x000f260000000800 */
[----:B------:R-:W-:Y:S01]  /*8dc20*/  IMAD.IADD R8, R8, 0x1, R0 ;  /* 0x0000000108087824 */ /* 0x000fe200078e0200 */
[----:B-1----:R-:W-:Y:S02]  /*8dc30*/  MOV R33, R35 ;  /* 0x0000002300217202 */ /* 0x002fe40000000f00 */
[----:B------:R-:W-:Y:S01]  /*8dc40*/  ISETP.LT.AND P0, PT, R9, R32, !P0 ;  /* 0x000000200900720c */ /* 0x000fe20004701270 */
[----:B--2---:R1:W-:Y:S01]  /*8dc50*/  @P4 STG.E desc[UR60][R82.64], R114 ;  /* 0x0000007252004986 */ /* 0x0043e2000c10193c */
[----:B------:R-:W-:Y:S01]  /*8dc60*/  ISETP.GE.AND P4, PT, R11, R37, PT ;  /* 0x000000250b00720c */ /* 0x000fe20003f86270 */
[----:B------:R-:W-:-:S02]  /*8dc70*/  VIADD R11, R6, 0x32 ;  /* 0x00000032060b7836 */ /* 0x000fc40000000000 */
[----:B------:R2:W-:Y:S01]  /*8dc80*/  @P6 STG.E desc[UR60][R100.64], R251 ;  /* 0x000000fb64006986 */ /* 0x0005e2000c10193c */
[----:B------:R-:W-:Y:S01]  /*8dc90*/  ISETP.LT.AND P6, PT, R7, R103, !P1 ;  /* 0x000000670700720c */ /* 0x000fe20004fc1270 */
[----:B------:R-:W-:Y:S01]  /*8dca0*/  IMAD.MOV.U32 R183, RZ, RZ, R34 ;  /* 0x000000ffffb77224 */ /* 0x000fe200078e0022 */
[----:B------:R-:W4:Y:S01]  /*8dcb0*/  LDC R103, c[0x0][0x228] ;  /* 0x00008a00ff677b82 */ /* 0x000f220000000800 */
[----:B-1----:R-:W4:Y:S01]  /*8dcc0*/  LDL.LU R114, [R1+0x404] ;  /* 0x0004040001727983 */ /* 0x002f220000300800 */
[----:B------:R-:W-:-:S06]  /*8dcd0*/  IMAD.WIDE R82, R8, 0x4, R2 ;  /* 0x0000000408527825 */ /* 0x000fcc00078e0202 */
[----:B------:R-:W1:Y:S01]  /*8dce0*/  LDC.64 R34, c[0x0][0x228] ;  /* 0x00008a00ff227b82 */ /* 0x000e620000000a00 */
[----:B------:R3:W-:Y:S01]  /*8dcf0*/  @P5 STG.E desc[UR60][R82.64], R239 ;  /* 0x000000ef52005986 */ /* 0x0007e2000c10193c */
[----:B------:R-:W-:Y:S01]  /*8dd00*/  ISETP.GE.AND P5, PT, R11, R33, PT ;  /* 0x000000210b00720c */ /* 0x000fe20003fa6270 */
[----:B------:R-:W-:-:S04]  /*8dd10*/  IMAD.IADD R11, R8, 0x1, R0 ;  /* 0x00000001080b7824 */ /* 0x000fc800078e0200 */
[----:B--2---:R-:W-:-:S04]  /*8dd20*/  IMAD.WIDE R100, R11, 0x4, R2 ;  /* 0x000000040b647825 */ /* 0x004fc800078e0202 */
[----:B---3--:R-:W-:-:S05]  /*8dd30*/  IMAD.WIDE R82, R8, 0x4, R4 ;  /* 0x0000000408527825 */ /* 0x008fca00078e0204 */
[----:B------:R-:W-:Y:S04]  /*8dd40*/  @P0 STG.E desc[UR60][R82.64], R231 ;  /* 0x000000e752000986 */ /* 0x000fe8000c10193c */
[----:B------:R2:W-:Y:S04]  /*8dd50*/  @P6 STG.E desc[UR60][R100.64], R112 ;  /* 0x0000007064006986 */ /* 0x0005e8000c10193c */
[----:B--2---:R-:W2:Y:S01]  /*8dd60*/  LDL.LU R112, [R1+0x408] ;  /* 0x0004080001707983 */ /* 0x004ea20000300800 */
[----:B-1----:R-:W-:Y:S01]  /*8dd70*/  MOV R24, R35 ;  /* 0x0000002300187202 */ /* 0x002fe20000000f00 */
[----:B------:R-:W-:-:S02]  /*8dd80*/  IMAD.MOV.U32 R35, RZ, RZ, R39 ;  /* 0x000000ffff237224 */ /* 0x000fc400078e0027 */
[----:B------:R-:W1:Y:S01]  /*8dd90*/  LDC.64 R38, c[0x0][0x228] ;  /* 0x00008a00ff267b82 */ /* 0x000e620000000a00 */
[----:B------:R-:W-:Y:S02]  /*8dda0*/  IMAD.MOV.U32 R32, RZ, RZ, R41 ;  /* 0x000000ffff207224 */ /* 0x000fe400078e0029 */
[----:B------:R-:W-:-:S05]  /*8ddb0*/  IMAD.MOV.U32 R36, RZ, RZ, R34 ;  /* 0x000000ffff247224 */ /* 0x000fca00078e0022 */
[----:B------:R-:W3:Y:S01]  /*8ddc0*/  LDC.64 R40, c[0x0][0x228] ;  /* 0x00008a00ff287b82 */ /* 0x000ee20000000a00 */
[----:B------:R-:W-:Y:S01]  /*8ddd0*/  VIADD R8, R6, 0x33 ;  /* 0x0000003306087836 */ /* 0x000fe20000000000 */
[----:B------:R-:W-:Y:S02]  /*8dde0*/  ISETP.LT.AND P1, PT, R9, R36, !P1 ;  /* 0x000000240900720c */ /* 0x000fe40004f21270 */
[----:B----4-:R-:W-:Y:S02]  /*8ddf0*/  ISETP.LT.AND P0, PT, R7, R104, !P4 ;  /* 0x000000680700720c */ /* 0x010fe40006701270 */
[----:B------:R-:W-:Y:S01]  /*8de00*/  ISETP.GE.AND P6, PT, R8, R35, PT ;  /* 0x000000230800720c */ /* 0x000fe20003fc6270 */
[C---:B------:R-:W-:Y:S01]  /*8de10*/  IMAD.IADD R8, R11.reuse, 0x1, R0 ;  /* 0x000000010b087824 */ /* 0x040fe200078e0200 */
[----:B------:R-:W4:Y:S01]  /*8de20*/  LDC.64 R36, c[0x0][0x228] ;  /* 0x00008a00ff247b82 */ /* 0x000f220000000a00 */
[----:B-1----:R-:W-:Y:S01]  /*8de30*/  MOV R34, R38 ;  /* 0x0000002600227202 */ /* 0x002fe20000000f00 */
[----:B------:R-:W-:-:S06]  /*8de40*/  IMAD.WIDE R82, R11, 0x4, R4 ;  /* 0x000000040b527825 */ /* 0x000fcc00078e0204 */
[----:B------:R-:W1:Y:S01]  /*8de50*/  LDC R104, c[0x0][0x228] ;  /* 0x00008a00ff687b82 */ /* 0x000e620000000800 */
[----:B------:R-:W-:-:S07]  /*8de60*/  ISETP.LT.AND P4, PT, R9, R34, !P4 ;  /* 0x000000220900720c */ /* 0x000fce0006781270 */
[----:B------:R-:W1:Y:S01]  /*8de70*/  LDC.64 R34, c[0x0][0x228] ;  /* 0x00008a00ff227b82 */ /* 0x000e620000000a00 */
[----:B------:R-:W-:Y:S01]  /*8de80*/  IMAD.WIDE R100, R8, 0x4, R2 ;  /* 0x0000000408647825 */ /* 0x000fe200078e0202 */
[----:B------:R3:W-:Y:S03]  /*8de90*/  @P1 STG.E desc[UR60][R82.64], R244 ;  /* 0x000000f452001986 */ /* 0x0007e6000c10193c */
[----:B---3--:R-:W-:Y:S01]  /*8dea0*/  IMAD.MOV.U32 R33, RZ, RZ, R40 ;  /* 0x000000ffff217224 */ /* 0x008fe200078e0028 */
[----:B------:R3:W-:Y:S01]  /*8deb0*/  @P0 STG.E desc[UR60][R100.64], R232 ;  /* 0x000000e864000986 */ /* 0x0007e2000c10193c */
[----:B------:R-:W-:Y:S01]  /*8dec0*/  ISETP.LT.AND P0, PT, R7, R102, !P5 ;  /* 0x000000660700720c */ /* 0x000fe20006f01270 */
[----:B------:R-:W-:Y:S01]  /*8ded0*/  VIADD R11, R6, 0x34 ;  /* 0x00000034060b7836 */ /* 0x000fe20000000000 */
[----:B------:R-:W-:Y:S01]  /*8dee0*/  MOV R38, R41 ;  /* 0x0000002900267202 */ /* 0x000fe20000000f00 */
[----:B------:R-:W2:Y:S01]  /*8def0*/  LDC R102, c[0x0][0x228] ;  /* 0x00008a00ff667b82 */ /* 0x000ea20000000800 */
[----:B------:R-:W-:Y:S01]  /*8df00*/  IMAD.WIDE R82, R8, 0x4, R4 ;  /* 0x0000000408527825 */ /* 0x000fe200078e0204 */
[----:B------:R-:W-:-:S03]  /*8df10*/  ISETP.LT.AND P5, PT, R9, R33, !P5 ;  /* 0x000000210900720c */ /* 0x000fc60006fa1270 */
[----:B------:R-:W-:Y:S01]  /*8df20*/  IMAD.IADD R8, R8, 0x1, R0 ;  /* 0x0000000108087824 */ /* 0x000fe200078e0200 */
[----:B------:R1:W-:Y:S01]  /*8df30*/  @P4 STG.E desc[UR60][R82.64], R224 ;  /* 0x000000e052004986 */ /* 0x0003e2000c10193c */
[----:B------:R-:W-:Y:S02]  /*8df40*/  ISETP.LT.AND P4, PT, R7, R103, !P6 ;  /* 0x000000670700720c */ /* 0x000fe40007781270 */
[----:B---3--:R-:W-:Y:S01]  /*8df50*/  IMAD.WIDE R100, R8, 0x4, R4 ;  /* 0x0000000408647825 */ /* 0x008fe200078e0204 */
[----:B------:R-:W-:Y:S01]  /*8df60*/  ISETP.GE.AND P1, PT, R11, R32, PT ;  /* 0x000000200b00720c */ /* 0x000fe20003f26270 */
[----:B------:R-:W3:Y:S01]  /*8df70*/  LDC R103, c[0x0][0x228] ;  /* 0x00008a00ff677b82 */ /* 0x000ee20000000800 */
[----:B-1----:R-:W-:Y:S01]  /*8df80*/  MOV R40, R35 ;  /* 0x0000002300287202 */ /* 0x002fe20000000f00 */
[----:B------:R-:W-:Y:S02]  /*8df90*/  VIADD R11, R6, 0x35 ;  /* 0x00000035060b7836 */ /* 0x000fe40000000000 */
[C---:B------:R-:W-:Y:S01]  /*8dfa0*/  IMAD.WIDE R82, R8.reuse, 0x4, R2 ;  /* 0x0000000408527825 */ /* 0x040fe200078e0202 */
[----:B------:R-:W-:-:S03]  /*8dfb0*/  IADD3 R8, R8, R0, RZ ;  /* 0x0000000008087210 */ /* 0x000fc60007ffe0ff */
[----:B------:R-:W-:Y:S01]  /*8dfc0*/  IMAD.MOV.U32 R180, RZ, RZ, R34 ;  /* 0x000000ffffb47224 */ /* 0x000fe200078e0022 */
[----:B----4-:R-:W-:Y:S01]  /*8dfd0*/  MOV R34, R36 ;  /* 0x0000002400227202 */ /* 0x010fe20000000f00 */
[----:B------:R-:W-:Y:S02]  /*8dfe0*/  IMAD.MOV.U32 R32, RZ, RZ, R49 ;  /* 0x000000ffff207224 */ /* 0x000fe400078e0031 */
[----:B------:R-:W1:Y:S01]  /*8dff0*/  LDC.64 R48, c[0x0][0x228] ;  /* 0x00008a00ff307b82 */ /* 0x000e620000000a00 */
[----:B------:R-:W-:Y:S01]  /*8e000*/  ISETP.LT.AND P6, PT, R9, R34, !P6 ;  /* 0x000000220900720c */ /* 0x000fe200077c1270 */
[----:B------:R4:W-:Y:S01]  /*8e010*/  @P0 STG.E desc[UR60][R82.64], R114 ;  /* 0x0000007252000986 */ /* 0x0009e2000c10193c */
[----:B------:R-:W-:Y:S02]  /*8e020*/  ISETP.GE.AND P0, PT, R11, R40, PT ;  /* 0x000000280b00720c */ /* 0x000fe40003f06270 */
[----:B------:R-:W-:Y:S01]  /*8e030*/  IADD3 R11, R6, 0x36, RZ ;  /* 0x00000036060b7810 */ /* 0x000fe20007ffe0ff */
[----:B------:R3:W-:Y:S01]  /*8e040*/  @P5 STG.E desc[UR60][R100.64], R245 ;  /* 0x000000f564005986 */ /* 0x0007e2000c10193c */
[----:B------:R-:W-:Y:S01]  /*8e050*/  ISETP.LT.AND P5, PT, R7, R104, !P1 ;  /* 0x000000680700720c */ /* 0x000fe20004fa1270 */
[----:B-1----:R-:W-:Y:S01]  /*8e060*/  IMAD.MOV.U32 R36, RZ, RZ, R49 ;  /* 0x000000ffff247224 */ /* 0x002fe200078e0031 */
[----:B------:R-:W-:Y:S01]  /*8e070*/  MOV R42, R48 ;  /* 0x00000030002a7202 */ /* 0x000fe20000000f00 */
[----:B------:R-:W1:Y:S01]  /*8e080*/  LDC R104, c[0x0][0x228] ;  /* 0x00008a00ff687b82 */ /* 0x000e620000000800 */
[----:B----4-:R-:W-:-:S07]  /*8e090*/  IMAD.WIDE R82, R8, 0x4, R2 ;  /* 0x0000000408527825 */ /* 0x010fce00078e0202 */
[----:B------:R-:W4:Y:S01]  /*8e0a0*/  LDC.64 R48, c[0x0][0x228] ;  /* 0x00008a00ff307b82 */ /* 0x000f220000000a00 */
[----:B------:R3:W-:Y:S01]  /*8e0b0*/  @P4 STG.E desc[UR60][R82.64], R233 ;  /* 0x000000e952004986 */ /* 0x0007e2000c10193c */
[----:B------:R-:W-:Y:S02]  /*8e0c0*/  ISETP.GE.AND P4, PT, R11, R32, PT ;  /* 0x000000200b00720c */ /* 0x000fe40003f86270 */
[----:B------:R-:W-:-:S04]  /*8e0d0*/  IADD3 R11, R8, R0, RZ ;  /* 0x00000000080b7210 */ /* 0x000fc80007ffe0ff */
[----:B---3--:R-:W3:Y:S01]  /*8e0e0*/  LDC.64 R244, c[0x0][0x228] ;  /* 0x00008a00fff47b82 */ /* 0x008ee20000000a00 */
[----:B------:R-:W-:-:S04]  /*8e0f0*/  IMAD.WIDE R100, R11, 0x4, R2 ;  /* 0x000000040b647825 */ /* 0x000fc800078e0202 */
[----:B------:R-:W-:Y:S01]  /*8e100*/  IMAD.WIDE R82, R8, 0x4, R4 ;  /* 0x0000000408527825 */ /* 0x000fe200078e0204 */
[----:B------:R-:W-:Y:S02]  /*8e110*/  ISETP.LT.AND P1, PT, R9, R42, !P1 ;  /* 0x0000002a0900720c */ /* 0x000fe40004f21270 */
[----:B------:R-:W3:Y:S02]  /*8e120*/  LDC.64 R232, c[0x0][0x228] ;  /* 0x00008a00ffe87b82 */ /* 0x000ee40000000a00 */
[----:B------:R2:W-:Y:S01]  /*8e130*/  @P6 STG.E desc[UR60][R82.64], R225 ;  /* 0x000000e152006986 */ /* 0x0005e2000c10193c */
[----:B----4-:R-:W-:Y:S01]  /*8e140*/  MOV R41, R49 ;  /* 0x0000003100297202 */ /* 0x010fe20000000f00 */
[----:B------:R-:W-:-:S04]  /*8e150*/  IMAD.MOV.U32 R194, RZ, RZ, R48 ;  /* 0x000000ffffc27224 */ /* 0x000fc800078e0030 */
[----:B------:R-:W4:Y:S01]  /*8e160*/  LDC.64 R48, c[0x0][0x228] ;  /* 0x00008a00ff307b82 */ /* 0x000f220000000a00 */
[----:B------:R-:W-:-:S07]  /*8e170*/  IADD3 R8, R6, 0x37, RZ ;  /* 0x0000003706087810 */ /* 0x000fce0007ffe0ff */
[----:B--2---:R-:W2:Y:S01]  /*8e180*/  LDC.64 R224, c[0x0][0x228] ;  /* 0x00008a00ffe07b82 */ /* 0x004ea20000000a00 */
[----:B------:R1:W-:Y:S04]  /*8e190*/  @P5 STG.E desc[UR60][R100.64], R112 ;  /* 0x0000007064005986 */ /* 0x0003e8000c10193c */
[----:B-1----:R-:W3:Y:S01]  /*8e1a0*/  LDL.LU R112, [R1+0x40c] ;  /* 0x00040c0001707983 */ /* 0x002ee20000300800 */
[----:B------:R-:W-:Y:S01]  /*8e1b0*/  ISETP.LT.AND P6, PT, R7, R103, !P0 ;  /* 0x000000670700720c */ /* 0x000fe200047c1270 */
[----:B----4-:R-:W-:Y:S01]  /*8e1c0*/  IMAD.MOV.U32 R33, RZ, RZ, R48 ;  /* 0x000000ffff217224 */ /* 0x010fe200078e0030 */
[----:B------:R-:W-:Y:S01]  /*8e1d0*/  ISETP.GE.AND P5, PT, R8, R41, PT ;  /* 0x000000290800720c */ /* 0x000fe20003fa6270 */
[C---:B------:R-:W-:Y:S01]  /*8e1e0*/  IMAD.IADD R8, R11.reuse, 0x1, R0 ;  /* 0x000000010b087824 */ /* 0x040fe200078e0200 */
[----:B------:R-:W4:Y:S01]  /*8e1f0*/  LDL.LU R114, [R1+0x460] ;  /* 0x0004600001727983 */ /* 0x000f220000300800 */
[----:B------:R-:W-:Y:S01]  /*8e200*/  IMAD.WIDE R82, R11, 0x4, R4 ;  /* 0x000000040b527825 */ /* 0x000fe200078e0204 */
[----:B------:R-:W-:Y:S01]  /*8e210*/  ISETP.LT.AND P0, PT, R9, R33, !P0 ;  /* 0x000000210900720c */ /* 0x000fe20004701270 */
[----:B------:R-:W1:Y:S02]  /*8e220*/  LDC R103, c[0x0][0x228] ;  /* 0x00008a00ff677b82 */ /* 0x000e640000000800 */
[C---:B------:R-:W-:Y:S01]  /*8e230*/  IMAD.WIDE R100, R8.reuse, 0x4, R2 ;  /* 0x0000000408647825 */ /* 0x040fe200078e0202 */
[----:B------:R2:W-:Y:S04]  /*8e240*/  @P1 STG.E desc[UR60][R82.64], R246 ;  /* 0x000000f652001986 */ /* 0x0005e8000c10193c */
[----:B------:R-:W-:Y:S01]  /*8e250*/  @P6 STG.E desc[UR60][R100.64], R234 ;  /* 0x000000ea64006986 */ /* 0x000fe2000c10193c */
[----:B------:R-:W-:Y:S01]  /*8e260*/  ISETP.LT.AND P6, PT, R7, R102, !P4 ;  /* 0x000000660700720c */ /* 0x000fe200067c1270 */
[----:B------:R-:W-:Y:S01]  /*8e270*/  IMAD.MOV.U32 R35, RZ, RZ, R49 ;  /* 0x000000ffff237224 */ /* 0x000fe200078e0031 */
[----:B------:R-:W4:Y:S01]  /*8e280*/  LDC R102, c[0x0][0x228] ;  /* 0x00008a00ff667b82 */ /* 0x000f220000000800 */
[----:B--2---:R-:W-:-:S07]  /*8e290*/  IMAD.WIDE R82, R8, 0x4, R4 ;  /* 0x0000000408527825 */ /* 0x004fce00078e0204 */
[----:B------:R-:W2:Y:S01]  /*8e2a0*/  LDC.64 R48, c[0x0][0x228] ;  /* 0x00008a00ff307b82 */ /* 0x000ea20000000a00 */
[----:B------:R-:W-:Y:S01]  /*8e2b0*/  IMAD.IADD R8, R8, 0x1, R0 ;  /* 0x0000000108087824 */ /* 0x000fe200078e0200 */
[----:B------:R1:W-:Y:S03]  /*8e2c0*/  @P0 STG.E desc[UR60][R82.64], R226 ;  /* 0x000000e252000986 */ /* 0x0003e6000c10193c */
[----:B-1----:R-:W-:-:S04]  /*8e2d0*/  IMAD.WIDE R82, R8, 0x4, R2 ;  /* 0x0000000408527825 */ /* 0x002fc800078e0202 */
[----:B--2---:R-:W-:Y:S02]  /*8e2e0*/  IMAD.MOV.U32 R40, RZ, RZ, R49 ;  /* 0x000000ffff287224 */ /* 0x004fe400078e0031 */
[----:B------:R-:W-:Y:S02]  /*8e2f0*/  IMAD.MOV.U32 R193, RZ, RZ, R48 ;  /* 0x000000ffffc17224 */ /* 0x000fe400078e0030 */
[----:B------:R-:W1:Y:S02]  /*8e300*/  LDC.64 R48, c[0x0][0x228] ;  /* 0x00008a00ff307b82 */ /* 0x000e640000000a00 */
[----:B-1----:R-:W-:Y:S02]  /*8e310*/  IMAD.MOV.U32 R32, RZ, RZ, R48 ;  /* 0x000000ffff207224 */ /* 0x002fe400078e0030 */
[----:B------:R-:W-:-:S04]  /*8e320*/  IMAD.MOV.U32 R34, RZ, RZ, R49 ;  /* 0x000000ffff227224 */ /* 0x000fc800078e0031 */
[----:B------:R-:W1:Y:S02]  /*8e330*/  LDC.64 R48, c[0x0][0x228] ;  /* 0x00008a00ff307b82 */ /* 0x000e640000000a00 */
[----:B-1----:R-:W-:Y:S01]  /*8e340*/  IMAD.MOV.U32 R50, RZ, RZ, R49 ;  /* 0x000000ffff327224 */ /* 0x002fe200078e0031 */
[----:B------:R-:W-:-:S05]  /*8e350*/  MOV R192, R48 ;  /* 0x0000003000c07202 */ /* 0x000fca0000000f00 */
[----:B------:R-:W1:Y:S01]  /*8e360*/  LDC.64 R48, c[0x0][0x228] ;  /* 0x00008a00ff307b82 */ /* 0x000e620000000a00 */
[----:B---3--:R2:W-:Y:S04]  /*8e370*/  @P6 STG.E desc[UR60][R82.64], R112 ;  /* 0x0000007052006986 */ /* 0x0085e8000c10193c */
[----:B--2---:R-:W2:Y:S04]  /*8e380*/  LDL.LU R112, [R1+0x450] ;  /* 0x0004500001707983 */ /* 0x004ea80000300800 */
[----:B------:R-:W3:Y:S01]  /*8e390*/  LDL.LU R113, [R1+0x440] ;  /* 0x0004400001717983 */ /* 0x000ee20000300800 */
[----:B-1----:R-:W-:Y:S01]  /*8e3a0*/  IMAD.MOV.U32 R42, RZ, RZ, R48 ;  /* 0x000000ffff2a7224 */ /* 0x002fe200078e0030 */
[----:B------:R-:W-:-:S02]  /*8e3b0*/  MOV R33, R49 ;  /* 0x0000003100217202 */ /* 0x000fc40000000f00 */
[----:B------:R-:W1:Y:S01]  /*8e3c0*/  LDC.64 R48, c[0x0][0x228] ;  /* 0x00008a00ff307b82 */ /* 0x000e620000000a00 */
[----:B------:R-:W-:Y:S01]  /*8e3d0*/  VIADD R11, R6, 0x38 ;  /* 0x00000038060b7836 */ /* 0x000fe20000000000 */
[----:B------:R-:W-:Y:S01]  /*8e3e0*/  ISETP.LT.AND P4, PT, R9, R32, !P4 ;  /* 0x000000200900720c */ /* 0x000fe20006781270 */
[----:B------:R-:W-:Y:S01]  /*8e3f0*/  IMAD.MOV.U32 R32, RZ, RZ, R53 ;  /* 0x000000ffff207224 */ /* 0x000fe200078e0035 */
[----:B------:R-:W-:Y:S01]  /*8e400*/  ISETP.LT.AND P0, PT, R7, R104, !P5 ;  /* 0x000000680700720c */ /* 0x000fe20006f01270 */
[----:B------:R-:W-:Y:S01]  /*8e410*/  IMAD.WIDE R100, R8, 0x4, R4 ;  /* 0x0000000408647825 */ /* 0x000fe200078e0204 */
[----:B------:R-:W-:Y:S01]  /*8e420*/  ISETP.GE.AND P1, PT, R11, R40, PT ;  /* 0x000000280b00720c */ /* 0x000fe20003f26270 */
[----:B------:R-:W3:Y:S01]  /*8e430*/  LDL.LU R115, [R1+0x464] ;  /* 0x0004640001737983 */ /* 0x000ee20000300800 */
[----:B------:R-:W4:Y:S01]  /*8e440*/  LDC R104, c[0x0][0x228] ;  /* 0x00008a00ff687b82 */ /* 0x000f220000000800 */
[----:B-1----:R-:W-:Y:S01]  /*8e450*/  IMAD.MOV.U32 R40, RZ, RZ, R49 ;  /* 0x000000ffff287224 */ /* 0x002fe200078e0031 */
[----:B------:R-:W-:-:S06]  /*8e460*/  MOV R49, R52 ;  /* 0x0000003400317202 */ /* 0x000fcc0000000f00 */
[----:B------:R-:W1:Y:S01]  /*8e470*/  LDC.64 R52, c[0x0][0x228] ;  /* 0x00008a00ff347b82 */ /* 0x000e620000000a00 */
[----:B------:R-:W-:Y:S01]  /*8e480*/  IMAD.MOV.U32 R191, RZ, RZ, R48 ;  /* 0x000000ffffbf7224 */ /* 0x000fe200078e0030 */
[----:B------:R-:W-:Y:S01]  /*8e490*/  IADD3 R8, R8, R0, RZ ;  /* 0x0000000008087210 */ /* 0x000fe20007ffe0ff */
[----:B------:R-:W-:Y:S01]  /*8e4a0*/  VIADD R11, R6, 0x39 ;  /* 0x00000039060b7836 */ /* 0x000fe20000000000 */
[----:B------:R4:W-:Y:S01]  /*8e4b0*/  @P4 STG.E desc[UR60][R100.64], R247 ;  /* 0x000000f764004986 */ /* 0x0009e2000c10193c */
[----:B------:R-:W-:Y:S02]  /*8e4c0*/  ISETP.LT.AND P5, PT, R9, R42, !P5 ;  /* 0x0000002a0900720c */ /* 0x000fe40006fa1270 */
[----:B------:R-:W-:Y:S01]  /*8e4d0*/  IMAD.WIDE R82, R8, 0x4, R2 ;  /* 0x0000000408527825 */ /* 0x000fe200078e0202 */
[----:B------:R-:W-:Y:S02]  /*8e4e0*/  ISETP.GE.AND P6, PT, R11, R50, PT ;  /* 0x000000320b00720c */ /* 0x000fe40003fc6270 */
[----:B------:R-:W-:Y:S01]  /*8e4f0*/  IADD3 R11, R6, 0x3a, RZ ;  /* 0x0000003a060b7810 */ /* 0x000fe20007ffe0ff */
[----:B------:R-:W4:Y:S01]  /*8e500*/  LDC.64 R50, c[0x0][0x228] ;  /* 0x00008a00ff327b82 */ /* 0x000f220000000a00 */
[----:B-1----:R-:W-:Y:S01]  /*8e510*/  MOV R48, R53 ;  /* 0x0000003500307202 */ /* 0x002fe20000000f00 */
[----:B------:R-:W-:-:S06]  /*8e520*/  IMAD.MOV.U32 R190, RZ, RZ, R52 ;  /* 0x000000ffffbe7224 */ /* 0x000fcc00078e0034 */
[----:B----4-:R-:W1:Y:S08]  /*8e530*/  LDC.64 R246, c[0x0][0x228] ;  /* 0x00008a00fff67b82 */ /* 0x010e700000000a00 */
[----:B------:R-:W4:Y:S01]  /*8e540*/  LDC.64 R52, c[0x0][0x228] ;  /* 0x00008a00ff347b82 */ /* 0x000f220000000a00 */
[----:B------:R-:W-:Y:S01]  /*8e550*/  ISETP.LT.AND P4, PT, R7, R103, !P1 ;  /* 0x000000670700720c */ /* 0x000fe20004f81270 */
[----:B------:R1:W-:Y:S01]  /*8e560*/  @P0 STG.E desc[UR60][R82.64], R235 ;  /* 0x000000eb52000986 */ /* 0x0003e2000c10193c */
[----:B------:R-:W-:Y:S01]  /*8e570*/  ISETP.GE.AND P0, PT, R11, R40, PT ;  /* 0x000000280b00720c */ /* 0x000fe20003f06270 */
[----:B------:R-:W-:Y:S01]  /*8e580*/  IMAD.IADD R11, R8, 0x1, R0 ;  /* 0x00000001080b7824 */ /* 0x000fe200078e0200 */
[----:B------:R-:W-:-:S03]  /*8e590*/  ISETP.LT.AND P1, PT, R9, R49, !P1 ;  /* 0x000000310900720c */ /* 0x000fc60004f21270 */
[----:B------:R-:W-:Y:S01]  /*8e5a0*/  IMAD.WIDE R100, R11, 0x4, R2 ;  /* 0x000000040b647825 */ /* 0x000fe200078e0202 */
[----:B------:R-:W3:Y:S03]  /*8e5b0*/  LDC R103, c[0x0][0x228] ;  /* 0x00008a00ff677b82 */ /* 0x000ee60000000800 */
[----:B-1----:R-:W-:-:S04]  /*8e5c0*/  IMAD.WIDE R82, R8, 0x4, R4 ;  /* 0x0000000408527825 */ /* 0x002fc800078e0204 */
[----:B------:R-:W-:Y:S01]  /*8e5d0*/  VIADD R8, R6, 0x3b ;  /* 0x0000003b06087836 */ /* 0x000fe20000000000 */
[----:B------:R1:W-:Y:S01]  /*8e5e0*/  @P5 STG.E desc[UR60][R82.64], R227 ;  /* 0x000000e352005986 */ /* 0x0003e2000c10193c */
[----:B------:R-:W-:Y:S01]  /*8e5f0*/  ISETP.LT.AND P5, PT, R7, R104, !P6 ;  /* 0x000000680700720c */ /* 0x000fe200077a1270 */
[----:B----4-:R-:W-:Y:S02]  /*8e600*/  IMAD.MOV.U32 R41, RZ, RZ, R52 ;  /* 0x000000ffff297224 */ /* 0x010fe400078e0034 */
[----:B------:R4:W-:Y:S01]  /*8e610*/  @P4 STG.E desc[UR60][R100.64], R114 ;  /* 0x0000007264004986 */ /* 0x0009e2000c10193c */
[----:B------:R-:W-:Y:S01]  /*8e620*/  ISETP.GE.AND P4, PT, R8, R48, PT ;  /* 0x000000300800720c */ /* 0x000fe20003f86270 */
[----:B------:R-:W-:Y:S01]  /*8e630*/  IMAD.MOV.U32 R40, RZ, RZ, R50 ;  /* 0x000000ffff287224 */ /* 0x000fe200078e0032 */
[----:B------:R-:W-:Y:S01]  /*8e640*/  MOV R42, R51 ;  /* 0x00000033002a7202 */ /* 0x000fe20000000f00 */
[----:B------:R-:W3:Y:S01]  /*8e650*/  LDC R104, c[0x0][0x228] ;  /* 0x00008a00ff687b82 */ /* 0x000ee20000000800 */
[----:B------:R-:W-:Y:S01]  /*8e660*/  ISETP.LT.AND P6, PT, R9, R41, !P6 ;  /* 0x000000290900720c */ /* 0x000fe200077c1270 */
[C---:B-1----:R-:W-:Y:S01]  /*8e670*/  IMAD.WIDE R82, R11.reuse, 0x4, R4 ;  /* 0x000000040b527825 */ /* 0x042fe200078e0204 */
[----:B----4-:R-:W4:Y:S03]  /*8e680*/  LDL.LU R114, [R1+0x454] ;  /* 0x0004540001727983 */ /* 0x010f260000300800 */
[----:B------:R-:W-:-:S02]  /*8e690*/  IMAD.IADD R8, R11, 0x1, R0 ;  /* 0x000000010b087824 */ /* 0x000fc400078e0200 */
[----:B------:R-:W1:Y:S02]  /*8e6a0*/  LDC.64 R50, c[0x0][0x228] ;  /* 0x00008a00ff327b82 */ /* 0x000e640000000a00 */
[C---:B------:R-:W-:Y:S01]  /*8e6b0*/  IMAD.WIDE R100, R8.reuse, 0x4, R2 ;  /* 0x0000000408647825 */ /* 0x040fe200078e0202 */
[----:B--2---:R2:W-:Y:S04]  /*8e6c0*/  @P1 STG.E desc[UR60][R82.64], R112 ;  /* 0x0000007052001986 */ /* 0x0045e8000c10193c */
[----:B------:R-:W-:Y:S01]  /*8e6d0*/  @P5 STG.E desc[UR60][R100.64], R220 ;  /* 0x000000dc64005986 */ /* 0x000fe2000c10193c */
[----:B--2---:R-:W-:-:S03]  /*8e6e0*/  IMAD.WIDE R82, R8, 0x4, R4 ;  /* 0x0000000408527825 */ /* 0x004fc600078e0204 */
[----:B------:R-:W2:Y:S04]  /*8e6f0*/  LDL.LU R112, [R1+0x468] ;  /* 0x0004680001707983 */ /* 0x000ea80000300800 */
[----:B---3--:R3:W-:Y:S04]  /*8e700*/  @P6 STG.E desc[UR60][R82.64], R113 ;  /* 0x0000007152006986 */ /* 0x0087e8000c10193c */
[----:B---3--:R-:W3:Y:S01]  /*8e710*/  LDL.LU R113, [R1+0x444] ;  /* 0x0004440001717983 */ /* 0x008ee20000300800 */
[----:B------:R-:W-:Y:S02]  /*8e720*/  ISETP.LT.AND P5, PT, R7, R102, !P0 ;  /* 0x000000660700720c */ /* 0x000fe400047a1270 */
[----:B------:R-:W-:Y:S01]  /*8e730*/  ISETP.LT.AND P0, PT, R9, R40, !P0 ;  /* 0x000000280900720c */ /* 0x000fe20004701270 */
[----:B------:R-:W-:Y:S01]  /*8e740*/  IMAD.IADD R8, R8, 0x1, R0 ;  /* 0x0000000108087824 */ /* 0x000fe200078e0200 */
[----:B------:R-:W-:Y:S01]  /*8e750*/  IADD3 R11, R6, 0x3c, RZ ;  /* 0x0000003c060b7810 */ /* 0x000fe20007ffe0ff */
[----:B-1----:R-:W-:Y:S01]  /*8e760*/  IMAD.MOV.U32 R49, RZ, RZ, R50 ;  /* 0x000000ffff317224 */ /* 0x002fe200078e0032 */
[----:B------:R-:W-:Y:S01]  /*8e770*/  ISETP.LT.AND P6, PT, R7, R103, !P4 ;  /* 0x000000670700720c */ /* 0x000fe200067c1270 */
[----:B------:R-:W-:Y:S01]  /*8e780*/  IMAD.WIDE R82, R8, 0x4, R2 ;  /* 0x0000000408527825 */ /* 0x000fe200078e0202 */
[----:B------:R-:W-:Y:S01]  /*8e790*/  ISETP.GE.AND P1, PT, R11, R225, PT ;  /* 0x000000e10b00720c */ /* 0x000fe20003f26270 */
[----:B------:R-:W1:Y:S01]  /*8e7a0*/  LDC R102, c[0x0][0x228] ;  /* 0x00008a00ff667b82 */ /* 0x000e620000000800 */
[----:B------:R-:W-:Y:S01]  /*8e7b0*/  IADD3 R11, R6, 0x3d, RZ ;  /* 0x0000003d060b7810 */ /* 0x000fe20007ffe0ff */
[----:B------:R-:W-:-:S04]  /*8e7c0*/  IMAD.WIDE R100, R8, 0x4, R4 ;  /* 0x0000000408647825 */ /* 0x000fc800078e0204 */
[----:B------:R-:W-:Y:S01]  /*8e7d0*/  IMAD.IADD R8, R8, 0x1, R0 ;  /* 0x0000000108087824 */ /* 0x000fe200078e0200 */
[----:B------:R1:W-:Y:S01]  /*8e7e0*/  @P5 STG.E desc[UR60][R82.64], R115 ;  /* 0x0000007352005986 */ /* 0x0003e2000c10193c */
[----:B------:R-:W-:Y:S01]  /*8e7f0*/  ISETP.GE.AND P5, PT, R11, R229, PT ;  /* 0x000000e50b00720c */ /* 0x000fe20003fa6270 */
[----:B------:R-:W-:Y:S01]  /*8e800*/  VIADD R11, R6, 0x3e ;  /* 0x0000003e060b7836 */ /* 0x000fe20000000000 */
[----:B------:R-:W-:Y:S01]  /*8e810*/  ISETP.LT.AND P4, PT, R9, R49, !P4 ;  /* 0x000000310900720c */ /* 0x000fe20006781270 */
[----:B------:R-:W-:Y:S01]  /*8e820*/  IMAD.MOV.U32 R44, RZ, RZ, R53 ;  /* 0x000000ffff2c7224 */ /* 0x000fe200078e0035 */
[----:B------:R-:W2:Y:S01]  /*8e830*/  LDC R103, c[0x0][0x228] ;  /* 0x00008a00ff677b82 */ /* 0x000ea20000000800 */
[----:B-1----:R-:W-:-:S07]  /*8e840*/  IMAD.WIDE R82, R8, 0x4, R2 ;  /* 0x0000000408527825 */ /* 0x002fce00078e0202 */
[----:B------:R-:W1:Y:S01]  /*8e850*/  LDC.64 R52, c[0x0][0x228] ;  /* 0x00008a00ff347b82 */ /* 0x000e620000000a00 */
[----:B----4-:R4:W-:Y:S01]  /*8e860*/  @P0 STG.E desc[UR60][R100.64], R114 ;  /* 0x0000007264000986 */ /* 0x0109e2000c10193c */
[----:B------:R-:W-:Y:S01]  /*8e870*/  ISETP.LT.AND P0, PT, R7, R104, !P1 ;  /* 0x000000680700720c */ /* 0x000fe20004f01270 */
[----:B-1----:R-:W-:Y:S01]  /*8e880*/  IMAD.MOV.U32 R40, RZ, RZ, R53 ;  /* 0x000000ffff287224 */ /* 0x002fe200078e0035 */
[----:B------:R-:W-:Y:S01]  /*8e890*/  MOV R50, R52 ;  /* 0x0000003400327202 */ /* 0x000fe20000000f00 */
[----:B------:R1:W-:Y:S01]  /*8e8a0*/  @P6 STG.E desc[UR60][R82.64], R221 ;  /* 0x000000dd52006986 */ /* 0x0003e2000c10193c */
[----:B------:R-:W-:Y:S01]  /*8e8b0*/  ISETP.GE.AND P6, PT, R11, R233, PT ;  /* 0x000000e90b00720c */ /* 0x000fe20003fc6270 */
[----:B------:R-:W-:Y:S01]  /*8e8c0*/  IMAD.IADD R11, R8, 0x1, R0 ;  /* 0x00000001080b7824 */ /* 0x000fe200078e0200 */
[----:B------:R-:W1:Y:S01]  /*8e8d0*/  LDC.64 R52, c[0x0][0x228] ;  /* 0x00008a00ff347b82 */ /* 0x000e620000000a00 */
[----:B----4-:R-:W4:Y:S02]  /*8e8e0*/  LDL.LU R114, [R1+0x458] ;  /* 0x0004580001727983 */ /* 0x010f240000300800 */
[----:B------:R-:W-:-:S05]  /*8e8f0*/  IMAD.WIDE R100, R11, 0x4, R2 ;  /* 0x000000040b647825 */ /* 0x000fca00078e0202 */
[----:B------:R-:W4:Y:S01]  /*8e900*/  LDC R104, c[0x0][0x228] ;  /* 0x00008a00ff687b82 */ /* 0x000f220000000800 */
[----:B------:R-:W4:Y:S01]  /*8e910*/  LDL.LU R115, [R1+0x448] ;  /* 0x0004480001737983 */ /* 0x000f220000300800 */
[----:B-1----:R-:W-:Y:S01]  /*8e920*/  IMAD.WIDE R82, R8, 0x4, R4 ;  /* 0x0000000408527825 */ /* 0x002fe200078e0204 */
[----:B------:R-:W-:-:S03]  /*8e930*/  ISETP.LT.AND P1, PT, R9, R50, !P1 ;  /* 0x000000320900720c */ /* 0x000fc60004f21270 */
[----:B------:R-:W-:Y:S02]  /*8e940*/  IMAD.MOV.U32 R41, RZ, RZ, R51 ;  /* 0x000000ffff297224 */ /* 0x000fe400078e0033 */
[----:B------:R-:W1:Y:S01]  /*8e950*/  LDC.64 R220, c[0x0][0x228] ;  /* 0x00008a00ffdc7b82 */ /* 0x000e620000000a00 */
[----:B------:R-:W-:Y:S01]  /*8e960*/  IMAD.MOV.U32 R48, RZ, RZ, R52 ;  /* 0x000000ffff307224 */ /* 0x000fe200078e0034 */
[----:B------:R-:W-:Y:S01]  /*8e970*/  MOV R55, R53 ;  /* 0x0000003500377202 */ /* 0x000fe20000000f00 */
[----:B------:R-:W-:-:S05]  /*8e980*/  VIADD R8, R6, 0x3f ;  /* 0x0000003f06087836 */ /* 0x000fca0000000000 */
[----:B------:R-:W1:Y:S08]  /*8e990*/  LDC.64 R52, c[0x0][0x228] ;  /* 0x00008a00ff347b82 */ /* 0x000e700000000a00 */
[----:B------:R-:W4:Y:S01]  /*8e9a0*/  LDC.64 R50, c[0x0][0x228] ;  /* 0x00008a00ff327b82 */ /* 0x000f220000000a00 */
[----:B---3--:R3:W-:Y:S04]  /*8e9b0*/  @P4 STG.E desc[UR60][R82.64], R113 ;  /* 0x0000007152004986 */ /* 0x0087e8000c10193c */
[----:B--2---:R2:W-:Y:S04]  /*8e9c0*/  @P0 STG.E desc[UR60][R100.64], R112 ;  /* 0x0000007064000986 */ /* 0x0045e8000c10193c */
[----:B---3--:R-:W3:Y:S04]  /*8e9d0*/  LDL.LU R113, [R1+0x46c] ;  /* 0x00046c0001717983 */ /* 0x008ee80000300800 */
[----:B--2---:R-:W2:Y:S01]  /*8e9e0*/  LDL.LU R112, [R1+0x45c] ;  /* 0x00045c0001707983 */ /* 0x004ea20000300800 */
[----:B------:R-:W-:-:S02]  /*8e9f0*/  ISETP.LT.AND P4, PT, R7, R102, !P5 ;  /* 0x000000660700720c */ /* 0x000fc40006f81270 */
[----:B------:R-:W-:Y:S01]  /*8ea00*/  ISETP.GE.AND P0, PT, R8, R237, PT ;  /* 0x000000ed0800720c */ /* 0x000fe20003f06270 */
[C---:B------:R-:W-:Y:S01]  /*8ea10*/  IMAD.WIDE R82, R11.reuse, 0x4, R4 ;  /* 0x000000040b527825 */ /* 0x040fe200078e0204 */
[----:B------:R-:W-:Y:S01]  /*8ea20*/  IADD3 R8, R11, R0, RZ ;  /* 0x000000000b087210 */ /* 0x000fe20007ffe0ff */
[----:B------:R-:W2:Y:S01]  /*8ea30*/  LDC R102, c[0x0][0x228] ;  /* 0x00008a00ff667b82 */ /* 0x000ea20000000800 */
[----:B------:R-:W-:-:S03]  /*8ea40*/  ISETP.LT.AND P5, PT, R9, R48, !P5 ;  /* 0x000000300900720c */ /* 0x000fc60006fa1270 */
[C---:B------:R-:W-:Y:S01]  /*8ea50*/  IMAD.WIDE R100, R8.reuse, 0x4, R2 ;  /* 0x0000000408647825 */ /* 0x040fe200078e0202 */
[----:B-1----:R-:W-:Y:S01]  /*8ea60*/  MOV R49, R52 ;  /* 0x0000003400317202 */ /* 0x002fe20000000f00 */
[----:B----4-:R1:W-:Y:S04]  /*8ea70*/  @P1 STG.E desc[UR60][R82.64], R114 ;  /* 0x0000007252001986 */ /* 0x0103e8000c10193c */
[----:B------:R4:W-:Y:S01]  /*8ea80*/  @P4 STG.E desc[UR60][R100.64], R222 ;  /* 0x000000de64004986 */ /* 0x0009e2000c10193c */
[----:B------:R-:W-:Y:S02]  /*8ea90*/  ISETP.LT.AND P4, PT, R7, R103, !P6 ;  /* 0x000000670700720c */ /* 0x000fe40007781270 */
[----:B------:R-:W-:Y:S01]  /*8eaa0*/  ISETP.LT.AND P6, PT, R9, R49, !P6 ;  /* 0x000000310900720c */ /* 0x000fe200077c1270 */
[----:B------:R-:W-:Y:S01]  /*8eab0*/  IMAD.MOV.U32 R54, RZ, RZ, R53 ;  /* 0x000000ffff367224 */ /* 0x000fe200078e0035 */
[----:B-1----:R-:W2:Y:S01]  /*8eac0*/  LDL.LU R114, [R1+0x850] ;  /* 0x0008500001727983 */ /* 0x002ea20000300800 */
[C-C-:B------:R-:W-:Y:S01]  /*8ead0*/  IMAD.WIDE R82, R8.reuse, 0x4, R4.reuse ;  /* 0x0000000408527825 */ /* 0x140fe200078e0204 */
[----:B------:R-:W-:Y:S01]  /*8eae0*/  IADD3 R8, R8, R0, RZ ;  /* 0x0000000008087210 */ /* 0x000fe20007ffe0ff */
[----:B------:R-:W1:Y:S01]  /*8eaf0*/  LDC R103, c[0x0][0x228] ;  /* 0x00008a00ff677b82 */ /* 0x000e620000000800 */
[----:B------:R-:W2:Y:S04]  /*8eb00*/  LDL.LU R60, [R1+0x44c] ;  /* 0x00044c00013c7983 */ /* 0x000ea80000300800 */
[----:B------:R4:W-:Y:S02]  /*8eb10*/  @P5 STG.E desc[UR60][R82.64], R115 ;  /* 0x0000007352005986 */ /* 0x0009e4000c10193c */
[----:B----4-:R-:W-:-:S04]  /*8eb20*/  IMAD.WIDE R100, R8, 0x4, R4 ;  /* 0x0000000408647825 */ /* 0x010fc800078e0204 */
[----:B------:R-:W-:-:S05]  /*8eb30*/  IMAD.WIDE R82, R8, 0x4, R2 ;  /* 0x0000000408527825 */ /* 0x000fca00078e0202 */
[----:B---3--:R3:W-:Y:S04]  /*8eb40*/  @P4 STG.E desc[UR60][R82.64], R113 ;  /* 0x0000007152004986 */ /* 0x0087e8000c10193c */
[----:B--2---:R2:W-:Y:S04]  /*8eb50*/  @P6 STG.E desc[UR60][R100.64], R112 ;  /* 0x0000007064006986 */ /* 0x0045e8000c10193c */
[----:B---3--:R-:W3:Y:S04]  /*8eb60*/  LDL.LU R113, [R1+0x840] ;  /* 0x0008400001717983 */ /* 0x008ee80000300800 */
[----:B--2---:R-:W2:Y:S01]  /*8eb70*/  LDL.LU R112, [R1+0x470] ;  /* 0x0004700001707983 */ /* 0x004ea20000300800 */
[----:B------:R-:W-:Y:S01]  /*8eb80*/  IMAD.MOV.U32 R48, RZ, RZ, R50 ;  /* 0x000000ffff307224 */ /* 0x000fe200078e0032 */
[----:B------:R-:W-:-:S02]  /*8eb90*/  MOV R53, R51 ;  /* 0x0000003300357202 */ /* 0x000fc40000000f00 */
[----:B------:R-:W4:Y:S01]  /*8eba0*/  LDC.64 R50, c[0x0][0x228] ;  /* 0x00008a00ff327b82 */ /* 0x000f220000000a00 */
[----:B------:R-:W-:Y:S01]  /*8ebb0*/  VIADD R11, R6, 0x40 ;  /* 0x00000040060b7836 */ /* 0x000fe20000000000 */
[----:B------:R-:W-:Y:S01]  /*8ebc0*/  ISETP.LT.AND P5, PT, R7, R104, !P0 ;  /* 0x000000680700720c */ /* 0x000fe200047a1270 */
[----:B------:R-:W-:Y:S01]  /*8ebd0*/  IMAD.IADD R8, R8, 0x1, R0 ;  /* 0x0000000108087824 */ /* 0x000fe200078e0200 */
[----:B------:R-:W2:Y:S02]  /*8ebe0*/  LDL.LU R115, [R1+0x480] ;  /* 0x0004800001737983 */ /* 0x000ea40000300800 */
[----:B------:R-:W-:Y:S01]  /*8ebf0*/  ISETP.GE.AND P1, PT, R11, R241, PT ;  /* 0x000000f10b00720c */ /* 0x000fe20003f26270 */
[----:B------:R-:W-:Y:S01]  /*8ec00*/  VIADD R11, R6, 0x41 ;  /* 0x00000041060b7836 */ /* 0x000fe20000000000 */
[----:B------:R-:W-:Y:S01]  /*8ec10*/  ISETP.LT.AND P0, PT, R9, R48, !P0 ;  /* 0x000000300900720c */ /* 0x000fe20004701270 */
[----:B------:R-:W-:Y:S01]  /*8ec20*/  IMAD.WIDE R82, R8, 0x4, R2 ;  /* 0x0000000408527825 */ /* 0x000fe200078e0202 */
[----:B------:R-:W2:Y:S01]  /*8ec30*/  LDL.LU R58, [R1+0x854] ;  /* 0x00085400013a7983 */ /* 0x000ea20000300800 */
[----:B------:R-:W1:Y:S01]  /*8ec40*/  LDC R104, c[0x0][0x228] ;  /* 0x00008a00ff687b82 */ /* 0x000e620000000800 */
[----:B------:R-:W-:Y:S01]  /*8ec50*/  ISETP.GE.AND P4, PT, R11, R245, PT ;  /* 0x000000f50b00720c */ /* 0x000fe20003f86270 */
[----:B------:R-:W-:Y:S01]  /*8ec60*/  VIADD R11, R6, 0x42 ;  /* 0x00000042060b7836 */ /* 0x000fe20000000000 */
[----:B------:R-:W-:Y:S01]  /*8ec70*/  ISETP.LT.AND P6, PT, R7, R102, !P1 ;  /* 0x000000660700720c */ /* 0x000fe20004fc1270 */
[----:B------:R4:W-:Y:S03]  /*8ec80*/  @P5 STG.E desc[UR60][R82.64], R223 ;  /* 0x000000df52005986 */ /* 0x0009e6000c10193c */
[----:B------:R-:W-:Y:S01]  /*8ec90*/  ISETP.GE.AND P5, PT, R11, R247, PT ;  /* 0x000000f70b00720c */ /* 0x000fe20003fa6270 */
[----:B------:R-:W-:Y:S01]  /*8eca0*/  IMAD.IADD R11, R8, 0x1, R0 ;  /* 0x00000001080b7824 */ /* 0x000fe200078e0200 */
[----:B------:R-:W1:Y:S01]  /*8ecb0*/  LDC R102, c[0x0][0x22c] ;  /* 0x00008b00ff667b82 */ /* 0x000e620000000800 */
[----:B----4-:R-:W-:-:S02]  /*8ecc0*/  IMAD.MOV.U32 R56, RZ, RZ, R50 ;  /* 0x000000ffff387224 */ /* 0x010fc400078e0032 */
[----:B------:R-:W-:-:S04]  /*8ecd0*/  IMAD.WIDE R82, R8, 0x4, R4 ;  /* 0x0000000408527825 */ /* 0x000fc800078e0204 */
[----:B------:R-:W-:Y:S01]  /*8ece0*/  IMAD.WIDE R100, R11, 0x4, R2 ;  /* 0x000000040b647825 */ /* 0x000fe200078e0202 */
[----:B------:R-:W-:-:S03]  /*8ecf0*/  ISETP.LT.AND P1, PT, R9, R56, !P1 ;  /* 0x000000380900720c */ /* 0x000fc60004f21270 */
[----:B------:R-:W-:Y:S01]  /*8ed00*/  VIADD R8, R6, 0x6e ;  /* 0x0000006e06087836 */ /* 0x000fe20000000000 */
[----:B------:R4:W-:Y:S01]  /*8ed10*/  @P0 STG.E desc[UR60][R82.64], R60 ;  /* 0x0000003c52000986 */ /* 0x0009e2000c10193c */
[----:B------:R-:W-:Y:S01]  /*8ed20*/  ISETP.LT.AND P0, PT, R7, R105, !P4 ;  /* 0x000000690700720c */ /* 0x000fe20006701270 */
[----:B------:R-:W-:Y:S01]  /*8ed30*/  IMAD.MOV.U32 R52, RZ, RZ, R51 ;  /* 0x000000ffff347224 */ /* 0x000fe200078e0033 */
[----:B------:R-:W-:Y:S01]  /*8ed40*/  MOV R48, R64 ;  /* 0x0000004000307202 */ /* 0x000fe20000000f00 */
[----:B------:R1:W-:Y:S01]  /*8ed50*/  @P6 STG.E desc[UR60][R100.64], R114 ;  /* 0x0000007264006986 */ /* 0x0003e2000c10193c */
[----:B------:R-:W-:Y:S01]  /*8ed60*/  ISETP.GE.AND P6, PT, R8, R106, PT ;  /* 0x0000006a0800720c */ /* 0x000fe20003fc6270 */
[----:B------:R-:W2:Y:S01]  /*8ed70*/  LDC.64 R50, c[0x0][0x228] ;  /* 0x00008a00ff327b82 */ /* 0x000ea20000000a00 */
[C---:B------:R-:W-:Y:S01]  /*8ed80*/  IADD3 R8, R11.reuse, R0, RZ ;  /* 0x000000000b087210 */ /* 0x040fe20007ffe0ff */
[----:B----4-:R-:W-:-:S06]  /*8ed90*/  IMAD.WIDE R82, R11, 0x4, R4 ;  /* 0x000000040b527825 */ /* 0x010fcc00078e0204 */
[----:B------:R-:W4:Y:S01]  /*8eda0*/  LDC R106, c[0x0][0x228] ;  /* 0x00008a00ff6a7b82 */ /* 0x000f220000000800 */
[----:B-1----:R-:W-:Y:S01]  /*8edb0*/  IMAD.WIDE R100, R8, 0x4, R2 ;  /* 0x0000000408647825 */ /* 0x002fe200078e0202 */
[----:B------:R-:W4:Y:S06]  /*8edc0*/  LDL.LU R114, [R1+0x844] ;  /* 0x0008440001727983 */ /* 0x000f2c0000300800 */
[----:B------:R-:W1:Y:S01]  /*8edd0*/  LDC R105, c[0x0][0x228] ;  /* 0x00008a00ff697b82 */ /* 0x000e620000000800 */
[----:B---3--:R-:W-:Y:S04]  /*8ede0*/  @P1 STG.E desc[UR60][R82.64], R113 ;  /* 0x0000007152001986 */ /* 0x008fe8000c10193c */
[----:B--2---:R2:W-:Y:S04]  /*8edf0*/  @P0 STG.E desc[UR60][R100.64], R112 ;  /* 0x0000007064000986 */ /* 0x0045e8000c10193c */
[----:B--2---:R-:W2:Y:S01]  /*8ee00*/  LDL.LU R112, [R1+0x474] ;  /* 0x0004740001707983 */ /* 0x004ea20000300800 */
[----:B------:R-:W-:Y:S01]  /*8ee10*/  MOV R49, R50 ;  /* 0x0000003200317202 */ /* 0x000fe20000000f00 */
[----:B------:R-:W-:Y:S01]  /*8ee20*/  VIADD R11, R6, 0x43 ;  /* 0x00000043060b7836 */ /* 0x000fe20000000000 */
[----:B------:R-:W-:Y:S01]  /*8ee30*/  ISETP.LT.AND P0, PT, R7, R103, !P5 ;  /* 0x000000670700720c */ /* 0x000fe20006f01270 */
[C---:B------:R-:W-:Y:S01]  /*8ee40*/  IMAD.WIDE R82, R8.reuse, 0x4, R4 ;  /* 0x0000000408527825 */ /* 0x040fe200078e0204 */
[----:B------:R-:W-:Y:S01]  /*8ee50*/  ISETP.LT.AND P4, PT, R9, R49, !P4 ;  /* 0x000000310900720c */ /* 0x000fe20006781270 */
[----:B------:R-:W3:Y:S01]  /*8ee60*/  LDL.LU R113, [R1+0x858] ;  /* 0x0008580001717983 */ /* 0x000ee20000300800 */
[----:B------:R-:W-:Y:S01]  /*8ee70*/  ISETP.GE.AND P1, PT, R11, R102, PT ;  /* 0x000000660b00720c */ /* 0x000fe20003f26270 */
[----:B------:R-:W-:Y:S01]  /*8ee80*/  IMAD.MOV.U32 R50, RZ, RZ, R65 ;  /* 0x000000ffff327224 */ /* 0x000fe200078e0041 */
[----:B------:R-:W-:Y:S01]  /*8ee90*/  IADD3 R8, R8, R0, RZ ;  /* 0x0000000008087210 */ /* 0x000fe20007ffe0ff */
[----:B------:R-:W1:Y:S01]  /*8eea0*/  LDC.64 R64, c[0x0][0x228] ;  /* 0x00008a00ff407b82 */ /* 0x000e620000000a00 */
[----:B------:R-:W-:-:S03]  /*8eeb0*/  ISETP.LT.AND P5, PT, R9, R48, !P5 ;  /* 0x000000300900720c */ /* 0x000fc60006fa1270 */
[----:B------:R-:W-:-:S04]  /*8eec0*/  IMAD.WIDE R100, R8, 0x4, R4 ;  /* 0x0000000408647825 */ /* 0x000fc800078e0204 */
[----:B------:R1:W-:Y:S01]  /*8eed0*/  @P4 STG.E desc[UR60][R82.64], R115 ;  /* 0x0000007352004986 */ /* 0x0003e2000c10193c */
[----:B------:R-:W-:Y:S01]  /*8eee0*/  ISETP.LT.AND P4, PT, R7, R104, !P1 ;  /* 0x000000680700720c */ /* 0x000fe20004f81270 */
[----:B------:R-:W2:Y:S01]  /*8eef0*/  LDC R102, c[0x0][0x22c] ;  /* 0x00008b00ff667b82 */ /* 0x000ea20000000800 */
[----:B------:R-:W-:-:S07]  /*8ef00*/  VIADD R11, R6, 0x44 ;  /* 0x00000044060b7836 */ /* 0x000fce0000000000 */
[----:B------:R-:W3:Y:S01]  /*8ef10*/  LDC R103, c[0x0][0x228] ;  /* 0x00008a00ff677b82 */ /* 0x000ee20000000800 */
[----:B-1----:R-:W3:Y:S01]  /*8ef20*/  LDL.LU R115, [R1+0x484] ;  /* 0x0004840001737983 */ /* 0x002ee20000300800 */
[----:B------:R-:W-:-:S04]  /*8ef30*/  IMAD.WIDE R82, R8, 0x4, R2 ;  /* 0x0000000408527825 */ /* 0x000fc800078e0202 */
[----:B------:R-:W-:Y:S01]  /*8ef40*/  IMAD.IADD R8, R8, 0x1, R0 ;  /* 0x0000000108087824 */ /* 0x000fe200078e0200 */
[----:B------:R1:W-:Y:S01]  /*8ef50*/  @P0 STG.E desc[UR60][R82.64], R58 ;  /* 0x0000003a52000986 */ /* 0x0003e2000c10193c */
[----:B------:R-:W-:Y:S01]  /*8ef60*/  IMAD.MOV.U32 R56, RZ, RZ, R64 ;  /* 0x000000ffff387224 */ /* 0x000fe200078e0040 */
[----:B------:R-:W3:Y:S01]  /*8ef70*/  LDC R104, c[0x0][0x228] ;  /* 0x00008a00ff687b82 */ /* 0x000ee20000000800 */
[----:B-1----:R-:W-:Y:S01]  /*8ef80*/  IMAD.WIDE R82, R8, 0x4, R2 ;  /* 0x0000000408527825 */ /* 0x002fe200078e0202 */
[----:B----4-:R1:W-:Y:S04]  /*8ef90*/  @P5 STG.E desc[UR60][R100.64], R114 ;  /* 0x0000007264005986 */ /* 0x0103e8000c10193c */
[----:B-1----:R-:W4:Y:S04]  /*8efa0*/  LDL.LU R114, [R1+0x848] ;  /* 0x0008480001727983 */ /* 0x002f280000300800 */
[----:B--2---:R1:W-:Y:S04]  /*8efb0*/  @P4 STG.E desc[UR60][R82.64], R112 ;  /* 0x0000007052004986 */ /* 0x0043e8000c10193c */
[----:B-1----:R-:W2:Y:S01]  /*8efc0*/  LDL.LU R112, [R1+0x478] ;  /* 0x0004780001707983 */ /* 0x002ea20000300800 */
[----:B------:R-:W-:Y:S01]  /*8efd0*/  ISETP.GE.AND P0, PT, R11, R107, PT ;  /* 0x0000006b0b00720c */ /* 0x000fe20003f06270 */
[----:B------:R-:W-:Y:S01]  /*8efe0*/  VIADD R11, R6, 0x45 ;  /* 0x00000045060b7836 */ /* 0x000fe20000000000 */
[----:B------:R-:W-:Y:S01]  /*8eff0*/  ISETP.LT.AND P1, PT, R9, R56, !P1 ;  /* 0x000000380900720c */ /* 0x000fe20004f21270 */
[----:B------:R-:W-:Y:S01]  /*8f000*/  IMAD.MOV.U32 R64, RZ, RZ, R66 ;  /* 0x000000ffff407224 */ /* 0x000fe200078e0042 */
[----:B------:R-:W-:Y:S01]  /*8f010*/  ISETP.LT.AND P5, PT, R7, R106, !P0 ;  /* 0x0000006a0700720c */ /* 0x000fe200047a1270 */
[C---:B------:R-:W-:Y:S01]  /*8f020*/  IMAD.WIDE R82, R8.reuse, 0x4, R4 ;  /* 0x0000000408527825 */ /* 0x040fe200078e0204 */
[----:B------:R-:W-:Y:S01]  /*8f030*/  ISETP.GE.AND P4, PT, R11, R102, PT ;  /* 0x000000660b00720c */ /* 0x000fe20003f86270 */
[----:B------:R-:W2:Y:S01]  /*8f040*/  LDL.LU R68, [R1+0x488] ;  /* 0x0004880001447983 */ /* 0x000ea20000300800 */
[----:B------:R-:W-:Y:S01]  /*8f050*/  IADD3 R11, R8, R0, RZ ;  /* 0x00000000080b7210 */ /* 0x000fe20007ffe0ff */
[----:B------:R-:W-:Y:S01]  /*8f060*/  IMAD.MOV.U32 R48, RZ, RZ, R67 ;  /* 0x000000ffff307224 */ /* 0x000fe200078e0043 */
[----:B------:R-:W-:Y:S01]  /*8f070*/  ISETP.LT.AND P0, PT, R9, R64, !P0 ;  /* 0x000000400900720c */ /* 0x000fe20004701270 */
[----:B------:R-:W1:Y:S02]  /*8f080*/  LDC.64 R66, c[0x0][0x228] ;  /* 0x00008a00ff427b82 */ /* 0x000e640000000a00 */
[----:B------:R-:W-:Y:S01]  /*8f090*/  IMAD.WIDE R100, R11, 0x4, R2 ;  /* 0x000000040b647825 */ /* 0x000fe200078e0202 */
[----:B------:R-:W-:Y:S01]  /*8f0a0*/  IADD3 R8, R6, 0x46, RZ ;  /* 0x0000004606087810 */ /* 0x000fe20007ffe0ff */
[----:B---3--:R3:W-:Y:S01]  /*8f0b0*/  @P1 STG.E desc[UR60][R82.64], R115 ;  /* 0x0000007352001986 */ /* 0x0087e2000c10193c */
[----:B------:R-:W-:-:S03]  /*8f0c0*/  ISETP.LT.AND P1, PT, R7, R105, !P4 ;  /* 0x000000690700720c */ /* 0x000fc60006721270 */
[----:B------:R-:W2:Y:S01]  /*8f0d0*/  LDC R107, c[0x0][0x22c] ;  /* 0x00008b00ff6b7b82 */ /* 0x000ea20000000800 */
[----:B------:R3:W-:Y:S01]  /*8f0e0*/  @P5 STG.E desc[UR60][R100.64], R113 ;  /* 0x0000007164005986 */ /* 0x0007e2000c10193c */
[----:B------:R-:W-:Y:S01]  /*8f0f0*/  ISETP.GE.AND P5, PT, R8, R108, PT ;  /* 0x0000006c0800720c */ /* 0x000fe20003fa6270 */
[----:B------:R-:W-:-:S05]  /*8f100*/  IMAD.IADD R8, R11, 0x1, R0 ;  /* 0x000000010b087824 */ /* 0x000fca00078e0200 */
[----:B------:R-:W2:Y:S01]  /*8f110*/  LDC R108, c[0x0][0x22c] ;  /* 0x00008b00ff6c7b82 */ /* 0x000ea20000000800 */
[----:B---3--:R-:W-:Y:S01]  /*8f120*/  IMAD.WIDE R82, R11, 0x4, R4 ;  /* 0x000000040b527825 */ /* 0x008fe200078e0204 */
[----:B------:R-:W3:Y:S03]  /*8f130*/  LDL.LU R115, [R1+0x85c] ;  /* 0x00085c0001737983 */ /* 0x000ee60000300800 */
[----:B------:R-:W-:Y:S01]  /*8f140*/  IMAD.WIDE R100, R8, 0x4, R2 ;  /* 0x0000000408647825 */ /* 0x000fe200078e0202 */
[----:B------:R-:W3:Y:S01]  /*8f150*/  LDL.LU R113, [R1+0x84c] ;  /* 0x00084c0001717983 */ /* 0x000ee20000300800 */
[----:B-1----:R-:W-:Y:S01]  /*8f160*/  MOV R57, R66 ;  /* 0x0000004200397202 */ /* 0x002fe20000000f00 */
[----:B------:R-:W1:Y:S01]  /*8f170*/  LDC R106, c[0x0][0x228] ;  /* 0x00008a00ff6a7b82 */ /* 0x000e620000000800 */
[----:B------:R-:W-:-:S07]  /*8f180*/  IMAD.MOV.U32 R60, RZ, RZ, R67 ;  /* 0x000000ffff3c7224 */ /* 0x000fce00078e0043 */
[----:B------:R-:W1:Y:S08]  /*8f190*/  LDC.64 R66, c[0x0][0x228] ;  /* 0x00008a00ff427b82 */ /* 0x000e700000000a00 */
[----:B------:R-:W3:Y:S01]  /*8f1a0*/  LDC R102, c[0x0][0x22c] ;  /* 0x00008b00ff667b82 */ /* 0x000ee20000000800 */
[----:B------:R-:W-:-:S07]  /*8f1b0*/  MOV R49, R65 ;  /* 0x0000004100317202 */ /* 0x000fce0000000f00 */
[----:B------:R-:W3:Y:S01]  /*8f1c0*/  LDC R105, c[0x0][0x228] ;  /* 0x00008a00ff697b82 */ /* 0x000ee20000000800 */
[----:B----4-:R-:W-:Y:S04]  /*8f1d0*/  @P0 STG.E desc[UR60][R82.64], R114 ;  /* 0x0000007252000986 */ /* 0x010fe8000c10193c */
[----:B--2---:R2:W-:Y:S04]  /*8f1e0*/  @P1 STG.E desc[UR60][R100.64], R112 ;  /* 0x0000007064001986 */ /* 0x0045e8000c10193c */
[----:B--2---:R-:W2:Y:S01]  /*8f1f0*/  LDL.LU R112, [R1+0x47c] ;  /* 0x00047c0001707983 */ /* 0x004ea20000300800 */
[----:B------:R-:W-:Y:S01]  /*8f200*/  ISETP.LT.AND P4, PT, R9, R57, !P4 ;  /* 0x000000390900720c */ /* 0x000fe20006781270 */
[----:B------:R-:W-:Y:S01]  /*8f210*/  VIADD R11, R6, 0x47 ;  /* 0x00000047060b7836 */ /* 0x000fe20000000000 */
[----:B------:R-:W-:Y:S01]  /*8f220*/  ISETP.LT.AND P1, PT, R7, R103, !P5 ;  /* 0x000000670700720c */ /* 0x000fe20006f21270 */
[----:B-1----:R-:W-:Y:S01]  /*8f230*/  IMAD.MOV.U32 R56, RZ, RZ, R66 ;  /* 0x000000ffff387224 */ /* 0x002fe200078e0042 */
[----:B------:R-:W4:Y:S01]  /*8f240*/  LDL.LU R114, [R1+0x880] ;  /* 0x0008800001727983 */ /* 0x000f220000300800 */
[C---:B------:R-:W-:Y:S01]  /*8f250*/  IMAD.WIDE R82, R8.reuse, 0x4, R4 ;  /* 0x0000000408527825 */ /* 0x040fe200078e0204 */
[----:B------:R-:W-:Y:S01]  /*8f260*/  ISETP.GE.AND P0, PT, R11, R107, PT ;  /* 0x0000006b0b00720c */ /* 0x000fe20003f06270 */
[----:B------:R-:W1:Y:S01]  /*8f270*/  LDC R103, c[0x0][0x228] ;  /* 0x00008a00ff677b82 */ /* 0x000e620000000800 */
[----:B------:R-:W-:Y:S01]  /*8f280*/  ISETP.LT.AND P5, PT, R9, R56, !P5 ;  /* 0x000000380900720c */ /* 0x000fe20006fa1270 */
[----:B------:R-:W-:-:S04]  /*8f290*/  IMAD.IADD R8, R8, 0x1, R0 ;  /* 0x0000000108087824 */ /* 0x000fc800078e0200 */
[----:B------:R3:W-:Y:S01]  /*8f2a0*/  @P4 STG.E desc[UR60][R82.64], R68 ;  /* 0x0000004452004986 */ /* 0x0007e2000c10193c */
[----:B------:R-:W-:Y:S01]  /*8f2b0*/  ISETP.LT.AND P4, PT, R7, R104, !P0 ;  /* 0x000000680700720c */ /* 0x000fe20004781270 */
[----:B------:R-:W-:Y:S01]  /*8f2c0*/  IMAD.WIDE R100, R8, 0x4, R4 ;  /* 0x0000000408647825 */ /* 0x000fe200078e0204 */
[----:B------:R-:W1:Y:S03]  /*8f2d0*/  LDC R107, c[0x0][0x22c] ;  /* 0x00008b00ff6b7b82 */ /* 0x000e660000000800 */
[----:B------:R-:W-:-:S05]  /*8f2e0*/  IMAD.MOV.U32 R58, RZ, RZ, R67 ;  /* 0x000000ffff3a7224 */ /* 0x000fca00078e0043 */
[----:B------:R-:W1:Y:S01]  /*8f2f0*/  LDC.64 R66, c[0x0][0x228] ;  /* 0x00008a00ff427b82 */ /* 0x000e620000000a00 */
[----:B---3--:R-:W3:Y:S01]  /*8f300*/  LDL.LU R68, [R1+0x48c] ;  /* 0x00048c0001447983 */ /* 0x008ee20000300800 */
[C---:B------:R-:W-:Y:S01]  /*8f310*/  IMAD.WIDE R82, R8.reuse, 0x4, R2 ;  /* 0x0000000408527825 */ /* 0x040fe200078e0202 */
[----:B------:R-:W-:-:S04]  /*8f320*/  IADD3 R8, R8, R0, RZ ;  /* 0x0000000008087210 */ /* 0x000fc80007ffe0ff */
[----:B------:R1:W-:Y:S01]  /*8f330*/  @P1 STG.E desc[UR60][R82.64], R115 ;  /* 0x0000007352001986 */ /* 0x0003e2000c10193c */
[----:B------:R-:W-:Y:S01]  /*8f340*/  VIADD R11, R6, 0x48 ;  /* 0x00000048060b7836 */ /* 0x000fe20000000000 */
[----:B------:R-:W-:Y:S01]  /*8f350*/  MOV R56, R71 ;  /* 0x0000004700387202 */ /* 0x000fe20000000f00 */
[----:B------:R-:W4:Y:S01]  /*8f360*/  LDC R104, c[0x0][0x228] ;  /* 0x00008a00ff687b82 */ /* 0x000f220000000800 */
[----:B------:R1:W-:Y:S02]  /*8f370*/  @P5 STG.E desc[UR60][R100.64], R113 ;  /* 0x0000007164005986 */ /* 0x0003e4000c10193c */
[----:B-1----:R-:W-:Y:S02]  /*8f380*/  IMAD.WIDE R82, R8, 0x4, R2 ;  /* 0x0000000408527825 */ /* 0x002fe400078e0202 */
[----:B------:R-:W4:Y:S04]  /*8f390*/  LDL.LU R113, [R1+0x870] ;  /* 0x0008700001717983 */ /* 0x000f280000300800 */
[----:B--2---:R1:W-:Y:S04]  /*8f3a0*/  @P4 STG.E desc[UR60][R82.64], R112 ;  /* 0x0000007052004986 */ /* 0x0043e8000c10193c */
[----:B-1----:R-:W2:Y:S01]  /*8f3b0*/  LDL.LU R112, [R1+0x490] ;  /* 0x0004900001707983 */ /* 0x002ea20000300800 */
[----:B------:R-:W-:-:S02]  /*8f3c0*/  MOV R65, R66 ;  /* 0x0000004200417202 */ /* 0x000fc40000000f00 */
        /* <DEDUP_REMOVED lines=9> */
[----:B------:R-:W1:Y:S01]  /*8f460*/  LDC.64 R70, c[0x0][0x228] ;  /* 0x00008a00ff467b82 */ /* 0x000e620000000a00 */
[----:B------:R-:W-:-:S02]  /*8f470*/  ISETP.LT.AND P1, PT, R9, R66, !P1 ;  /* 0x000000420900720c */ /* 0x000fc40004f21270 */
[----:B------:R-:W-:Y:S01]  /*8f480*/  IADD3 R8, R6, 0x4a, RZ ;  /* 0x0000004a06087810 */ /* 0x000fe20007ffe0ff */
[----:B------:R-:W-:Y:S01]  /*8f490*/  IMAD.WIDE R100, R11, 0x4, R2 ;  /* 0x000000040b647825 */ /* 0x000fe200078e0202 */
[----:B------:R-:W2:Y:S03]  /*8f4a0*/  LDL.LU R66, [R1+0x884] ;  /* 0x0008840001427983 */ /* 0x000ea60000300800 */
[----:B------:R-:W2:Y:S01]  /*8f4b0*/  LDC R108, c[0x0][0x22c] ;  /* 0x00008b00ff6c7b82 */ /* 0x000ea20000000800 */
[----:B---3--:R3:W-:Y:S01]  /*8f4c0*/  @P0 STG.E desc[UR60][R82.64], R68 ;  /* 0x0000004452000986 */ /* 0x0087e2000c10193c */
[----:B------:R-:W-:-:S03]  /*8f4d0*/  ISETP.LT.AND P0, PT, R7, R105, !P4 ;  /* 0x000000690700720c */ /* 0x000fc60006701270 */
[----:B----4-:R4:W-:Y:S01]  /*8f4e0*/  @P5 STG.E desc[UR60][R100.64], R114 ;  /* 0x0000007264005986 */ /* 0x0109e2000c10193c */
[----:B------:R-:W-:Y:S01]  /*8f4f0*/  ISETP.GE.AND P5, PT, R8, R107, PT ;  /* 0x0000006b0800720c */ /* 0x000fe20003fa6270 */
[C---:B------:R-:W-:Y:S01]  /*8f500*/  IMAD.IADD R8, R11.reuse, 0x1, R0 ;  /* 0x000000010b087824 */ /* 0x040fe200078e0200 */
[----:B------:R-:W2:Y:S01]  /*8f510*/  LDC R107, c[0x0][0x22c] ;  /* 0x00008b00ff6b7b82 */ /* 0x000ea20000000800 */
[----:B---3--:R-:W-:-:S07]  /*8f520*/  IMAD.WIDE R82, R11, 0x4, R4 ;  /* 0x000000040b527825 */ /* 0x008fce00078e0204 */
[----:B------:R-:W3:Y:S01]  /*8f530*/  LDC.64 R68, c[0x0][0x228] ;  /* 0x00008a00ff447b82 */ /* 0x000ee20000000a00 */
[----:B----4-:R-:W-:Y:S01]  /*8f540*/  IMAD.WIDE R100, R8, 0x4, R2 ;  /* 0x0000000408647825 */ /* 0x010fe200078e0202 */
[----:B------:R-:W-:Y:S04]  /*8f550*/  @P1 STG.E desc[UR60][R82.64], R113 ;  /* 0x0000007152001986 */ /* 0x000fe8000c10193c */
[----:B------:R-:W4:Y:S01]  /*8f560*/  LDL.LU R114, [R1+0x874] ;  /* 0x0008740001727983 */ /* 0x000f220000300800 */
[----:B-1----:R-:W-:Y:S01]  /*8f570*/  IMAD.MOV.U32 R64, RZ, RZ, R70 ;  /* 0x000000ffff407224 */ /* 0x002fe200078e0046 */
[----:B------:R-:W1:Y:S01]  /*8f580*/  LDC R106, c[0x0][0x228] ;  /* 0x00008a00ff6a7b82 */ /* 0x000e620000000800 */
[----:B------:R-:W-:-:S07]  /*8f590*/  IMAD.MOV.U32 R65, RZ, RZ, R72 ;  /* 0x000000ffff417224 */ /* 0x000fce00078e0048 */
[----:B------:R-:W1:Y:S08]  /*8f5a0*/  LDC R102, c[0x0][0x22c] ;  /* 0x00008b00ff667b82 */ /* 0x000e700000000800 */
[----:B------:R-:W1:Y:S01]  /*8f5b0*/  LDC R105, c[0x0][0x228] ;  /* 0x00008a00ff697b82 */ /* 0x000e620000000800 */
[----:B--2---:R2:W-:Y:S04]  /*8f5c0*/  @P0 STG.E desc[UR60][R100.64], R112 ;  /* 0x0000007064000986 */ /* 0x0045e8000c10193c */
[----:B--2---:R-:W2:Y:S01]  /*8f5d0*/  LDL.LU R112, [R1+0x494] ;  /* 0x0004940001707983 */ /* 0x004ea20000300800 */
[----:B------:R-:W-:Y:S01]  /*8f5e0*/  ISETP.LT.AND P4, PT, R9, R64, !P4 ;  /* 0x000000400900720c */ /* 0x000fe20006781270 */
[----:B------:R-:W-:Y:S01]  /*8f5f0*/  VIADD R11, R6, 0x4b ;  /* 0x0000004b060b7836 */ /* 0x000fe20000000000 */
[----:B------:R-:W-:Y:S01]  /*8f600*/  ISETP.LT.AND P0, PT, R7, R103, !P5 ;  /* 0x000000670700720c */ /* 0x000fe20006f01270 */
[C---:B------:R-:W-:Y:S01]  /*8f610*/  IMAD.WIDE R82, R8.reuse, 0x4, R4 ;  /* 0x0000000408527825 */ /* 0x040fe200078e0204 */
[----:B------:R-:W-:Y:S01]  /*8f620*/  IADD3 R8, R8, R0, RZ ;  /* 0x0000000008087210 */ /* 0x000fe20007ffe0ff */
[----:B------:R-:W2:Y:S01]  /*8f630*/  LDL.LU R113, [R1+0x888] ;  /* 0x0008880001717983 */ /* 0x000ea20000300800 */
[----:B------:R-:W-:Y:S01]  /*8f640*/  ISETP.GE.AND P1, PT, R11, R108, PT ;  /* 0x0000006c0b00720c */ /* 0x000fe20003f26270 */
[----:B------:R-:W-:Y:S01]  /*8f650*/  IMAD.MOV.U32 R72, RZ, RZ, R84 ;  /* 0x000000ffff487224 */ /* 0x000fe200078e0054 */
[----:B------:R-:W-:Y:S01]  /*8f660*/  ISETP.LT.AND P5, PT, R9, R65, !P5 ;  /* 0x000000410900720c */ /* 0x000fe20006fa1270 */
[----:B------:R-:W-:Y:S01]  /*8f670*/  IMAD.WIDE R100, R8, 0x4, R4 ;  /* 0x0000000408647825 */ /* 0x000fe200078e0204 */
[----:B------:R-:W1:Y:S03]  /*8f680*/  LDC R108, c[0x0][0x22c] ;  /* 0x00008b00ff6c7b82 */ /* 0x000e660000000800 */
[----:B------:R4:W-:Y:S01]  /*8f690*/  @P4 STG.E desc[UR60][R82.64], R115 ;  /* 0x0000007352004986 */ /* 0x0009e2000c10193c */
[----:B------:R-:W-:Y:S01]  /*8f6a0*/  ISETP.LT.AND P4, PT, R7, R104, !P1 ;  /* 0x000000680700720c */ /* 0x000fe20004f81270 */
[----:B------:R-:W-:Y:S01]  /*8f6b0*/  VIADD R11, R6, 0x4c ;  /* 0x0000004c060b7836 */ /* 0x000fe20000000000 */
[----:B---3--:R-:W-:Y:S01]  /*8f6c0*/  MOV R64, R68 ;  /* 0x0000004400407202 */ /* 0x008fe20000000f00 */
[----:B------:R-:W-:Y:S01]  /*8f6d0*/  IMAD.MOV.U32 R57, RZ, RZ, R67 ;  /* 0x000000ffff397224 */ /* 0x000fe200078e0043 */
[----:B------:R-:W3:Y:S01]  /*8f6e0*/  LDC R103, c[0x0][0x228] ;  /* 0x00008a00ff677b82 */ /* 0x000ee20000000800 */
[----:B----4-:R-:W4:Y:S01]  /*8f6f0*/  LDL.LU R115, [R1+0x864] ;  /* 0x0008640001737983 */ /* 0x010f220000300800 */
[----:B------:R-:W-:-:S06]  /*8f700*/  IMAD.WIDE R82, R8, 0x4, R2 ;  /* 0x0000000408527825 */ /* 0x000fcc00078e0202 */
[----:B------:R-:W3:Y:S01]  /*8f710*/  LDC R104, c[0x0][0x228] ;  /* 0x00008a00ff687b82 */ /* 0x000ee20000000800 */
[----:B------:R-:W-:Y:S01]  /*8f720*/  IMAD.IADD R8, R8, 0x1, R0 ;  /* 0x0000000108087824 */ /* 0x000fe200078e0200 */
[----:B------:R1:W-:Y:S04]  /*8f730*/  @P0 STG.E desc[UR60][R82.64], R66 ;  /* 0x0000004252000986 */ /* 0x0003e8000c10193c */
[----:B------:R1:W-:Y:S02]  /*8f740*/  @P5 STG.E desc[UR60][R100.64], R114 ;  /* 0x0000007264005986 */ /* 0x0003e4000c10193c */
[----:B-1----:R-:W-:Y:S02]  /*8f750*/  IMAD.WIDE R82, R8, 0x4, R2 ;  /* 0x0000000408527825 */ /* 0x002fe400078e0202 */
[----:B------:R-:W3:Y:S04]  /*8f760*/  LDL.LU R114, [R1+0x878] ;  /* 0x0008780001727983 */ /* 0x000ee80000300800 */
[----:B--2---:R1:W-:Y:S04]  /*8f770*/  @P4 STG.E desc[UR60][R82.64], R112 ;  /* 0x0000007052004986 */ /* 0x0043e8000c10193c */
[----:B-1----:R-:W2:Y:S01]  /*8f780*/  LDL.LU R112, [R1+0x498] ;  /* 0x0004980001707983 */ /* 0x002ea20000300800 */
[----:B------:R-:W-:Y:S01]  /*8f790*/  ISETP.GE.AND P0, PT, R11, R107, PT ;  /* 0x0000006b0b00720c */ /* 0x000fe20003f06270 */
[----:B------:R-:W-:Y:S01]  /*8f7a0*/  VIADD R11, R6, 0x4d ;  /* 0x0000004d060b7836 */ /* 0x000fe20000000000 */
[----:B------:R-:W-:Y:S01]  /*8f7b0*/  ISETP.LT.AND P1, PT, R9, R64, !P1 ;  /* 0x000000400900720c */ /* 0x000fe20004f21270 */
[C---:B------:R-:W-:Y:S01]  /*8f7c0*/  IMAD.WIDE R82, R8.reuse, 0x4, R4 ;  /* 0x0000000408527825 */ /* 0x040fe200078e0204 */
[----:B------:R-:W-:Y:S01]  /*8f7d0*/  ISETP.LT.AND P5, PT, R7, R106, !P0 ;  /* 0x0000006a0700720c */ /* 0x000fe200047a1270 */
[----:B------:R-:W2:Y:S01]  /*8f7e0*/  LDL.LU R76, [R1+0x868] ;  /* 0x00086800014c7983 */ /* 0x000ea20000300800 */
[----:B------:R-:W-:Y:S01]  /*8f7f0*/  ISETP.GE.AND P4, PT, R11, R102, PT ;  /* 0x000000660b00720c */ /* 0x000fe20003f86270 */
[----:B------:R-:W-:Y:S01]  /*8f800*/  IMAD.MOV.U32 R68, RZ, RZ, R85 ;  /* 0x000000ffff447224 */ /* 0x000fe200078e0055 */
[----:B------:R-:W-:Y:S01]  /*8f810*/  IADD3 R11, R8, R0, RZ ;  /* 0x00000000080b7210 */ /* 0x000fe20007ffe0ff */
[----:B------:R-:W1:Y:S01]  /*8f820*/  LDC.64 R84, c[0x0][0x228] ;  /* 0x00008a00ff547b82 */ /* 0x000e620000000a00 */
[----:B------:R-:W-:-:S03]  /*8f830*/  ISETP.LT.AND P0, PT, R9, R72, !P0 ;  /* 0x000000480900720c */ /* 0x000fc60004701270 */
[----:B------:R-:W-:Y:S01]  /*8f840*/  IMAD.WIDE R100, R11, 0x4, R2 ;  /* 0x000000040b647825 */ /* 0x000fe200078e0202 */
[----:B------:R-:W-:Y:S01]  /*8f850*/  IADD3 R8, R6, 0x4e, RZ ;  /* 0x0000004e06087810 */ /* 0x000fe20007ffe0ff */
[----:B----4-:R4:W-:Y:S01]  /*8f860*/  @P1 STG.E desc[UR60][R82.64], R115 ;  /* 0x0000007352001986 */ /* 0x0109e2000c10193c */
[----:B------:R-:W-:Y:S01]  /*8f870*/  ISETP.LT.AND P1, PT, R7, R105, !P4 ;  /* 0x000000690700720c */ /* 0x000fe20006721270 */
[----:B------:R-:W2:Y:S02]  /*8f880*/  LDC R107, c[0x0][0x22c] ;  /* 0x00008b00ff6b7b82 */ /* 0x000ea40000000800 */
[----:B------:R4:W-:Y:S01]  /*8f890*/  @P5 STG.E desc[UR60][R100.64], R113 ;  /* 0x0000007164005986 */ /* 0x0009e2000c10193c */
[----:B------:R-:W-:Y:S01]  /*8f8a0*/  ISETP.GE.AND P5, PT, R8, R108, PT ;  /* 0x0000006c0800720c */ /* 0x000fe20003fa6270 */
[----:B------:R-:W-:-:S04]  /*8f8b0*/  IMAD.IADD R8, R11, 0x1, R0 ;  /* 0x000000010b087824 */ /* 0x000fc800078e0200 */
[----:B------:R-:W2:Y:S01]  /*8f8c0*/  LDC R108, c[0x0][0x22c] ;  /* 0x00008b00ff6c7b82 */ /* 0x000ea20000000800 */
[----:B----4-:R-:W-:Y:S01]  /*8f8d0*/  IMAD.WIDE R82, R11, 0x4, R4 ;  /* 0x000000040b527825 */ /* 0x010fe200078e0204 */
[----:B------:R-:W4:Y:S03]  /*8f8e0*/  LDL.LU R115, [R1+0x88c] ;  /* 0x00088c0001737983 */ /* 0x000f260000300800 */
[----:B------:R-:W-:Y:S01]  /*8f8f0*/  IMAD.WIDE R100, R8, 0x4, R2 ;  /* 0x0000000408647825 */ /* 0x000fe200078e0202 */
[----:B------:R-:W4:Y:S01]  /*8f900*/  LDL.LU R113, [R1+0x87c] ;  /* 0x00087c0001717983 */ /* 0x000f220000300800 */
[----:B-1----:R-:W-:Y:S01]  /*8f910*/  MOV R65, R84 ;  /* 0x0000005400417202 */ /* 0x002fe20000000f00 */
[----:B------:R-:W1:Y:S02]  /*8f920*/  LDC R106, c[0x0][0x228] ;  /* 0x00008a00ff6a7b82 */ /* 0x000e640000000800 */
[----:B---3--:R-:W-:Y:S01]  /*8f930*/  @P0 STG.E desc[UR60][R82.64], R114 ;  /* 0x0000007252000986 */ /* 0x008fe2000c10193c */
[----:B------:R-:W-:-:S05]  /*8f940*/  IMAD.MOV.U32 R67, RZ, RZ, R85 ;  /* 0x000000ffff437224 */ /* 0x000fca00078e0055 */
[----:B------:R-:W3:Y:S08]  /*8f950*/  LDC.64 R84, c[0x0][0x228] ;  /* 0x00008a00ff547b82 */ /* 0x000ef00000000a00 */
[----:B------:R-:W1:Y:S08]  /*8f960*/  LDC R102, c[0x0][0x22c] ;  /* 0x00008b00ff667b82 */ /* 0x000e700000000800 */
[----:B------:R-:W1:Y:S01]  /*8f970*/  LDC R105, c[0x0][0x228] ;  /* 0x00008a00ff697b82 */ /* 0x000e620000000800 */
[----:B--2---:R2:W-:Y:S04]  /*8f980*/  @P1 STG.E desc[UR60][R100.64], R112 ;  /* 0x0000007064001986 */ /* 0x0045e8000c10193c */
[----:B--2---:R-:W2:Y:S01]  /*8f990*/  LDL.LU R112, [R1+0x49c] ;  /* 0x00049c0001707983 */ /* 0x004ea20000300800 */
[----:B------:R-:W-:Y:S01]  /*8f9a0*/  ISETP.LT.AND P4, PT, R9, R65, !P4 ;  /* 0x000000410900720c */ /* 0x000fe20006781270 */
[----:B------:R-:W-:Y:S01]  /*8f9b0*/  VIADD R11, R6, 0x4f ;  /* 0x0000004f060b7836 */ /* 0x000fe20000000000 */
[----:B------:R-:W-:Y:S01]  /*8f9c0*/  ISETP.LT.AND P1, PT, R7, R103, !P5 ;  /* 0x000000670700720c */ /* 0x000fe20006f21270 */
[----:B---3--:R-:W-:Y:S01]  /*8f9d0*/  IMAD.MOV.U32 R64, RZ, RZ, R84 ;  /* 0x000000ffff407224 */ /* 0x008fe200078e0054 */
[----:B------:R-:W3:Y:S01]  /*8f9e0*/  LDL.LU R114, [R1+0x8a0] ;  /* 0x0008a00001727983 */ /* 0x000ee20000300800 */
[C---:B------:R-:W-:Y:S01]  /*8f9f0*/  IMAD.WIDE R82, R8.reuse, 0x4, R4 ;  /* 0x0000000408527825 */ /* 0x040fe200078e0204 */
[----:B------:R-:W-:Y:S01]  /*8fa00*/  ISETP.GE.AND P0, PT, R11, R107, PT ;  /* 0x0000006b0b00720c */ /* 0x000fe20003f06270 */
[----:B------:R-:W3:Y:S01]  /*8fa10*/  LDC R103, c[0x0][0x228] ;  /* 0x00008a00ff677b82 */ /* 0x000ee20000000800 */
[----:B------:R-:W-:Y:S01]  /*8fa20*/  ISETP.LT.AND P5, PT, R9, R64, !P5 ;  /* 0x000000400900720c */ /* 0x000fe20006fa1270 */
[----:B------:R-:W-:Y:S01]  /*8fa30*/  IMAD.IADD R8, R8, 0x1, R0 ;  /* 0x0000000108087824 */ /* 0x000fe200078e0200 */
[----:B------:R-:W3:Y:S04]  /*8fa40*/  LDL.LU R88, [R1+0x86c] ;  /* 0x00086c0001587983 */ /* 0x000ee80000300800 */
[----:B------:R1:W-:Y:S01]  /*8fa50*/  @P4 STG.E desc[UR60][R82.64], R76 ;  /* 0x0000004c52004986 */ /* 0x0003e2000c10193c */
[----:B------:R-:W-:Y:S01]  /*8fa60*/  ISETP.LT.AND P4, PT, R7, R104, !P0 ;  /* 0x000000680700720c */ /* 0x000fe20004781270 */
[----:B------:R-:W-:Y:S01]  /*8fa70*/  IMAD.WIDE R100, R8, 0x4, R4 ;  /* 0x0000000408647825 */ /* 0x000fe200078e0204 */
[----:B------:R-:W3:Y:S03]  /*8fa80*/  LDC R107, c[0x0][0x22c] ;  /* 0x00008b00ff6b7b82 */ /* 0x000ee60000000800 */
[----:B------:R-:W-:-:S05]  /*8fa90*/  IMAD.MOV.U32 R66, RZ, RZ, R85 ;  /* 0x000000ffff427224 */ /* 0x000fca00078e0055 */
[----:B------:R-:W2:Y:S01]  /*8faa0*/  LDC.64 R84, c[0x0][0x228] ;  /* 0x00008a00ff547b82 */ /* 0x000ea20000000a00 */
[C---:B-1----:R-:W-:Y:S01]  /*8fab0*/  IMAD.WIDE R82, R8.reuse, 0x4, R2 ;  /* 0x0000000408527825 */ /* 0x042fe200078e0202 */
[----:B------:R-:W-:-:S04]  /*8fac0*/  IADD3 R8, R8, R0, RZ ;  /* 0x0000000008087210 */ /* 0x000fc80007ffe0ff */
[----:B----4-:R1:W-:Y:S01]  /*8fad0*/  @P1 STG.E desc[UR60][R82.64], R115 ;  /* 0x0000007352001986 */ /* 0x0103e2000c10193c */
[----:B------:R-:W-:Y:S01]  /*8fae0*/  VIADD R11, R6, 0x50 ;  /* 0x00000050060b7836 */ /* 0x000fe20000000000 */
[----:B------:R-:W-:Y:S01]  /*8faf0*/  MOV R64, R87 ;  /* 0x0000005700407202 */ /* 0x000fe20000000f00 */
[----:B------:R-:W-:Y:S01]  /*8fb00*/  IMAD.MOV.U32 R70, RZ, RZ, R73 ;  /* 0x000000ffff467224 */ /* 0x000fe200078e0049 */
[----:B------:R4:W-:Y:S01]  /*8fb10*/  @P5 STG.E desc[UR60][R100.64], R113 ;  /* 0x0000007164005986 */ /* 0x0009e2000c10193c */
[----:B------:R-:W3:Y:S01]  /*8fb20*/  LDC R104, c[0x0][0x228] ;  /* 0x00008a00ff687b82 */ /* 0x000ee20000000800 */
[----:B-1----:R-:W-:Y:S02]  /*8fb30*/  IMAD.WIDE R82, R8, 0x4, R2 ;  /* 0x0000000408527825 */ /* 0x002fe400078e0202 */
[----:B----4-:R-:W4:Y:S04]  /*8fb40*/  LDL.LU R113, [R1+0x890] ;  /* 0x0008900001717983 */ /* 0x010f280000300800 */
[----:B--2---:R1:W-:Y:S04]  /*8fb50*/  @P4 STG.E desc[UR60][R82.64], R112 ;  /* 0x0000007052004986 */ /* 0x0043e8000c10193c */
[----:B-1----:R-:W2:Y:S01]  /*8fb60*/  LDL.LU R112, [R1+0xa0] ;  /* 0x0000a00001707983 */ /* 0x002ea20000300800 */
[----:B------:R-:W-:-:S02]  /*8fb70*/  MOV R72, R84 ;  /* 0x0000005400487202 */ /* 0x000fc40000000f00 */
[----:B------:R-:W-:Y:S01]  /*8fb80*/  ISETP.GE.AND P1, PT, R11, R108, PT ;  /* 0x0000006c0b00720c */ /* 0x000fe20003f26270 */
[----:B------:R-:W-:Y:S01]  /*8fb90*/  IMAD.WIDE R82, R8, 0x4, R4 ;  /* 0x0000000408527825 */ /* 0x000fe200078e0204 */
[----:B------:R-:W-:Y:S01]  /*8fba0*/  ISETP.LT.AND P0, PT, R9, R72, !P0 ;  /* 0x000000480900720c */ /* 0x000fe20004701270 */
[----:B------:R-:W2:Y:S01]  /*8fbb0*/  LDL.LU R115, [R1+0x4a0] ;  /* 0x0004a00001737983 */ /* 0x000ea20000300800 */
[----:B------:R-:W-:Y:S01]  /*8fbc0*/  IADD3 R11, R6, 0x51, RZ ;  /* 0x00000051060b7810 */ /* 0x000fe20007ffe0ff */
[----:B------:R-:W-:Y:S01]  /*8fbd0*/  IMAD.MOV.U32 R84, RZ, RZ, R86 ;  /* 0x000000ffff547224 */ /* 0x000fe200078e0056 */
[----:B------:R-:W-:Y:S01]  /*8fbe0*/  ISETP.LT.AND P5, PT, R7, R106, !P1 ;  /* 0x0000006a0700720c */ /* 0x000fe20004fa1270 */
[----:B------:R-:W1:Y:S01]  /*8fbf0*/  LDC.64 R86, c[0x0][0x228] ;  /* 0x00008a00ff567b82 */ /* 0x000e620000000a00 */
[----:B------:R-:W-:Y:S01]  /*8fc00*/  ISETP.GE.AND P4, PT, R11, R102, PT ;  /* 0x000000660b00720c */ /* 0x000fe20003f86270 */
[----:B------:R-:W-:Y:S01]  /*8fc10*/  IMAD.IADD R11, R8, 0x1, R0 ;  /* 0x00000001080b7824 */ /* 0x000fe200078e0200 */
[----:B------:R-:W-:Y:S01]  /*8fc20*/  ISETP.LT.AND P1, PT, R9, R84, !P1 ;  /* 0x000000540900720c */ /* 0x000fe20004f21270 */
[----:B------:R-:W-:-:S02]  /*8fc30*/  VIADD R8, R6, 0x52 ;  /* 0x0000005206087836 */ /* 0x000fc40000000000 */
[----:B------:R-:W-:Y:S02]  /*8fc40*/  IMAD.WIDE R100, R11, 0x4, R2 ;  /* 0x000000040b647825 */ /* 0x000fe400078e0202 */
[----:B---3--:R3:W-:Y:S01]  /*8fc50*/  @P0 STG.E desc[UR60][R82.64], R88 ;  /* 0x0000005852000986 */ /* 0x0087e2000c10193c */
[----:B------:R-:W-:Y:S01]  /*8fc60*/  ISETP.LT.AND P0, PT, R7, R105, !P4 ;  /* 0x000000690700720c */ /* 0x000fe20006701270 */
[----:B------:R-:W2:Y:S02]  /*8fc70*/  LDC R108, c[0x0][0x22c] ;  /* 0x00008b00ff6c7b82 */ /* 0x000ea40000000800 */
[----:B------:R4:W-:Y:S01]  /*8fc80*/  @P5 STG.E desc[UR60][R100.64], R114 ;  /* 0x0000007264005986 */ /* 0x0009e2000c10193c */
[----:B------:R-:W-:Y:S01]  /*8fc90*/  ISETP.GE.AND P5, PT, R8, R107, PT ;  /* 0x0000006b0800720c */ /* 0x000fe20003fa6270 */
[----:B------:R-:W-:-:S04]  /*8fca0*/  IMAD.IADD R8, R11, 0x1, R0 ;  /* 0x000000010b087824 */ /* 0x000fc800078e0200 */
[----:B------:R-:W2:Y:S01]  /*8fcb0*/  LDC R107, c[0x0][0x22c] ;  /* 0x00008b00ff6b7b82 */ /* 0x000ea20000000800 */
[----:B---3--:R-:W-:Y:S01]  /*8fcc0*/  IMAD.WIDE R82, R11, 0x4, R4 ;  /* 0x000000040b527825 */ /* 0x008fe200078e0204 */
[----:B------:R-:W3:Y:S03]  /*8fcd0*/  LDL.LU R88, [R1+0x8a4] ;  /* 0x0008a40001587983 */ /* 0x000ee60000300800 */
[----:B----4-:R-:W-:Y:S01]  /*8fce0*/  IMAD.WIDE R100, R8, 0x4, R2 ;  /* 0x0000000408647825 */ /* 0x010fe200078e0202 */
[----:B------:R-:W4:Y:S02]  /*8fcf0*/  LDL.LU R114, [R1+0x894] ;  /* 0x0008940001727983 */ /* 0x000f240000300800 */
[----:B------:R-:W4:Y:S02]  /*8fd00*/  LDC R106, c[0x0][0x228] ;  /* 0x00008a00ff6a7b82 */ /* 0x000f240000000800 */
[----:B------:R-:W-:Y:S01]  /*8fd10*/  @P1 STG.E desc[UR60][R82.64], R113 ;  /* 0x0000007152001986 */ /* 0x000fe2000c10193c */
[----:B-1----:R-:W-:-:S02]  /*8fd20*/  IMAD.MOV.U32 R73, RZ, RZ, R86 ;  /* 0x000000ffff497224 */ /* 0x002fc400078e0056 */
[----:B------:R-:W-:-:S03]  /*8fd30*/  IMAD.MOV.U32 R76, RZ, RZ, R87 ;  /* 0x000000ffff4c7224 */ /* 0x000fc600078e0057 */
[----:B------:R-:W1:Y:S01]  /*8fd40*/  LDC.64 R86, c[0x0][0x228] ;  /* 0x00008a00ff567b82 */ /* 0x000e620000000a00 */
[----:B------:R-:W-:-:S07]  /*8fd50*/  IMAD.MOV.U32 R65, RZ, RZ, R85 ;  /* 0x000000ffff417224 */ /* 0x000fce00078e0055 */
[----:B------:R-:W4:Y:S08]  /*8fd60*/  LDC R102, c[0x0][0x22c] ;  /* 0x00008b00ff667b82 */ /* 0x000f300000000800 */
[----:B------:R-:W4:Y:S01]  /*8fd70*/  LDC R105, c[0x0][0x228] ;  /* 0x00008a00ff697b82 */ /* 0x000f220000000800 */
[----:B--2---:R2:W-:Y:S04]  /*8fd80*/  @P0 STG.E desc[UR60][R100.64], R112 ;  /* 0x0000007064000986 */ /* 0x0045e8000c10193c */
[----:B--2---:R-:W2:Y:S01]  /*8fd90*/  LDL.LU R112, [R1+0xa4] ;  /* 0x0000a40001707983 */ /* 0x004ea20000300800 */
[----:B------:R-:W-:-:S02]  /*8fda0*/  ISETP.LT.AND P4, PT, R9, R73, !P4 ;  /* 0x000000490900720c */ /* 0x000fc40006781270 */
[----:B------:R-:W-:Y:S01]  /*8fdb0*/  IADD3 R11, R6, 0x53, RZ ;  /* 0x00000053060b7810 */ /* 0x000fe20007ffe0ff */
[----:B-1----:R-:W-:Y:S01]  /*8fdc0*/  IMAD.MOV.U32 R72, RZ, RZ, R86 ;  /* 0x000000ffff487224 */ /* 0x002fe200078e0056 */
[----:B------:R-:W-:Y:S01]  /*8fdd0*/  ISETP.LT.AND P0, PT, R7, R103, !P5 ;  /* 0x000000670700720c */ /* 0x000fe20006f01270 */
[C---:B------:R-:W-:Y:S01]  /*8fde0*/  IMAD.WIDE R82, R8.reuse, 0x4, R4 ;  /* 0x0000000408527825 */ /* 0x040fe200078e0204 */
[----:B------:R-:W-:Y:S01]  /*8fdf0*/  ISETP.GE.AND P1, PT, R11, R108, PT ;  /* 0x0000006c0b00720c */ /* 0x000fe20003f26270 */
[----:B------:R-:W2:Y:S01]  /*8fe00*/  LDL.LU R113, [R1+0x8a8] ;  /* 0x0008a80001717983 */ /* 0x000ea20000300800 */
[----:B------:R-:W-:Y:S01]  /*8fe10*/  ISETP.LT.AND P5, PT, R9, R72, !P5 ;  /* 0x000000480900720c */ /* 0x000fe20006fa1270 */
[----:B------:R-:W-:Y:S01]  /*8fe20*/  IMAD.IADD R8, R8, 0x1, R0 ;  /* 0x0000000108087824 */ /* 0x000fe200078e0200 */
[----:B------:R-:W-:Y:S01]  /*8fe30*/  MOV R74, R87 ;  /* 0x00000057004a7202 */ /* 0x000fe20000000f00 */
[----:B------:R-:W1:Y:S02]  /*8fe40*/  LDC R108, c[0x0][0x22c] ;  /* 0x00008b00ff6c7b82 */ /* 0x000e640000000800 */
[----:B------:R3:W-:Y:S01]  /*8fe50*/  @P4 STG.E desc[UR60][R82.64], R115 ;  /* 0x0000007352004986 */ /* 0x0007e2000c10193c */
[----:B------:R-:W-:Y:S01]  /*8fe60*/  ISETP.LT.AND P4, PT, R7, R104, !P1 ;  /* 0x000000680700720c */ /* 0x000fe20004f81270 */
[----:B------:R-:W-:-:S04]  /*8fe70*/  IMAD.WIDE R100, R8, 0x4, R4 ;  /* 0x0000000408647825 */ /* 0x000fc800078e0204 */
[----:B------:R-:W1:Y:S01]  /*8fe80*/  LDC.64 R86, c[0x0][0x228] ;  /* 0x00008a00ff567b82 */ /* 0x000e620000000a00 */
[----:B---3--:R-:W3:Y:S01]  /*8fe90*/  LDL.LU R115, [R1+0x4a4] ;  /* 0x0004a40001737983 */ /* 0x008ee20000300800 */
[----:B------:R-:W-:Y:S01]  /*8fea0*/  IMAD.WIDE R82, R8, 0x4, R2 ;  /* 0x0000000408527825 */ /* 0x000fe200078e0202 */
[----:B------:R-:W-:-:S05]  /*8feb0*/  IADD3 R11, R6, 0x54, RZ ;  /* 0x00000054060b7810 */ /* 0x000fca0007ffe0ff */
[----:B------:R-:W3:Y:S01]  /*8fec0*/  LDC R103, c[0x0][0x228] ;  /* 0x00008a00ff677b82 */ /* 0x000ee20000000800 */
[----:B------:R-:W-:Y:S01]  /*8fed0*/  IMAD.IADD R8, R8, 0x1, R0 ;  /* 0x0000000108087824 */ /* 0x000fe200078e0200 */
[----:B------:R4:W-:Y:S04]  /*8fee0*/  @P0 STG.E desc[UR60][R82.64], R88 ;  /* 0x0000005852000986 */ /* 0x0009e8000c10193c */
[----:B----4-:R-:W-:Y:S01]  /*8fef0*/  @P5 STG.E desc[UR60][R100.64], R114 ;  /* 0x0000007264005986 */ /* 0x010fe2000c10193c */
[----:B------:R-:W-:Y:S01]  /*8ff00*/  IMAD.MOV.U32 R72, RZ, RZ, R91 ;  /* 0x000000ffff487224 */ /* 0x000fe200078e005b */
[----:B------:R-:W4:Y:S01]  /*8ff10*/  LDC R104, c[0x0][0x228] ;  /* 0x00008a00ff687b82 */ /* 0x000f220000000800 */
[----:B------:R-:W-:Y:S01]  /*8ff20*/  IMAD.WIDE R82, R8, 0x4, R2 ;  /* 0x0000000408527825 */ /* 0x000fe200078e0202 */
[----:B------:R-:W4:Y:S04]  /*8ff30*/  LDL.LU R88, [R1+0x898] ;  /* 0x0008980001587983 */ /* 0x000f280000300800 */
[----:B--2---:R2:W-:Y:S04]  /*8ff40*/  @P4 STG.E desc[UR60][R82.64], R112 ;  /* 0x0000007052004986 */ /* 0x0045e8000c10193c */
[----:B--2---:R-:W2:Y:S04]  /*8ff50*/  LDL.LU R112, [R1+0xa8] ;  /* 0x0000a80001707983 */ /* 0x004ea80000300800 */
[----:B------:R-:W2:Y:S01]  /*8ff60*/  LDL.LU R114, [R1+0x4a8] ;  /* 0x0004a80001727983 */ /* 0x000ea20000300800 */
[----:B-1----:R-:W-:Y:S01]  /*8ff70*/  IMAD.MOV.U32 R85, RZ, RZ, R86 ;  /* 0x000000ffff557224 */ /* 0x002fe200078e0056 */
[----:B------:R-:W-:-:S02]  /*8ff80*/  MOV R86, R90 ;  /* 0x0000005a00567202 */ /* 0x000fc40000000f00 */
[----:B------:R-:W1:Y:S01]  /*8ff90*/  LDC.64 R90, c[0x0][0x228] ;  /* 0x00008a00ff5a7b82 */ /* 0x000e620000000a00 */
[----:B------:R-:W-:Y:S02]  /*8ffa0*/  ISETP.GE.AND P0, PT, R11, R107, PT ;  /* 0x0000006b0b00720c */ /* 0x000fe40003f06270 */
[----:B------:R-:W-:Y:S02]  /*8ffb0*/  ISETP.LT.AND P1, PT, R9, R85, !P1 ;  /* 0x000000550900720c */ /* 0x000fe40004f21270 */
[----:B------:R-:W-:Y:S02]  /*8ffc0*/  IADD3 R11, R6, 0x55, RZ ;  /* 0x00000055060b7810 */ /* 0x000fe40007ffe0ff */
[----:B------:R-:W-:Y:S01]  /*8ffd0*/  ISETP.LT.AND P5, PT, R7, R106, !P0 ;  /* 0x0000006a0700720c */ /* 0x000fe200047a1270 */
[C---:B------:R-:W-:Y:S01]  /*8ffe0*/  IMAD.WIDE R82, R8.reuse, 0x4, R4 ;  /* 0x0000000408527825 */ /* 0x040fe200078e0204 */
[----:B------:R-:W-:Y:S01]  /*8fff0*/  ISETP.GE.AND P4, PT, R11, R102, PT ;  /* 0x000000660b00720c */ /* 0x000fe20003f86270 */
[----:B------:R-:W2:Y:S02]  /*90000*/  LDC R107, c[0x0][0x22c] ;  /* 0x00008b00ff6b7b82 */ /* 0x000ea40000000800 */
[----:B------:R-:W-:Y:S01]  /*90010*/  IMAD.IADD R11, R8, 0x1, R0 ;  /* 0x00000001080b7824 */ /* 0x000fe200078e0200 */
[----:B------:R-:W-:Y:S01]  /*90020*/  ISETP.LT.AND P0, PT, R9, R86, !P0 ;  /* 0x000000560900720c */ /* 0x000fe20004701270 */
[----:B------:R-:W-:Y:S01]  /*90030*/  VIADD R8, R6, 0x56 ;  /* 0x0000005606087836 */ /* 0x000fe20000000000 */
[----:B------:R-:W2:Y:S01]  /*90040*/  LDL.LU R86, [R1+0x8ac] ;  /* 0x0008ac0001567983 */ /* 0x000ea20000300800 */
[----:B------:R-:W-:-:S02]  /*90050*/  IMAD.WIDE R100, R11, 0x4, R2 ;  /* 0x000000040b647825 */ /* 0x000fc400078e0202 */
[----:B------:R-:W2:Y:S01]  /*90060*/  LDC R106, c[0x0][0x228] ;  /* 0x00008a00ff6a7b82 */ /* 0x000ea20000000800 */
[----:B---3--:R3:W-:Y:S01]  /*90070*/  @P1 STG.E desc[UR60][R82.64], R115 ;  /* 0x0000007352001986 */ /* 0x0087e2000c10193c */
[----:B------:R-:W-:Y:S01]  /*90080*/  ISETP.LT.AND P1, PT, R7, R105, !P4 ;  /* 0x000000690700720c */ /* 0x000fe20006721270 */
[----:B-1----:R-:W-:Y:S02]  /*90090*/  IMAD.MOV.U32 R84, RZ, RZ, R90 ;  /* 0x000000ffff547224 */ /* 0x002fe400078e005a */
[----:B------:R1:W-:Y:S01]  /*900a0*/  @P5 STG.E desc[UR60][R100.64], R113 ;  /* 0x0000007164005986 */ /* 0x0003e2000c10193c */
[----:B------:R-:W-:Y:S01]  /*900b0*/  ISETP.GE.AND P5, PT, R8, R108, PT ;  /* 0x0000006c0800720c */ /* 0x000fe20003fa6270 */
[----:B------:R-:W-:Y:S01]  /*900c0*/  IMAD.MOV.U32 R85, RZ, RZ, R92 ;  /* 0x000000ffff557224 */ /* 0x000fe200078e005c */
[----:B------:R-:W2:Y:S01]  /*900d0*/  LDC R102, c[0x0][0x22c] ;  /* 0x00008b00ff667b82 */ /* 0x000ea20000000800 */
[----:B------:R-:W-:Y:S01]  /*900e0*/  ISETP.LT.AND P4, PT, R9, R84, !P4 ;  /* 0x000000540900720c */ /* 0x000fe20006781270 */
[C---:B------:R-:W-:Y:S01]  /*900f0*/  IMAD.IADD R8, R11.reuse, 0x1, R0 ;  /* 0x000000010b087824 */ /* 0x040fe200078e0200 */
[----:B---3--:R-:W3:Y:S01]  /*90100*/  LDL.LU R115, [R1+0x89c] ;  /* 0x00089c0001737983 */ /* 0x008ee20000300800 */
[----:B------:R-:W-:Y:S01]  /*90110*/  IMAD.WIDE R82, R11, 0x4, R4 ;  /* 0x000000040b527825 */ /* 0x000fe200078e0204 */
[----:B------:R-:W-:-:S03]  /*90120*/  MOV R90, R93 ;  /* 0x0000005d005a7202 */ /* 0x000fc60000000f00 */
[----:B------:R-:W2:Y:S01]  /*90130*/  LDC.64 R92, c[0x0][0x228] ;  /* 0x00008a00ff5c7b82 */ /* 0x000ea20000000a00 */
[C---:B-1----:R-:W-:Y:S01]  /*90140*/  IMAD.WIDE R100, R8.reuse, 0x4, R2 ;  /* 0x0000000408647825 */ /* 0x042fe200078e0202 */
[----:B----4-:R1:W-:Y:S04]  /*90150*/  @P0 STG.E desc[UR60][R82.64], R88 ;  /* 0x0000005852000986 */ /* 0x0103e8000c10193c */
[----:B------:R-:W4:Y:S02]  /*90160*/  LDL.LU R113, [R1+0xac] ;  /* 0x0000ac0001717983 */ /* 0x000f240000300800 */
[----:B------:R-:W4:Y:S01]  /*90170*/  LDC R108, c[0x0][0x22c] ;  /* 0x00008b00ff6c7b82 */ /* 0x000f220000000800 */
[----:B-1----:R-:W-:-:S07]  /*90180*/  IMAD.WIDE R82, R8, 0x4, R4 ;  /* 0x0000000408527825 */ /* 0x002fce00078e0204 */
[----:B------:R-:W1:Y:S01]  /*90190*/  LDC R105, c[0x0][0x228] ;  /* 0x00008a00ff697b82 */ /* 0x000e620000000800 */
[----:B--2---:R2:W-:Y:S04]  /*901a0*/  @P1 STG.E desc[UR60][R100.64], R112 ;  /* 0x0000007064001986 */ /* 0x0045e8000c10193c */
[----:B------:R1:W-:Y:S04]  /*901b0*/  @P4 STG.E desc[UR60][R82.64], R114 ;  /* 0x0000007252004986 */ /* 0x0003e8000c10193c */
[----:B--2---:R-:W2:Y:S01]  /*901c0*/  LDL.LU R112, [R1+0x8b0] ;  /* 0x0008b00001707983 */ /* 0x004ea20000300800 */
[----:B------:R-:W3:Y:S03]  /*901d0*/  LDC.64 R100, c[0x0][0x228] ;  /* 0x00008a00ff647b82 */ /* 0x000ee60000000a00 */
[----:B-1----:R-:W2:Y:S01]  /*901e0*/  LDL.LU R114, [R1+0x4ac] ;  /* 0x0004ac0001727983 */ /* 0x002ea20000300800 */
[----:B------:R-:W-:-:S02]  /*901f0*/  IADD3 R11, R6, 0x57, RZ ;  /* 0x00000057060b7810 */ /* 0x000fc40007ffe0ff */
[----:B------:R-:W-:Y:S02]  /*90200*/  ISETP.LT.AND P1, PT, R7, R103, !P5 ;  /* 0x000000670700720c */ /* 0x000fe40006f21270 */
[----:B------:R-:W-:Y:S01]  /*90210*/  ISETP.GE.AND P0, PT, R11, R107, PT ;  /* 0x0000006b0b00720c */ /* 0x000fe20003f06270 */
[----:B------:R-:W-:Y:S01]  /*90220*/  IMAD.IADD R8, R8, 0x1, R0 ;  /* 0x0000000108087824 */ /* 0x000fe200078e0200 */
[----:B------:R-:W-:Y:S01]  /*90230*/  ISETP.LT.AND P5, PT, R9, R85, !P5 ;  /* 0x000000550900720c */ /* 0x000fe20006fa1270 */
[----:B------:R-:W-:Y:S01]  /*90240*/  IMAD.MOV.U32 R84, RZ, RZ, R92 ;  /* 0x000000ffff547224 */ /* 0x000fe200078e005c */
[----:B------:R-:W-:Y:S01]  /*90250*/  ISETP.LT.AND P4, PT, R7, R104, !P0 ;  /* 0x000000680700720c */ /* 0x000fe20004781270 */
[----:B------:R-:W-:Y:S01]  /*90260*/  IMAD.WIDE R82, R8, 0x4, R2 ;  /* 0x0000000408527825 */ /* 0x000fe200078e0202 */
[----:B------:R-:W1:Y:S02]  /*90270*/  LDC R107, c[0x0][0x22c] ;  /* 0x00008b00ff6b7b82 */ /* 0x000e640000000800 */
[----:B------:R-:W-:-:S03]  /*90280*/  ISETP.LT.AND P0, PT, R9, R84, !P0 ;  /* 0x000000540900720c */ /* 0x000fc60004701270 */
[----:B------:R3:W-:Y:S02]  /*90290*/  @P1 STG.E desc[UR60][R82.64], R86 ;  /* 0x0000005652001986 */ /* 0x0007e4000c10193c */
[----:B---3--:R-:W-:Y:S01]  /*902a0*/  IMAD.MOV.U32 R88, RZ, RZ, R101 ;  /* 0x000000ffff587224 */ /* 0x008fe200078e0065 */
[----:B------:R-:W-:Y:S01]  /*902b0*/  MOV R92, R100 ;  /* 0x00000064005c7202 */ /* 0x000fe20000000f00 */
[----:B------:R-:W-:Y:S01]  /*902c0*/  IMAD.WIDE R100, R8, 0x4, R4 ;  /* 0x0000000408647825 */ /* 0x000fe200078e0204 */
[----:B------:R-:W-:Y:S01]  /*902d0*/  IADD3 R11, R6, 0x58, RZ ;  /* 0x00000058060b7810 */ /* 0x000fe20007ffe0ff */
[----:B------:R-:W3:Y:S02]  /*902e0*/  LDC R103, c[0x0][0x228] ;  /* 0x00008a00ff677b82 */ /* 0x000ee40000000800 */
[----:B------:R-:W-:-:S04]  /*902f0*/  IMAD.IADD R8, R8, 0x1, R0 ;  /* 0x0000000108087824 */ /* 0x000fc800078e0200 */
[C---:B------:R-:W-:Y:S01]  /*90300*/  IMAD.WIDE R82, R8.reuse, 0x4, R2 ;  /* 0x0000000408527825 */ /* 0x040fe200078e0202 */
[----:B------:R1:W-:Y:S01]  /*90310*/  @P5 STG.E desc[UR60][R100.64], R115 ;  /* 0x0000007364005986 */ /* 0x0003e2000c10193c */
[----:B------:R-:W3:Y:S03]  /*90320*/  LDC R104, c[0x0][0x228] ;  /* 0x00008a00ff687b82 */ /* 0x000ee60000000800 */
[----:B----4-:R4:W-:Y:S05]  /*90330*/  @P4 STG.E desc[UR60][R82.64], R113 ;  /* 0x0000007152004986 */ /* 0x0109ea000c10193c */
[----:B-1----:R-:W1:Y:S01]  /*90340*/  LDC.64 R100, c[0x0][0x228] ;  /* 0x00008a00ff647b82 */ /* 0x002e620000000a00 */
[----:B----4-:R-:W-:-:S05]  /*90350*/  IMAD.WIDE R82, R8, 0x4, R4 ;  /* 0x0000000408527825 */ /* 0x010fca00078e0204 */
[----:B--2---:R2:W-:Y:S04]  /*90360*/  @P0 STG.E desc[UR60][R82.64], R114 ;  /* 0x0000007252000986 */ /* 0x0045e8000c10193c */
[----:B--2---:R-:W2:Y:S01]  /*90370*/  LDL.LU R114, [R1+0x8b4] ;  /* 0x0008b40001727983 */ /* 0x004ea20000300800 */
[----:B------:R-:W-:Y:S01]  /*90380*/  ISETP.GE.AND P1, PT, R11, R108, PT ;  /* 0x0000006c0b00720c */ /* 0x000fe20003f26270 */
[----:B------:R-:W-:Y:S01]  /*90390*/  VIADD R11, R6, 0x59 ;  /* 0x00000059060b7836 */ /* 0x000fe20000000000 */
[----:B-1----:R-:W-:Y:S01]  /*903a0*/  MOV R84, R100 ;  /* 0x0000006400547202 */ /* 0x002fe20000000f00 */
[----:B------:R-:W-:Y:S01]  /*903b0*/  IMAD.MOV.U32 R86, RZ, RZ, R101 ;  /* 0x000000ffff567224 */ /* 0x000fe200078e0065 */
[----:B------:R-:W-:Y:S01]  /*903c0*/  ISETP.LT.AND P5, PT, R7, R106, !P1 ;  /* 0x0000006a0700720c */ /* 0x000fe20004fa1270 */
[----:B------:R-:W-:Y:S01]  /*903d0*/  IMAD.MOV.U32 R85, RZ, RZ, R110 ;  /* 0x000000ffff557224 */ /* 0x000fe200078e006e */
[----:B------:R-:W-:Y:S01]  /*903e0*/  ISETP.GE.AND P4, PT, R11, R102, PT ;  /* 0x000000660b00720c */ /* 0x000fe20003f86270 */
[----:B------:R-:W-:Y:S01]  /*903f0*/  IMAD.IADD R11, R8, 0x1, R0 ;  /* 0x00000001080b7824 */ /* 0x000fe200078e0200 */
[----:B------:R-:W-:Y:S01]  /*90400*/  ISETP.LT.AND P1, PT, R9, R92, !P1 ;  /* 0x0000005c0900720c */ /* 0x000fe20004f21270 */
[----:B------:R-:W-:Y:S01]  /*90410*/  VIADD R8, R6, 0x5a ;  /* 0x0000005a06087836 */ /* 0x000fe20000000000 */
[----:B------:R-:W1:Y:S01]  /*90420*/  LDC.64 R108, c[0x0][0x228] ;  /* 0x00008a00ff6c7b82 */ /* 0x000e620000000a00 */
[----:B------:R-:W-:Y:S01]  /*90430*/  IMAD.WIDE R100, R11, 0x4, R2 ;  /* 0x000000040b647825 */ /* 0x000fe200078e0202 */
[----:B------:R-:W-:-:S05]  /*90440*/  ISETP.LT.AND P0, PT, R7, R105, !P4 ;  /* 0x000000690700720c */ /* 0x000fca0006701270 */
[----:B------:R4:W-:Y:S01]  /*90450*/  @P5 STG.E desc[UR60][R100.64], R112 ;  /* 0x0000007064005986 */ /* 0x0009e2000c10193c */
[----:B------:R-:W-:Y:S01]  /*90460*/  ISETP.GE.AND P5, PT, R8, R107, PT ;  /* 0x0000006b0800720c */ /* 0x000fe20003fa6270 */
[C---:B------:R-:W-:Y:S01]  /*90470*/  IMAD.WIDE R82, R11.reuse, 0x4, R4 ;  /* 0x000000040b527825 */ /* 0x040fe200078e0204 */
[----:B------:R-:W-:Y:S01]  /*90480*/  IADD3 R8, R11, R0, RZ ;  /* 0x000000000b087210 */ /* 0x000fe20007ffe0ff */
[----:B------:R-:W2:Y:S01]  /*90490*/  LDC R106, c[0x0][0x22c] ;  /* 0x00008b00ff6a7b82 */ /* 0x000ea20000000800 */
[----:B------:R-:W-:Y:S01]  /*904a0*/  ISETP.LT.AND P4, PT, R9, R85, !P4 ;  /* 0x000000550900720c */ /* 0x000fe20006781270 */
[----:B----4-:R-:W4:Y:S02]  /*904b0*/  LDL.LU R112, [R1+0x8b8] ;  /* 0x0008b80001707983 */ /* 0x010f240000300800 */
[----:B------:R-:W-:-:S04]  /*904c0*/  IMAD.WIDE R100, R8, 0x4, R2 ;  /* 0x0000000408647825 */ /* 0x000fc800078e0202 */
[----:B------:R-:W2:Y:S01]  /*904d0*/  LDC R107, c[0x0][0x22c] ;  /* 0x00008b00ff6b7b82 */ /* 0x000ea20000000800 */
[----:B------:R1:W-:Y:S04]  /*904e0*/  @P1 STG.E desc[UR60][R82.64], R216 ;  /* 0x000000d852001986 */ /* 0x0003e8000c10193c */
[----:B------:R1:W-:Y:S01]  /*904f0*/  @P0 STG.E desc[UR60][R100.64], R212 ;  /* 0x000000d464000986 */ /* 0x0003e2000c10193c */
[----:B---3--:R-:W-:Y:S01]  /*90500*/  ISETP.LT.AND P0, PT, R7, R103, !P5 ;  /* 0x000000670700720c */ /* 0x008fe20006f01270 */
[----:B-1----:R-:W-:Y:S01]  /*90510*/  IMAD.MOV.U32 R92, RZ, RZ, R108 ;  /* 0x000000ffff5c7224 */ /* 0x002fe200078e006c */
[----:B------:R-:W1:Y:S01]  /*90520*/  LDC R105, c[0x0][0x228] ;  /* 0x00008a00ff697b82 */ /* 0x000e620000000800 */
[C---:B------:R-:W-:Y:S01]  /*90530*/  IMAD.WIDE R82, R8.reuse, 0x4, R4 ;  /* 0x0000000408527825 */ /* 0x040fe200078e0204 */
[----:B------:R-:W-:-:S06]  /*90540*/  IADD3 R8, R8, R0, RZ ;  /* 0x0000000008087210 */ /* 0x000fcc0007ffe0ff */
[----:B------:R-:W3:Y:S01]  /*90550*/  LDC R102, c[0x0][0x22c] ;  /* 0x00008b00ff667b82 */ /* 0x000ee20000000800 */
[----:B------:R1:W-:Y:S07]  /*90560*/  @P4 STG.E desc[UR60][R82.64], R208 ;  /* 0x000000d052004986 */ /* 0x0003ee000c10193c */
[----:B------:R-:W3:Y:S01]  /*90570*/  LDC.64 R100, c[0x0][0x228] ;  /* 0x00008a00ff647b82 */ /* 0x000ee20000000a00 */
[----:B-1----:R-:W-:Y:S01]  /*90580*/  IMAD.WIDE R82, R8, 0x4, R2 ;  /* 0x0000000408527825 */ /* 0x002fe200078e0202 */
[----:B------:R-:W-:-:S06]  /*90590*/  ISETP.LT.AND P5, PT, R9, R84, !P5 ;  /* 0x000000540900720c */ /* 0x000fcc0006fa1270 */
[----:B------:R-:W1:Y:S01]  /*905a0*/  LDC R103, c[0x0][0x228] ;  /* 0x00008a00ff677b82 */ /* 0x000e620000000800 */
[----:B--2---:R2:W-:Y:S04]  /*905b0*/  @P0 STG.E desc[UR60][R82.64], R114 ;  /* 0x0000007252000986 */ /* 0x0045e8000c10193c */
[----:B--2---:R-:W2:Y:S01]  /*905c0*/  LDL.LU R114, [R1+0x8bc] ;  /* 0x0008bc0001727983 */ /* 0x004ea20000300800 */
[----:B---3--:R-:W-:Y:S02]  /*905d0*/  IMAD.MOV.U32 R108, RZ, RZ, R100 ;  /* 0x000000ffff6c7224 */ /* 0x008fe400078e0064 */
[----:B------:R-:W-:Y:S02]  /*905e0*/  IMAD.MOV.U32 R84, RZ, RZ, R101 ;  /* 0x000000ffff547224 */ /* 0x000fe400078e0065 */
[----:B------:R-:W-:-:S02]  /*905f0*/  VIADD R11, R6, 0x5b ;  /* 0x0000005b060b7836 */ /* 0x000fc40000000000 */
[----:B------:R-:W-:-:S03]  /*90600*/  IMAD.WIDE R100, R8, 0x4, R4 ;  /* 0x0000000408647825 */ /* 0x000fc600078e0204 */
[----:B------:R-:W-:Y:S02]  /*90610*/  ISETP.GE.AND P1, PT, R11, R106, PT ;  /* 0x0000006a0b00720c */ /* 0x000fe40003f26270 */
[----:B------:R3:W-:Y:S01]  /*90620*/  @P5 STG.E desc[UR60][R100.64], R217 ;  /* 0x000000d964005986 */ /* 0x0007e2000c10193c */
[----:B------:R-:W-:Y:S01]  /*90630*/  IMAD.MOV.U32 R73, RZ, RZ, R87 ;  /* 0x000000ffff497224 */ /* 0x000fe200078e0057 */
[----:B------:R-:W-:Y:S01]  /*90640*/  ISETP.LT.AND P4, PT, R7, R104, !P1 ;  /* 0x000000680700720c */ /* 0x000fe20004f81270 */
[----:B------:R-:W1:Y:S01]  /*90650*/  LDC R106, c[0x0][0x22c] ;  /* 0x00008b00ff6a7b82 */ /* 0x000e620000000800 */
[----:B------:R-:W-:Y:S01]  /*90660*/  MOV R87, R111 ;  /* 0x0000006f00577202 */ /* 0x000fe20000000f00 */
[----:B------:R-:W-:-:S06]  /*90670*/  VIADD R11, R6, 0x5c ;  /* 0x0000005c060b7836 */ /* 0x000fcc0000000000 */
[----:B------:R-:W4:Y:S08]  /*90680*/  LDC R104, c[0x0][0x228] ;  /* 0x00008a00ff687b82 */ /* 0x000f300000000800 */
[----:B---3--:R-:W3:Y:S01]  /*90690*/  LDC.64 R100, c[0x0][0x228] ;  /* 0x00008a00ff647b82 */ /* 0x008ee20000000a00 */
[----:B------:R-:W-:Y:S01]  /*906a0*/  IMAD.IADD R8, R8, 0x1, R0 ;  /* 0x0000000108087824 */ /* 0x000fe200078e0200 */
[----:B------:R-:W-:-:S06]  /*906b0*/  ISETP.GE.AND P0, PT, R11, R107, PT ;  /* 0x0000006b0b00720c */ /* 0x000fcc0003f06270 */
[----:B------:R-:W1:Y:S01]  /*906c0*/  LDC.64 R110, c[0x0][0x228] ;  /* 0x00008a00ff6e7b82 */ /* 0x000e620000000a00 */
[----:B------:R-:W-:Y:S01]  /*906d0*/  IMAD.WIDE R82, R8, 0x4, R2 ;  /* 0x0000000408527825 */ /* 0x000fe200078e0202 */
[----:B------:R-:W-:-:S03]  /*906e0*/  ISETP.LT.AND P1, PT, R9, R92, !P1 ;  /* 0x0000005c0900720c */ /* 0x000fc60004f21270 */
[----:B------:R-:W-:Y:S01]  /*906f0*/  VIADD R11, R6, 0x5d ;  /* 0x0000005d060b7836 */ /* 0x000fe20000000000 */
[----:B------:R-:W-:Y:S01]  /*90700*/  ISETP.LT.AND P5, PT, R7, R105, !P0 ;  /* 0x000000690700720c */ /* 0x000fe200047a1270 */
[----:B------:R3:W-:Y:S01]  /*90710*/  @P4 STG.E desc[UR60][R82.64], R213 ;  /* 0x000000d552004986 */ /* 0x0007e2000c10193c */
[----:B------:R-:W-:Y:S01]  /*90720*/  IMAD.MOV.U32 R89, RZ, RZ, R93 ;  /* 0x000000ffff597224 */ /* 0x000fe200078e005d */
[----:B------:R-:W-:Y:S01]  /*90730*/  MOV R85, R109 ;  /* 0x0000006d00557202 */ /* 0x000fe20000000f00 */
[----:B------:R-:W2:Y:S01]  /*90740*/  LDC R107, c[0x0][0x22c] ;  /* 0x00008b00ff6b7b82 */ /* 0x000ea20000000800 */
[----:B------:R-:W-:Y:S02]  /*90750*/  ISETP.GE.AND P4, PT, R11, R102, PT ;  /* 0x000000660b00720c */ /* 0x000fe40003f86270 */
[C---:B------:R-:W-:Y:S01]  /*90760*/  IADD3 R11, R8.reuse, R0, RZ ;  /* 0x00000000080b7210 */ /* 0x040fe20007ffe0ff */
[----:B---3--:R-:W-:Y:S02]  /*90770*/  IMAD.MOV.U32 R92, RZ, RZ, R100 ;  /* 0x000000ffff5c7224 */ /* 0x008fe400078e0064 */
[----:B------:R-:W-:Y:S01]  /*90780*/  IMAD.MOV.U32 R94, RZ, RZ, R101 ;  /* 0x000000ffff5e7224 */ /* 0x000fe200078e0065 */
[----:B------:R-:W-:Y:S01]  /*90790*/  ISETP.LT.AND P0, PT, R9, R108, !P0 ;  /* 0x0000006c0900720c */ /* 0x000fe20004701270 */
[----:B------:R-:W-:Y:S01]  /*907a0*/  IMAD.WIDE R82, R8, 0x4, R4 ;  /* 0x0000000408527825 */ /* 0x000fe200078e0204 */
[----:B------:R-:W-:Y:S01]  /*907b0*/  IADD3 R8, R6, 0x5e, RZ ;  /* 0x0000005e06087810 */ /* 0x000fe20007ffe0ff */
[----:B------:R-:W3:Y:S02]  /*907c0*/  LDC.64 R108, c[0x0][0x228] ;  /* 0x00008a00ff6c7b82 */ /* 0x000ee40000000a00 */
[----:B------:R-:W-:Y:S01]  /*907d0*/  IMAD.WIDE R100, R11, 0x4, R2 ;  /* 0x000000040b647825 */ /* 0x000fe200078e0202 */
[----:B------:R1:W-:Y:S01]  /*907e0*/  @P1 STG.E desc[UR60][R82.64], R209 ;  /* 0x000000d152001986 */ /* 0x0003e2000c10193c */
[----:B----4-:R-:W-:-:S03]  /*907f0*/  ISETP.LT.AND P1, PT, R7, R104, !P4 ;  /* 0x000000680700720c */ /* 0x010fc60006721270 */
[----:B------:R4:W-:Y:S01]  /*90800*/  @P5 STG.E desc[UR60][R100.64], R112 ;  /* 0x0000007064005986 */ /* 0x0009e2000c10193c */
[----:B-1----:R-:W-:Y:S01]  /*90810*/  ISETP.GE.AND P5, PT, R8, R106, PT ;  /* 0x0000006a0800720c */ /* 0x002fe20003fa6270 */
[----:B------:R-:W-:Y:S01]  /*90820*/  IMAD.IADD R8, R11, 0x1, R0 ;  /* 0x000000010b087824 */ /* 0x000fe200078e0200 */
[----:B------:R-:W-:Y:S01]  /*90830*/  MOV R93, R110 ;  /* 0x0000006e005d7202 */ /* 0x000fe20000000f00 */
[----:B------:R-:W-:Y:S01]  /*90840*/  IMAD.MOV.U32 R96, RZ, RZ, R111 ;  /* 0x000000ffff607224 */ /* 0x000fe200078e006f */
[----:B------:R-:W1:Y:S02]  /*90850*/  LDC R105, c[0x0][0x228] ;  /* 0x00008a00ff697b82 */ /* 0x000e640000000800 */
[----:B------:R-:W-:Y:S01]  /*90860*/  ISETP.LT.AND P4, PT, R9, R93, !P4 ;  /* 0x0000005d0900720c */ /* 0x000fe20006781270 */
[----:B------:R-:W-:-:S04]  /*90870*/  IMAD.WIDE R82, R11, 0x4, R4 ;  /* 0x000000040b527825 */ /* 0x000fc800078e0204 */
[----:B----4-:R-:W-:Y:S01]  /*90880*/  IMAD.WIDE R100, R8, 0x4, R2 ;  /* 0x0000000408647825 */ /* 0x010fe200078e0202 */
[----:B------:R4:W-:Y:S01]  /*90890*/  @P0 STG.E desc[UR60][R82.64], R218 ;  /* 0x000000da52000986 */ /* 0x0009e2000c10193c */
[----:B------:R-:W1:Y:S03]  /*908a0*/  LDC R106, c[0x0][0x22c] ;  /* 0x00008b00ff6a7b82 */ /* 0x000e660000000800 */
[----:B------:R4:W-:Y:S01]  /*908b0*/  @P1 STG.E desc[UR60][R100.64], R214 ;  /* 0x000000d664001986 */ /* 0x0009e2000c10193c */
[----:B------:R-:W-:-:S03]  /*908c0*/  ISETP.LT.AND P1, PT, R7, R103, !P5 ;  /* 0x000000670700720c */ /* 0x000fc60006f21270 */
[----:B------:R-:W2:Y:S01]  /*908d0*/  LDL.LU R112, [R1+0x8c0] ;  /* 0x0008c00001707983 */ /* 0x000ea20000300800 */
[----:B------:R-:W1:Y:S01]  /*908e0*/  LDC R104, c[0x0][0x228] ;  /* 0x00008a00ff687b82 */ /* 0x000e620000000800 */
[----:B----4-:R-:W-:-:S04]  /*908f0*/  IMAD.WIDE R82, R8, 0x4, R4 ;  /* 0x0000000408527825 */ /* 0x010fc800078e0204 */
[----:B------:R-:W-:Y:S01]  /*90900*/  IMAD.IADD R8, R8, 0x1, R0 ;  /* 0x0000000108087824 */ /* 0x000fe200078e0200 */
[----:B------:R4:W-:Y:S02]  /*90910*/  @P4 STG.E desc[UR60][R82.64], R210 ;  /* 0x000000d252004986 */ /* 0x0009e4000c10193c */
[----:B------:R-:W1:Y:S01]  /*90920*/  LDC.64 R100, c[0x0][0x228] ;  /* 0x00008a00ff647b82 */ /* 0x000e620000000a00 */
[----:B---3--:R-:W-:Y:S02]  /*90930*/  IMAD.MOV.U32 R93, RZ, RZ, R109 ;  /* 0x000000ffff5d7224 */ /* 0x008fe400078e006d */
[----:B------:R-:W-:-:S05]  /*90940*/  VIADD R11, R6, 0x5f ;  /* 0x0000005f060b7836 */ /* 0x000fca0000000000 */
[----:B------:R-:W3:Y:S01]  /*90950*/  LDC R102, c[0x0][0x22c] ;  /* 0x00008b00ff667b82 */ /* 0x000ee20000000800 */
[----:B----4-:R-:W-:Y:S01]  /*90960*/  IMAD.WIDE R82, R8, 0x4, R2 ;  /* 0x0000000408527825 */ /* 0x010fe200078e0202 */
[----:B------:R-:W-:-:S06]  /*90970*/  MOV R110, R108 ;  /* 0x0000006c006e7202 */ /* 0x000fcc0000000f00 */
[----:B------:R-:W4:Y:S01]  /*90980*/  LDC R103, c[0x0][0x228] ;  /* 0x00008a00ff677b82 */ /* 0x000f220000000800 */
[----:B--2---:R2:W-:Y:S04]  /*90990*/  @P1 STG.E desc[UR60][R82.64], R114 ;  /* 0x0000007252001986 */ /* 0x0045e8000c10193c */
[----:B--2---:R-:W2:Y:S04]  /*909a0*/  LDL.LU R114, [R1+0x4b0] ;  /* 0x0004b00001727983 */ /* 0x004ea80000300800 */
[----:B------:R-:W2:Y:S04]  /*909b0*/  LDL.LU R111, [R1+0xb0] ;  /* 0x0000b000016f7983 */ /* 0x000ea80000300800 */
[----:B------:R-:W2:Y:S04]  /*909c0*/  LDL.LU R150, [R1+0x8c4] ;  /* 0x0008c40001967983 */ /* 0x000ea80000300800 */
[----:B------:R-:W2:Y:S01]  /*909d0*/  LDL.LU R113, [R1+0x4b4] ;  /* 0x0004b40001717983 */ /* 0x000ea20000300800 */
[----:B------:R-:W-:Y:S01]  /*909e0*/  ISETP.LT.AND P5, PT, R9, R92, !P5 ;  /* 0x0000005c0900720c */ /* 0x000fe20006fa1270 */
[----:B-1----:R-:W-:Y:S01]  /*909f0*/  IMAD.MOV.U32 R109, RZ, RZ, R100 ;  /* 0x000000ffff6d7224 */ /* 0x002fe200078e0064 */
[----:B------:R-:W-:Y:S01]  /*90a00*/  MOV R92, R101 ;  /* 0x00000065005c7202 */ /* 0x000fe20000000f00 */
[----:B------:R-:W-:Y:S01]  /*90a10*/  IMAD.WIDE R100, R8, 0x4, R4 ;  /* 0x0000000408647825 */ /* 0x000fe200078e0204 */
[----:B------:R-:W2:Y:S04]  /*90a20*/  LDL.LU R148, [R1+0xb4] ;  /* 0x0000b40001947983 */ /* 0x000ea80000300800 */
[----:B------:R-:W2:Y:S01]  /*90a30*/  LDL.LU R189, [R1+0x8c8] ;  /* 0x0008c80001bd7983 */ /* 0x000ea20000300800 */
[----:B------:R-:W-:-:S04]  /*90a40*/  ISETP.GE.AND P0, PT, R11, R107, PT ;  /* 0x0000006b0b00720c */ /* 0x000fc80003f06270 */
[----:B------:R1:W-:Y:S01]  /*90a50*/  @P5 STG.E desc[UR60][R100.64], R219 ;  /* 0x000000db64005986 */ /* 0x0003e2000c10193c */
[----:B------:R-:W-:Y:S01]  /*90a60*/  ISETP.LT.AND P4, PT, R7, R105, !P0 ;  /* 0x000000690700720c */ /* 0x000fe20004781270 */
[----:B------:R-:W-:Y:S01]  /*90a70*/  VIADD R11, R6, 0x60 ;  /* 0x00000060060b7836 */ /* 0x000fe20000000000 */
[----:B------:R-:W-:Y:S01]  /*90a80*/  IADD3 R8, R8, R0, RZ ;  /* 0x0000000008087210 */ /* 0x000fe20007ffe0ff */
[----:B------:R-:W-:Y:S01]  /*90a90*/  IMAD.MOV.U32 R108, RZ, RZ, R122 ;  /* 0x000000ffff6c7224 */ /* 0x000fe200078e007a */
[----:B------:R-:W2:Y:S01]  /*90aa0*/  LDL.LU R115, [R1+0x4b8] ;  /* 0x0004b80001737983 */ /* 0x000ea20000300800 */
[----:B------:R-:W2:Y:S08]  /*90ab0*/  LDC R107, c[0x0][0x22c] ;  /* 0x00008b00ff6b7b82 */ /* 0x000eb00000000800 */
[----:B-1----:R-:W1:Y:S01]  /*90ac0*/  LDC.64 R100, c[0x0][0x228] ;  /* 0x00008a00ff647b82 */ /* 0x002e620000000a00 */
[----:B------:R-:W-:Y:S01]  /*90ad0*/  ISETP.GE.AND P1, PT, R11, R106, PT ;  /* 0x0000006a0b00720c */ /* 0x000fe20003f26270 */
[----:B------:R-:W-:Y:S01]  /*90ae0*/  IMAD.WIDE R82, R8, 0x4, R2 ;  /* 0x0000000408527825 */ /* 0x000fe200078e0202 */
[----:B------:R-:W-:-:S03]  /*90af0*/  ISETP.LT.AND P0, PT, R9, R110, !P0 ;  /* 0x0000006e0900720c */ /* 0x000fc60004701270 */
[----:B------:R-:W-:Y:S01]  /*90b00*/  VIADD R11, R6, 0x61 ;  /* 0x00000061060b7836 */ /* 0x000fe20000000000 */
[----:B------:R-:W-:Y:S01]  /*90b10*/  ISETP.LT.AND P5, PT, R7, R104, !P1 ;  /* 0x000000680700720c */ /* 0x000fe20004fa1270 */
[----:B------:R4:W-:Y:S01]  /*90b20*/  @P4 STG.E desc[UR60][R82.64], R215 ;  /* 0x000000d752004986 */ /* 0x0009e2000c10193c */
[----:B------:R-:W2:Y:S02]  /*90b30*/  LDC R104, c[0x0][0x228] ;  /* 0x00008a00ff687b82 */ /* 0x000ea40000000800 */
[----:B---3--:R-:W-:Y:S02]  /*90b40*/  ISETP.GE.AND P4, PT, R11, R102, PT ;  /* 0x000000660b00720c */ /* 0x008fe40003f86270 */
[C---:B------:R-:W-:Y:S02]  /*90b50*/  IADD3 R11, R8.reuse, R0, RZ ;  /* 0x00000000080b7210 */ /* 0x040fe40007ffe0ff */
[----:B------:R-:W-:Y:S02]  /*90b60*/  ISETP.LT.AND P1, PT, R9, R109, !P1 ;  /* 0x0000006d0900720c */ /* 0x000fe40004f21270 */
[----:B------:R-:W3:Y:S01]  /*90b70*/  LDC R106, c[0x0][0x22c] ;  /* 0x00008b00ff6a7b82 */ /* 0x000ee20000000800 */
[----:B----4-:R-:W-:-:S04]  /*90b80*/  IMAD.WIDE R82, R8, 0x4, R4 ;  /* 0x0000000408527825 */ /* 0x010fc800078e0204 */
[----:B-1----:R-:W-:-:S03]  /*90b90*/  IMAD.MOV.U32 R110, RZ, RZ, R100 ;  /* 0x000000ffff6e7224 */ /* 0x002fc600078e0064 */
[----:B------:R-:W1:Y:S01]  /*90ba0*/  LDC R105, c[0x0][0x228] ;  /* 0x00008a00ff697b82 */ /* 0x000e620000000800 */
[----:B------:R-:W-:Y:S02]  /*90bb0*/  IMAD.MOV.U32 R122, RZ, RZ, R101 ;  /* 0x000000ffff7a7224 */ /* 0x000fe400078e0065 */
[----:B------:R-:W-:Y:S01]  /*90bc0*/  IMAD.WIDE R100, R11, 0x4, R2 ;  /* 0x000000040b647825 */ /* 0x000fe200078e0202 */
[----:B------:R4:W-:Y:S04]  /*90bd0*/  @P0 STG.E desc[UR60][R82.64], R211 ;  /* 0x000000d352000986 */ /* 0x0009e8000c10193c */
[----:B------:R-:W1:Y:S01]  /*90be0*/  LDC R109, c[0x0][0x22c] ;  /* 0x00008b00ff6d7b82 */ /* 0x000e620000000800 */
[----:B------:R3:W-:Y:S01]  /*90bf0*/  @P5 STG.E desc[UR60][R100.64], R112 ;  /* 0x0000007064005986 */ /* 0x0007e2000c10193c */
[----:B------:R-:W-:-:S06]  /*90c00*/  IADD3 R8, R6, 0x62, RZ ;  /* 0x0000006206087810 */ /* 0x000fcc0007ffe0ff */
[----:B----4-:R-:W4:Y:S01]  /*90c10*/  LDC.64 R82, c[0x0][0x228] ;  /* 0x00008a00ff527b82 */ /* 0x010f220000000a00 */
[----:B---3--:R-:W-:Y:S01]  /*90c20*/  IMAD.WIDE R100, R11, 0x4, R4 ;  /* 0x000000040b647825 */ /* 0x008fe200078e0204 */
[----:B------:R-:W-:-:S06]  /*90c30*/  ISETP.LT.AND P0, PT, R7, R103, !P4 ;  /* 0x000000670700720c */ /* 0x000fcc0006701270 */
[----:B------:R-:W3:Y:S08]  /*90c40*/  LDC R112, c[0x0][0x228] ;  /* 0x00008a00ff707b82 */ /* 0x000ef00000000800 */
[----:B------:R-:W3:Y:S01]  /*90c50*/  LDC.64 R218, c[0x0][0x228] ;  /* 0x00008a00ffda7b82 */ /* 0x000ee20000000a00 */
[----:B--2---:R2:W-:Y:S04]  /*90c60*/  @P1 STG.E desc[UR60][R100.64], R114 ;  /* 0x0000007264001986 */ /* 0x0045e8000c10193c */
[----:B--2---:R-:W2:Y:S01]  /*90c70*/  LDL.LU R114, [R1+0xb8] ;  /* 0x0000b80001727983 */ /* 0x004ea20000300800 */
[----:B------:R-:W-:-:S02]  /*90c80*/  ISETP.GE.AND P5, PT, R8, R107, PT ;  /* 0x0000006b0800720c */ /* 0x000fc40003fa6270 */
[----:B------:R-:W3:Y:S01]  /*90c90*/  LDC.64 R100, c[0x0][0x228] ;  /* 0x00008a00ff647b82 */ /* 0x000ee20000000a00 */
[----:B------:R-:W2:Y:S01]  /*90ca0*/  LDL.LU R145, [R1+0x8cc] ;  /* 0x0008cc0001917983 */ /* 0x000ea20000300800 */
[----:B------:R-:W-:Y:S01]  /*90cb0*/  IMAD.IADD R8, R11, 0x1, R0 ;  /* 0x000000010b087824 */ /* 0x000fe200078e0200 */
[----:B------:R-:W-:Y:S02]  /*90cc0*/  ISETP.LT.AND P4, PT, R9, R108, !P4 ;  /* 0x0000006c0900720c */ /* 0x000fe40006781270 */
[----:B------:R-:W2:Y:S01]  /*90cd0*/  LDL.LU R188, [R1+0x4bc] ;  /* 0x0004bc0001bc7983 */ /* 0x000ea20000300800 */
[----:B------:R-:W-:Y:S02]  /*90ce0*/  IMAD.WIDE R102, R8, 0x4, R2 ;  /* 0x0000000408667825 */ /* 0x000fe400078e0202 */
[----:B------:R-:W3:Y:S03]  /*90cf0*/  LDC R108, c[0x0][0x22c] ;  /* 0x00008b00ff6c7b82 */ /* 0x000ee60000000800 */
[----:B------:R1:W-:Y:S01]  /*90d00*/  @P0 STG.E desc[UR60][R102.64], R204 ;  /* 0x000000cc66000986 */ /* 0x0003e2000c10193c */
[----:B------:R-:W-:Y:S01]  /*90d10*/  ISETP.LT.AND P0, PT, R7, R104, !P5 ;  /* 0x000000680700720c */ /* 0x000fe20006f01270 */
[----:B------:R-:W-:Y:S01]  /*90d20*/  VIADD R11, R6, 0x63 ;  /* 0x00000063060b7836 */ /* 0x000fe20000000000 */
[----:B------:R-:W-:-:S02]  /*90d30*/  IADD3 R104, R8, R0, RZ ;  /* 0x0000000008687210 */ /* 0x000fc40007ffe0ff */
[----:B------:R-:W-:Y:S02]  /*90d40*/  ISETP.LT.AND P5, PT, R9, R110, !P5 ;  /* 0x0000006e0900720c */ /* 0x000fe40006fa1270 */
[----:B------:R-:W-:Y:S01]  /*90d50*/  ISETP.GE.AND P1, PT, R11, R106, PT ;  /* 0x0000006a0b00720c */ /* 0x000fe20003f26270 */
[----:B------:R-:W-:Y:S01]  /*90d60*/  IMAD.WIDE R106, R104, 0x4, R2 ;  /* 0x00000004686a7825 */ /* 0x000fe200078e0202 */
[----:B------:R-:W3:Y:S03]  /*90d70*/  LDC R110, c[0x0][0x228] ;  /* 0x00008a00ff6e7b82 */ /* 0x000ee60000000800 */
[----:B-1----:R-:W-:-:S04]  /*90d80*/  IMAD.WIDE R102, R8, 0x4, R4 ;  /* 0x0000000408667825 */ /* 0x002fc800078e0204 */
[----:B------:R-:W-:Y:S01]  /*90d90*/  VIADD R11, R6, 0x64 ;  /* 0x00000064060b7836 */ /* 0x000fe20000000000 */
[----:B------:R1:W-:Y:S01]  /*90da0*/  @P4 STG.E desc[UR60][R102.64], R111 ;  /* 0x0000006f66004986 */ /* 0x0003e2000c10193c */
[----:B------:R-:W-:Y:S01]  /*90db0*/  ISETP.LT.AND P4, PT, R7, R105, !P1 ;  /* 0x000000690700720c */ /* 0x000fe20004f81270 */
[C---:B------:R-:W-:Y:S02]  /*90dc0*/  IMAD.IADD R8, R104.reuse, 0x1, R0 ;  /* 0x0000000168087824 */ /* 0x040fe400078e0200 */
[----:B------:R-:W-:Y:S01]  /*90dd0*/  IMAD.WIDE R104, R104, 0x4, R4 ;  /* 0x0000000468687825 */ /* 0x000fe200078e0204 */
[----:B------:R1:W-:Y:S01]  /*90de0*/  @P0 STG.E desc[UR60][R106.64], R150 ;  /* 0x000000966a000986 */ /* 0x0003e2000c10193c */
[----:B------:R-:W-:Y:S02]  /*90df0*/  ISETP.GE.AND P0, PT, R11, R109, PT ;  /* 0x0000006d0b00720c */ /* 0x000fe40003f06270 */
[----:B----4-:R-:W-:Y:S01]  /*90e00*/  ISETP.LT.AND P1, PT, R9, R82, !P1 ;  /* 0x000000520900720c */ /* 0x010fe20004f21270 */
[----:B------:R-:W-:Y:S01]  /*90e10*/  @P5 STG.E desc[UR60][R104.64], R113 ;  /* 0x0000007168005986 */ /* 0x000fe2000c10193c */
[----:B---3--:R-:W-:Y:S01]  /*90e20*/  ISETP.LT.AND P5, PT, R7, R112, !P0 ;  /* 0x000000700700720c */ /* 0x008fe200047a1270 */
[----:B------:R-:W-:Y:S01]  /*90e30*/  IMAD.IADD R11, R8, 0x1, R0 ;  /* 0x00000001080b7824 */ /* 0x000fe200078e0200 */
[----:B------:R-:W-:Y:S01]  /*90e40*/  IADD3 R82, R6, 0x65, RZ ;  /* 0x0000006506527810 */ /* 0x000fe20007ffe0ff */
[----:B-1----:R-:W1:Y:S01]  /*90e50*/  LDC.64 R102, c[0x0][0x228] ;  /* 0x00008a00ff667b82 */ /* 0x002e620000000a00 */
[----:B------:R-:W-:-:S07]  /*90e60*/  IMAD.WIDE R106, R8, 0x4, R2 ;  /* 0x00000004086a7825 */ /* 0x000fce00078e0202 */
[----:B------:R-:W3:Y:S01]  /*90e70*/  LDC R111, c[0x0][0x22c] ;  /* 0x00008b00ff6f7b82 */ /* 0x000ee20000000800 */
[----:B------:R4:W-:Y:S01]  /*90e80*/  @P4 STG.E desc[UR60][R106.64], R205 ;  /* 0x000000cd6a004986 */ /* 0x0009e2000c10193c */
[----:B------:R-:W-:Y:S01]  /*90e90*/  ISETP.GE.AND P4, PT, R82, R108, PT ;  /* 0x0000006c5200720c */ /* 0x000fe20003f86270 */
[----:B------:R-:W-:-:S05]  /*90ea0*/  IMAD.WIDE R108, R11, 0x4, R2 ;  /* 0x000000040b6c7825 */ /* 0x000fca00078e0202 */
[----:B------:R-:W3:Y:S01]  /*90eb0*/  LDC R82, c[0x0][0x228] ;  /* 0x00008a00ff527b82 */ /* 0x000ee20000000800 */
[----:B----4-:R-:W-:-:S07]  /*90ec0*/  IMAD.WIDE R106, R8, 0x4, R4 ;  /* 0x00000004086a7825 */ /* 0x010fce00078e0204 */
[----:B------:R-:W4:Y:S01]  /*90ed0*/  LDC R113, c[0x0][0x22c] ;  /* 0x00008b00ff717b82 */ /* 0x000f220000000800 */
[----:B------:R-:W-:Y:S04]  /*90ee0*/  @P1 STG.E desc[UR60][R106.64], R148 ;  /* 0x000000946a001986 */ /* 0x000fe8000c10193c */
[----:B------:R1:W-:Y:S01]  /*90ef0*/  @P5 STG.E desc[UR60][R108.64], R189 ;  /* 0x000000bd6c005986 */ /* 0x0003e2000c10193c */
[----:B------:R-:W-:Y:S01]  /*90f00*/  ISETP.LT.AND P0, PT, R9, R100, !P0 ;  /* 0x000000640900720c */ /* 0x000fe20004701270 */
[----:B------:R-:W-:Y:S01]  /*90f10*/  VIADD R8, R6, 0x66 ;  /* 0x0000006606087836 */ /* 0x000fe20000000000 */
[----:B------:R-:W4:Y:S08]  /*90f20*/  LDC.64 R104, c[0x0][0x228] ;  /* 0x00008a00ff687b82 */ /* 0x000f300000000a00 */
[----:B------:R-:W4:Y:S01]  /*90f30*/  LDC R112, c[0x0][0x228] ;  /* 0x00008a00ff707b82 */ /* 0x000f220000000800 */
[----:B-1----:R-:W4:Y:S04]  /*90f40*/  LDL.LU R189, [R1+0xbc] ;  /* 0x0000bc0001bd7983 */ /* 0x002f280000300800 */
[----:B------:R-:W4:Y:S01]  /*90f50*/  LDL.LU R151, [R1+0x4c0] ;  /* 0x0004c00001977983 */ /* 0x000f220000300800 */
[----:B------:R-:W-:Y:S01]  /*90f60*/  ISETP.LT.AND P5, PT, R7, R110, !P4 ;  /* 0x0000006e0700720c */ /* 0x000fe200067a1270 */
[C---:B------:R-:W-:Y:S01]  /*90f70*/  IMAD.WIDE R106, R11.reuse, 0x4, R4 ;  /* 0x000000040b6a7825 */ /* 0x040fe200078e0204 */
[----:B------:R-:W1:Y:S01]  /*90f80*/  LDC R148, c[0x0][0x22c] ;  /* 0x00008b00ff947b82 */ /* 0x000e620000000800 */
[----:B------:R-:W4:Y:S04]  /*90f90*/  LDL.LU R238, [R1+0x8d0] ;  /* 0x0008d00001ee7983 */ /* 0x000f280000300800 */
[----:B------:R-:W4:Y:S01]  /*90fa0*/  LDL.LU R250, [R1+0xc0] ;  /* 0x0000c00001fa7983 */ /* 0x000f220000300800 */
[----:B------:R-:W-:-:S02]  /*90fb0*/  IADD3 R11, R11, R0, RZ ;  /* 0x000000000b0b7210 */ /* 0x000fc40007ffe0ff */
[----:B------:R-:W1:Y:S01]  /*90fc0*/  LDC R100, c[0x0][0x228] ;  /* 0x00008a00ff647b82 */ /* 0x000e620000000800 */
[----:B------:R-:W4:Y:S01]  /*90fd0*/  LDL.LU R249, [R1+0xd0] ;  /* 0x0000d00001f97983 */ /* 0x000f220000300800 */
[----:B------:R-:W-:Y:S01]  /*90fe0*/  ISETP.LT.AND P4, PT, R9, R102, !P4 ;  /* 0x000000660900720c */ /* 0x000fe20006781270 */
[C---:B------:R-:W-:Y:S02]  /*90ff0*/  IMAD.WIDE R108, R11.reuse, 0x4, R2 ;  /* 0x000000040b6c7825 */ /* 0x040fe400078e0202 */
[----:B------:R-:W4:Y:S01]  /*91000*/  LDL.LU R248, [R1+0x4c4] ;  /* 0x0004c40001f87983 */ /* 0x000f220000300800 */
[----:B---3--:R-:W-:Y:S02]  /*91010*/  ISETP.GE.AND P1, PT, R8, R111, PT ;  /* 0x0000006f0800720c */ /* 0x008fe40003f26270 */
[----:B------:R-:W3:Y:S01]  /*91020*/  LDC R102, c[0x0][0x22c] ;  /* 0x00008b00ff667b82 */ /* 0x000ee20000000800 */
[----:B------:R1:W-:Y:S04]  /*91030*/  @P0 STG.E desc[UR60][R106.64], R115 ;  /* 0x000000736a000986 */ /* 0x0003e8000c10193c */
[----:B------:R-:W3:Y:S01]  /*91040*/  LDL.LU R243, [R1+0x8d4] ;  /* 0x0008d40001f37983 */ /* 0x000ee20000300800 */
[----:B------:R-:W-:-:S02]  /*91050*/  IMAD.WIDE R110, R11, 0x4, R4 ;  /* 0x000000040b6e7825 */ /* 0x000fc400078e0204 */
[----:B------:R-:W3:Y:S01]  /*91060*/  LDC R150, c[0x0][0x22c] ;  /* 0x00008b00ff967b82 */ /* 0x000ee20000000800 */
[----:B------:R1:W-:Y:S01]  /*91070*/  @P5 STG.E desc[UR60][R108.64], R206 ;  /* 0x000000ce6c005986 */ /* 0x0003e2000c10193c */
[----:B------:R-:W-:Y:S01]  /*91080*/  ISETP.LT.AND P5, PT, R7, R82, !P1 ;  /* 0x000000520700720c */ /* 0x000fe20004fa1270 */
[----:B------:R-:W-:Y:S02]  /*91090*/  IMAD.IADD R82, R11, 0x1, R0 ;  /* 0x000000010b527824 */ /* 0x000fe400078e0200 */
[----:B------:R-:W3:Y:S03]  /*910a0*/  LDL.LU R242, [R1+0xc4] ;  /* 0x0000c40001f27983 */ /* 0x000ee60000300800 */
[----:B-1----:R-:W1:Y:S01]  /*910b0*/  LDC.64 R106, c[0x0][0x228] ;  /* 0x00008a00ff6a7b82 */ /* 0x002e620000000a00 */
[----:B------:R-:W3:Y:S04]  /*910c0*/  LDL.LU R198, [R1+0xd4] ;  /* 0x0000d40001c67983 */ /* 0x000ee80000300800 */
[----:B------:R-:W3:Y:S01]  /*910d0*/  LDL.LU R199, [R1+0x4c8] ;  /* 0x0004c80001c77983 */ /* 0x000ee20000300800 */
[----:B------:R-:W-:-:S02]  /*910e0*/  VIADD R8, R6, 0x67 ;  /* 0x0000006706087836 */ /* 0x000fc40000000000 */
[----:B------:R-:W3:Y:S01]  /*910f0*/  LDC.64 R108, c[0x0][0x228] ;  /* 0x00008a00ff6c7b82 */ /* 0x000ee20000000a00 */
[----:B--2---:R2:W-:Y:S02]  /*91100*/  @P4 STG.E desc[UR60][R110.64], R114 ;  /* 0x000000726e004986 */ /* 0x0045e4000c10193c */
[----:B--2---:R-:W-:Y:S01]  /*91110*/  IMAD.WIDE R114, R82, 0x4, R2 ;  /* 0x0000000452727825 */ /* 0x004fe200078e0202 */
[----:B----4-:R-:W-:-:S04]  /*91120*/  ISETP.GE.AND P0, PT, R8, R113, PT ;  /* 0x000000710800720c */ /* 0x010fc80003f06270 */
[----:B------:R-:W2:Y:S01]  /*91130*/  LDC.64 R110, c[0x0][0x228] ;  /* 0x00008a00ff6e7b82 */ /* 0x000ea20000000a00 */
[----:B------:R4:W-:Y:S04]  /*91140*/  @P5 STG.E desc[UR60][R114.64], R145 ;  /* 0x0000009172005986 */ /* 0x0009e8000c10193c */
[----:B----4-:R-:W4:Y:S04]  /*91150*/  LDL.LU R145, [R1+0x8d8] ;  /* 0x0008d80001917983 */ /* 0x010f280000300800 */
[----:B------:R-:W4:Y:S04]  /*91160*/  LDL.LU R146, [R1+0xc8] ;  /* 0x0000c80001927983 */ /* 0x000f280000300800 */
[----:B------:R-:W4:Y:S04]  /*91170*/  LDL.LU R147, [R1+0xd8] ;  /* 0x0000d80001937983 */ /* 0x000f280000300800 */
[----:B------:R-:W4:Y:S01]  /*91180*/  LDL.LU R144, [R1+0x4cc] ;  /* 0x0004cc0001907983 */ /* 0x000f220000300800 */
[----:B------:R-:W-:-:S02]  /*91190*/  ISETP.LT.AND P1, PT, R9, R104, !P1 ;  /* 0x000000680900720c */ /* 0x000fc40004f21270 */
[----:B------:R-:W2:Y:S01]  /*911a0*/  LDC R104, c[0x0][0x228] ;  /* 0x00008a00ff687b82 */ /* 0x000ea20000000800 */
[----:B------:R-:W-:Y:S01]  /*911b0*/  ISETP.LT.AND P4, PT, R7, R112, !P0 ;  /* 0x000000700700720c */ /* 0x000fe20004781270 */
[----:B------:R-:W-:Y:S01]  /*911c0*/  IMAD.IADD R8, R82, 0x1, R0 ;  /* 0x0000000152087824 */ /* 0x000fe200078e0200 */
[----:B------:R-:W-:Y:S01]  /*911d0*/  IADD3 R11, R6, 0x68, RZ ;  /* 0x00000068060b7810 */ /* 0x000fe20007ffe0ff */
[----:B------:R-:W-:Y:S01]  /*911e0*/  IMAD.WIDE R112, R82, 0x4, R4 ;  /* 0x0000000452707825 */ /* 0x000fe200078e0204 */
[----:B-1----:R-:W-:Y:S02]  /*911f0*/  ISETP.LT.AND P0, PT, R9, R106, !P0 ;  /* 0x0000006a0900720c */ /* 0x002fe40004701270 */
[----:B------:R-:W-:Y:S01]  /*91200*/  ISETP.GE.AND P5, PT, R11, R148, PT ;  /* 0x000000940b00720c */ /* 0x000fe20003fa6270 */
[----:B------:R-:W-:Y:S01]  /*91210*/  IMAD.WIDE R114, R8, 0x4, R2 ;  /* 0x0000000408727825 */ /* 0x000fe200078e0202 */
[----:B------:R-:W1:Y:S03]  /*91220*/  LDC R82, c[0x0][0x22c] ;  /* 0x00008b00ff527b82 */ /* 0x000e660000000800 */
[----:B------:R-:W-:Y:S01]  /*91230*/  VIADD R11, R6, 0x69 ;  /* 0x00000069060b7836 */ /* 0x000fe20000000000 */
[----:B------:R2:W-:Y:S01]  /*91240*/  @P1 STG.E desc[UR60][R112.64], R188 ;  /* 0x000000bc70001986 */ /* 0x0005e2000c10193c */
[----:B------:R-:W-:-:S03]  /*91250*/  ISETP.LT.AND P1, PT, R7, R100, !P5 ;  /* 0x000000640700720c */ /* 0x000fc60006f21270 */
[----:B------:R2:W-:Y:S01]  /*91260*/  @P4 STG.E desc[UR60][R114.64], R207 ;  /* 0x000000cf72004986 */ /* 0x0005e2000c10193c */
[----:B------:R-:W1:Y:S01]  /*91270*/  LDC R100, c[0x0][0x228] ;  /* 0x00008a00ff647b82 */ /* 0x000e620000000800 */
[----:B---3--:R-:W-:Y:S02]  /*91280*/  ISETP.GE.AND P4, PT, R11, R102, PT ;  /* 0x000000660b00720c */ /* 0x008fe40003f86270 */
[C---:B------:R-:W-:Y:S01]  /*91290*/  IADD3 R11, R8.reuse, R0, RZ ;  /* 0x00000000080b7210 */ /* 0x040fe20007ffe0ff */
[----:B--2---:R-:W-:Y:S01]  /*912a0*/  IMAD.WIDE R112, R8, 0x4, R4 ;  /* 0x0000000408707825 */ /* 0x004fe200078e0204 */
[----:B------:R-:W-:-:S03]  /*912b0*/  ISETP.LT.AND P5, PT, R9, R110, !P5 ;  /* 0x0000006e0900720c */ /* 0x000fc60006fa1270 */
[----:B------:R-:W2:Y:S01]  /*912c0*/  LDC R102, c[0x0][0x228] ;  /* 0x00008a00ff667b82 */ /* 0x000ea20000000800 */
[----:B------:R-:W3:Y:S01]  /*912d0*/  LDL.LU R188, [R1+0xcc] ;  /* 0x0000cc0001bc7983 */ /* 0x000ee20000300800 */
[----:B------:R-:W-:-:S06]  /*912e0*/  IMAD.WIDE R148, R11, 0x4, R2 ;  /* 0x000000040b947825 */ /* 0x000fcc00078e0202 */
[----:B------:R-:W2:Y:S01]  /*912f0*/  LDC.64 R114, c[0x0][0x228] ;  /* 0x00008a00ff727b82 */ /* 0x000ea20000000a00 */
[----:B------:R-:W-:Y:S01]  /*91300*/  VIADD R8, R6, 0x6a ;  /* 0x0000006a06087836 */ /* 0x000fe20000000000 */
[----:B------:R1:W-:Y:S01]  /*91310*/  @P0 STG.E desc[UR60][R112.64], R189 ;  /* 0x000000bd70000986 */ /* 0x0003e2000c10193c */
[----:B------:R-:W-:-:S05]  /*91320*/  ISETP.LT.AND P0, PT, R7, R104, !P4 ;  /* 0x000000680700720c */ /* 0x000fca0006701270 */
[----:B------:R-:W2:Y:S01]  /*91330*/  LDC R106, c[0x0][0x22c] ;  /* 0x00008b00ff6a7b82 */ /* 0x000ea20000000800 */
[----:B------:R1:W-:Y:S01]  /*91340*/  @P1 STG.E desc[UR60][R148.64], R151 ;  /* 0x0000009794001986 */ /* 0x0003e2000c10193c */
[----:B------:R-:W-:Y:S01]  /*91350*/  ISETP.GE.AND P1, PT, R8, R150, PT ;  /* 0x000000960800720c */ /* 0x000fe20003f26270 */
[----:B------:R-:W-:-:S04]  /*91360*/  IMAD.IADD R8, R11, 0x1, R0 ;  /* 0x000000010b087824 */ /* 0x000fc800078e0200 */
[----:B------:R-:W-:Y:S01]  /*91370*/  IMAD.WIDE R204, R8, 0x4, R2 ;  /* 0x0000000408cc7825 */ /* 0x000fe200078e0202 */
[----:B------:R-:W2:Y:S01]  /*91380*/  LDC R110, c[0x0][0x228] ;  /* 0x00008a00ff6e7b82 */ /* 0x000ea20000000800 */
[----:B-1----:R-:W3:Y:S02]  /*91390*/  LDL.LU R189, [R1+0xdc] ;  /* 0x0000dc0001bd7983 */ /* 0x002ee40000300800 */
[----:B------:R-:W-:-:S05]  /*913a0*/  IMAD.WIDE R112, R11, 0x4, R4 ;  /* 0x000000040b707825 */ /* 0x000fca00078e0204 */
[----:B------:R-:W1:Y:S01]  /*913b0*/  LDC.64 R148, c[0x0][0x228] ;  /* 0x00008a00ff947b82 */ /* 0x000e620000000a00 */
[----:B------:R-:W-:Y:S01]  /*913c0*/  ISETP.LT.AND P4, PT, R9, R108, !P4 ;  /* 0x0000006c0900720c */ /* 0x000fe20006781270 */
[----:B------:R2:W-:Y:S01]  /*913d0*/  @P5 STG.E desc[UR60][R112.64], R238 ;  /* 0x000000ee70005986 */ /* 0x0005e2000c10193c */
[----:B------:R-:W-:-:S05]  /*913e0*/  IADD3 R11, R6, 0x6b, RZ ;  /* 0x0000006b060b7810 */ /* 0x000fca0007ffe0ff */
[----:B------:R-:W1:Y:S01]  /*913f0*/  LDC.64 R150, c[0x0][0x228] ;  /* 0x00008a00ff967b82 */ /* 0x000e620000000a00 */
[----:B------:R1:W-:Y:S01]  /*91400*/  @P0 STG.E desc[UR60][R204.64], R250 ;  /* 0x000000facc000986 */ /* 0x0003e2000c10193c */
[----:B------:R-:W-:Y:S02]  /*91410*/  ISETP.LT.AND P0, PT, R7, R100, !P1 ;  /* 0x000000640700720c */ /* 0x000fe40004f01270 */
[----:B------:R-:W-:Y:S01]  /*91420*/  ISETP.GE.AND P5, PT, R11, R82, PT ;  /* 0x000000520b00720c */ /* 0x000fe20003fa6270 */
[C---:B------:R-:W-:Y:S01]  /*91430*/  IMAD.IADD R11, R8.reuse, 0x1, R0 ;  /* 0x00000001080b7824 */ /* 0x040fe200078e0200 */
[----:B--2---:R-:W-:Y:S01]  /*91440*/  ISETP.LT.AND P1, PT, R9, R114, !P1 ;  /* 0x000000720900720c */ /* 0x004fe20004f21270 */
[----:B------:R-:W-:Y:S01]  /*91450*/  IMAD.WIDE R112, R8, 0x4, R4 ;  /* 0x0000000408707825 */ /* 0x000fe200078e0204 */
[----:B------:R-:W2:Y:S03]  /*91460*/  LDC R100, c[0x0][0x22c] ;  /* 0x00008b00ff647b82 */ /* 0x000ea60000000800 */
[----:B------:R-:W-:Y:S01]  /*91470*/  IMAD.WIDE R206, R11, 0x4, R2 ;  /* 0x000000040bce7825 */ /* 0x000fe200078e0202 */
[----:B------:R1:W-:Y:S03]  /*91480*/  @P4 STG.E desc[UR60][R112.64], R249 ;  /* 0x000000f970004986 */ /* 0x0003e6000c10193c */
[----:B------:R-:W-:Y:S01]  /*91490*/  VIADD R82, R6, 0x6c ;  /* 0x0000006c06527836 */ /* 0x000fe20000000000 */
[----:B------:R-:W-:Y:S01]  /*914a0*/  ISETP.LT.AND P4, PT, R7, R102, !P5 ;  /* 0x000000660700720c */ /* 0x000fe20006f81270 */
[----:B------:R1:W-:Y:S02]  /*914b0*/  @P0 STG.E desc[UR60][R206.64], R248 ;  /* 0x000000f8ce000986 */ /* 0x0003e4000c10193c */
[----:B-1----:R-:W-:Y:S01]  /*914c0*/  ISETP.LT.AND P5, PT, R9, R148, !P5 ;  /* 0x000000940900720c */ /* 0x002fe20006fa1270 */
[----:B------:R-:W1:Y:S01]  /*914d0*/  LDC.64 R204, c[0x0][0x228] ;  /* 0x00008a00ffcc7b82 */ /* 0x000e620000000a00 */
[----:B------:R-:W-:Y:S01]  /*914e0*/  ISETP.GE.AND P0, PT, R82, R106, PT ;  /* 0x0000006a5200720c */ /* 0x000fe20003f06270 */
[C---:B------:R-:W-:Y:S01]  /*914f0*/  IMAD.WIDE R112, R11.reuse, 0x4, R4 ;  /* 0x000000040b707825 */ /* 0x040fe200078e0204 */
[----:B------:R-:W-:-:S05]  /*91500*/  IADD3 R8, R11, R0, RZ ;  /* 0x000000000b087210 */ /* 0x000fca0007ffe0ff */
[----:B------:R-:W1:Y:S01]  /*91510*/  LDC R104, c[0x0][0x228] ;  /* 0x00008a00ff687b82 */ /* 0x000e620000000800 */
[----:B------:R-:W-:Y:S01]  /*91520*/  @P1 STG.E desc[UR60][R112.64], R243 ;  /* 0x000000f370001986 */ /* 0x000fe2000c10193c */
[----:B------:R-:W-:Y:S02]  /*91530*/  ISETP.LT.AND P1, PT, R9, R150, !P0 ;  /* 0x000000960900720c */ /* 0x000fe40004721270 */
[----:B------:R-:W-:Y:S01]  /*91540*/  ISETP.LT.AND P0, PT, R7, R110, !P0 ;  /* 0x0000006e0700720c */ /* 0x000fe20004701270 */
[----:B------:R-:W-:-:S03]  /*91550*/  IMAD.WIDE R206, R8, 0x4, R2 ;  /* 0x0000000408ce7825 */ /* 0x000fc600078e0202 */
[----:B------:R-:W1:Y:S01]  /*91560*/  LDC R108, c[0x0][0x228] ;  /* 0x00008a00ff6c7b82 */ /* 0x000e620000000800 */
[C---:B------:R-:W-:Y:S01]  /*91570*/  IMAD.WIDE R208, R8.reuse, 0x4, R4 ;  /* 0x0000000408d07825 */ /* 0x040fe200078e0204 */
[----:B------:R2:W-:Y:S03]  /*91580*/  @P4 STG.E desc[UR60][R206.64], R242 ;  /* 0x000000f2ce004986 */ /* 0x0005e6000c10193c */
[----:B------:R-:W-:Y:S01]  /*91590*/  IMAD.IADD R11, R8, 0x1, R0 ;  /* 0x00000001080b7824 */ /* 0x000fe200078e0200 */
[----:B------:R2:W-:Y:S01]  /*915a0*/  @P5 STG.E desc[UR60][R208.64], R198 ;  /* 0x000000c6d0005986 */ /* 0x0005e2000c10193c */
[----:B------:R-:W-:Y:S01]  /*915b0*/  VIADD R82, R6, 0x6d ;  /* 0x0000006d06527836 */ /* 0x000fe20000000000 */
[----:B------:R-:W4:Y:S01]  /*915c0*/  LDC R106, c[0x0][0x22c] ;  /* 0x00008b00ff6a7b82 */ /* 0x000f220000000800 */
[----:B--2---:R-:W-:-:S07]  /*915d0*/  IMAD.WIDE R206, R11, 0x4, R2 ;  /* 0x000000040bce7825 */ /* 0x004fce00078e0202 */
[----:B------:R-:W2:Y:S01]  /*915e0*/  LDC R114, c[0x0][0x22c] ;  /* 0x00008b00ff727b82 */ /* 0x000ea20000000800 */
[----:B------:R-:W-:Y:S01]  /*915f0*/  IMAD.WIDE R208, R11, 0x4, R4 ;  /* 0x000000040bd07825 */ /* 0x000fe200078e0204 */
[----:B------:R2:W-:Y:S01]  /*91600*/  @P0 STG.E desc[UR60][R206.64], R199 ;  /* 0x000000c7ce000986 */ /* 0x0005e2000c10193c */
[----:B------:R-:W-:-:S04]  /*91610*/  ISETP.GE.AND P4, PT, R82, R100, PT ;  /* 0x000000645200720c */ /* 0x000fc80003f86270 */
[----:B-1----:R-:W-:Y:S01]  /*91620*/  ISETP.LT.AND P0, PT, R9, R204, !P4 ;  /* 0x000000cc0900720c */ /* 0x002fe20006701270 */
[----:B------:R-:W1:Y:S01]  /*91630*/  LDC.64 R112, c[0x0][0x228] ;  /* 0x00008a00ff707b82 */ /* 0x000e620000000a00 */
[----:B------:R-:W-:Y:S02]  /*91640*/  ISETP.LT.AND P4, PT, R7, R104, !P4 ;  /* 0x000000680700720c */ /* 0x000fe40006781270 */
[----:B------:R-:W-:Y:S02]  /*91650*/  IADD3 R82, R11, R0, RZ ;  /* 0x000000000b527210 */ /* 0x000fe40007ffe0ff */
[----:B------:R-:W-:-:S03]  /*91660*/  ISETP.LT.AND P5, PT, R7, R108, !P6 ;  /* 0x0000006c0700720c */ /* 0x000fc600077a1270 */
[C---:B------:R-:W-:Y:S01]  /*91670*/  IMAD.WIDE R212, R82.reuse, 0x4, R2 ;  /* 0x0000000452d47825 */ /* 0x040fe200078e0202 */
[C---:B------:R-:W-:Y:S01]  /*91680*/  IADD3 R8, R82.reuse, R0, RZ ;  /* 0x0000000052087210 */ /* 0x040fe20007ffe0ff */
[----:B------:R-:W1:Y:S02]  /*91690*/  LDC R102, c[0x0][0x228] ;  /* 0x00008a00ff667b82 */ /* 0x000e640000000800 */
[----:B------:R-:W-:-:S06]  /*916a0*/  IMAD.WIDE R210, R82, 0x4, R4 ;  /* 0x0000000452d27825 */ /* 0x000fcc00078e0204 */
[----:B------:R-:W1:Y:S08]  /*916b0*/  LDC R104, c[0x0][0x22c] ;  /* 0x00008b00ff687b82 */ /* 0x000e700000000800 */
[----:B--2---:R-:W2:Y:S08]  /*916c0*/  LDC.64 R206, c[0x0][0x228] ;  /* 0x00008a00ffce7b82 */ /* 0x004eb00000000a00 */
[----:B------:R-:W3:Y:S01]  /*916d0*/  LDC R110, c[0x0][0x228] ;  /* 0x00008a00ff6e7b82 */ /* 0x000ee20000000800 */
[----:B----4-:R4:W-:Y:S01]  /*916e0*/  @P1 STG.E desc[UR60][R208.64], R145 ;  /* 0x00000091d0001986 */ /* 0x0109e2000c10193c */
[----:B------:R-:W-:-:S06]  /*916f0*/  VIADD R100, R6, 0x73 ;  /* 0x0000007306647836 */ /* 0x000fcc0000000000 */
[----:B------:R-:W3:Y:S01]  /*91700*/  LDC R108, c[0x0][0x228] ;  /* 0x00008a00ff6c7b82 */ /* 0x000ee20000000800 */
[----:B----4-:R-:W4:Y:S07]  /*91710*/  LDL.LU R145, [R1+0x8dc] ;  /* 0x0008dc0001917983 */ /* 0x010f2e0000300800 */
[----:B------:R-:W4:Y:S01]  /*91720*/  LDC.64 R208, c[0x0][0x228] ;  /* 0x00008a00ffd07b82 */ /* 0x000f220000000a00 */
        /* <DEDUP_REMOVED lines=10> */
[----:B------:R1:W-:Y:S04]  /*917d0*/  @P4 STG.E desc[UR60][R212.64], R146 ;  /* 0x00000092d4004986 */ /* 0x0003e8000c10193c */
[----:B------:R2:W-:Y:S04]  /*917e0*/  @P0 STG.E desc[UR60][R210.64], R147 ;  /* 0x00000093d2000986 */ /* 0x0005e8000c10193c */
[----:B-1----:R-:W3:Y:S01]  /*917f0*/  LDL.LU R146, [R1+0x4d8] ;  /* 0x0004d80001927983 */ /* 0x002ee20000300800 */
[----:B------:R-:W-:-:S03]  /*91800*/  IMAD.WIDE R212, R8, 0x4, R2 ;  /* 0x0000000408d47825 */ /* 0x000fc600078e0202 */
[----:B--2---:R-:W2:Y:S01]  /*91810*/  LDL.LU R147, [R1+0xe8] ;  /* 0x0000e80001937983 */ /* 0x004ea20000300800 */
[----:B------:R-:W-:Y:S01]  /*91820*/  VIADD R11, R6, 0x6f ;  /* 0x0000006f060b7836 */ /* 0x000fe20000000000 */
[----:B------:R-:W-:Y:S01]  /*91830*/  ISETP.GE.AND P1, PT, R100, R106, PT ;  /* 0x0000006a6400720c */ /* 0x000fe20003f26270 */
[----:B------:R-:W1:Y:S01]  /*91840*/  LDC.64 R210, c[0x0][0x228] ;  /* 0x00008a00ffd27b82 */ /* 0x000e620000000a00 */
[----:B------:R1:W-:Y:S01]  /*91850*/  @P5 STG.E desc[UR60][R212.64], R144 ;  /* 0x00000090d4005986 */ /* 0x0003e2000c10193c */
[----:B------:R-:W-:Y:S02]  /*91860*/  ISETP.LT.AND P6, PT, R9, R112, !P6 ;  /* 0x000000700900720c */ /* 0x000fe400077c1270 */
[----:B------:R-:W-:-:S04]  /*91870*/  ISETP.GE.AND P4, PT, R11, R114, PT ;  /* 0x000000720b00720c */ /* 0x000fc80003f86270 */
[----:B------:R-:W3:Y:S01]  /*91880*/  LDC R106, c[0x0][0x22c] ;  /* 0x00008b00ff6a7b82 */ /* 0x000ee20000000800 */
[----:B-1----:R-:W2:Y:S01]  /*91890*/  LDL.LU R144, [R1+0xc4c] ;  /* 0x000c4c0001907983 */ /* 0x002ea20000300800 */
[----:B------:R-:W-:Y:S01]  /*918a0*/  ISETP.LT.AND P0, PT, R7, R102, !P4 ;  /* 0x000000660700720c */ /* 0x000fe20006701270 */
[----:B------:R-:W-:-:S05]  /*918b0*/  VIADD R82, R6, 0x70 ;  /* 0x0000007006527836 */ /* 0x000fca0000000000 */
[----:B------:R-:W1:Y:S01]  /*918c0*/  LDC R100, c[0x0][0x22c] ;  /* 0x00008b00ff647b82 */ /* 0x000e620000000800 */
[C---:B------:R-:W-:Y:S02]  /*918d0*/  IMAD.IADD R11, R8.reuse, 0x1, R0 ;  /* 0x00000001080b7824 */ /* 0x040fe400078e0200 */
[----:B------:R-:W-:Y:S01]  /*918e0*/  IMAD.WIDE R212, R8, 0x4, R4 ;  /* 0x0000000408d47825 */ /* 0x000fe200078e0204 */
[----:B------:R-:W-:Y:S02]  /*918f0*/  ISETP.GE.AND P5, PT, R82, R104, PT ;  /* 0x000000685200720c */ /* 0x000fe40003fa6270 */
[----:B------:R-:W-:Y:S01]  /*91900*/  ISETP.LT.AND P4, PT, R9, R206, !P4 ;  /* 0x000000ce0900720c */ /* 0x000fe20006781270 */
[C---:B------:R-:W-:Y:S01]  /*91910*/  IMAD.WIDE R214, R11.reuse, 0x4, R2 ;  /* 0x000000040bd67825 */ /* 0x040fe200078e0202 */
[----:B------:R-:W1:Y:S01]  /*91920*/  LDC R102, c[0x0][0x228] ;  /* 0x00008a00ff667b82 */ /* 0x000e620000000800 */
[----:B------:R-:W-:Y:S02]  /*91930*/  IADD3 R8, R11, R0, RZ ;  /* 0x000000000b087210 */ /* 0x000fe40007ffe0ff */
[----:B------:R-:W-:-:S03]  /*91940*/  VIADD R82, R6, 0x71 ;  /* 0x0000007106527836 */ /* 0x000fc60000000000 */
[----:B------:R-:W-:Y:S02]  /*91950*/  IMAD.WIDE R216, R8, 0x4, R2 ;  /* 0x0000000408d87825 */ /* 0x000fe400078e0202 */
[----:B------:R-:W1:Y:S01]  /*91960*/  LDC R104, c[0x0][0x228] ;  /* 0x00008a00ff687b82 */ /* 0x000e620000000800 */
[----:B----4-:R4:W-:Y:S01]  /*91970*/  @P6 STG.E desc[UR60][R212.64], R145 ;  /* 0x00000091d4006986 */ /* 0x0109e2000c10193c */
[----:B------:R-:W-:Y:S02]  /*91980*/  ISETP.LT.AND P6, PT, R9, R208, !P5 ;  /* 0x000000d00900720c */ /* 0x000fe40006fc1270 */
[----:B---3--:R-:W-:Y:S01]  /*91990*/  ISETP.LT.AND P5, PT, R7, R110, !P5 ;  /* 0x0000006e0700720c */ /* 0x008fe20006fa1270 */
[----:B------:R3:W-:Y:S04]  /*919a0*/  @P0 STG.E desc[UR60][R214.64], R188 ;  /* 0x000000bcd6000986 */ /* 0x0007e8000c10193c */
[----:B----4-:R-:W4:Y:S01]  /*919b0*/  LDL.LU R145, [R1+0x8ec] ;  /* 0x0008ec0001917983 */ /* 0x010f220000300800 */
[----:B------:R-:W1:Y:S01]  /*919c0*/  LDC.64 R212, c[0x0][0x228] ;  /* 0x00008a00ffd47b82 */ /* 0x000e620000000a00 */
[----:B---3--:R-:W-:-:S02]  /*919d0*/  IMAD.WIDE R214, R11, 0x4, R4 ;  /* 0x000000040bd67825 */ /* 0x008fc400078e0204 */
[----:B------:R-:W3:Y:S01]  /*919e0*/  LDL.LU R188, [R1+0x4dc] ;  /* 0x0004dc0001bc7983 */ /* 0x000ee20000300800 */
[----:B------:R-:W-:-:S03]  /*919f0*/  ISETP.GE.AND P0, PT, R82, R106, PT ;  /* 0x0000006a5200720c */ /* 0x000fc60003f06270 */
[----:B------:R1:W-:Y:S01]  /*91a00*/  @P4 STG.E desc[UR60][R214.64], R189 ;  /* 0x000000bdd6004986 */ /* 0x0003e2000c10193c */
[----:B------:R-:W-:Y:S01]  /*91a10*/  VIADD R11, R6, 0x72 ;  /* 0x00000072060b7836 */ /* 0x000fe20000000000 */
[----:B------:R-:W2:Y:S02]  /*91a20*/  LDC R106, c[0x0][0x228] ;  /* 0x00008a00ff6a7b82 */ /* 0x000ea40000000800 */
[----:B------:R1:W-:Y:S01]  /*91a30*/  @P5 STG.E desc[UR60][R216.64], R251 ;  /* 0x000000fbd8005986 */ /* 0x0003e2000c10193c */
[----:B------:R-:W-:-:S05]  /*91a40*/  ISETP.LT.AND P5, PT, R9, R210, !P0 ;  /* 0x000000d20900720c */ /* 0x000fca00047a1270 */
[----:B------:R-:W3:Y:S01]  /*91a50*/  LDC R110, c[0x0][0x228] ;  /* 0x00008a00ff6e7b82 */ /* 0x000ee20000000800 */
[----:B-1----:R-:W3:Y:S01]  /*91a60*/  LDL.LU R189, [R1+0xec] ;  /* 0x0000ec0001bd7983 */ /* 0x002ee20000300800 */
[----:B------:R-:W-:Y:S01]  /*91a70*/  ISETP.LT.AND P0, PT, R7, R108, !P0 ;  /* 0x0000006c0700720c */ /* 0x000fe20004701270 */
[C---:B------:R-:W-:Y:S02]  /*91a80*/  IMAD.WIDE R216, R8.reuse, 0x4, R4 ;  /* 0x0000000408d87825 */ /* 0x040fe400078e0204 */
[----:B------:R-:W3:Y:S03]  /*91a90*/  LDL.LU R237, [R1+0xc50] ;  /* 0x000c500001ed7983 */ /* 0x000ee60000300800 */
[----:B------:R-:W1:Y:S01]  /*91aa0*/  LDC R108, c[0x0][0x22c] ;  /* 0x00008b00ff6c7b82 */ /* 0x000e620000000800 */
[----:B------:R-:W-:Y:S02]  /*91ab0*/  ISETP.GE.AND P4, PT, R11, R100, PT ;  /* 0x000000640b00720c */ /* 0x000fe40003f86270 */
[----:B------:R-:W-:Y:S01]  /*91ac0*/  IADD3 R11, R8, R0, RZ ;  /* 0x00000000080b7210 */ /* 0x000fe20007ffe0ff */
[----:B------:R-:W3:Y:S04]  /*91ad0*/  LDL.LU R233, [R1+0x8f0] ;  /* 0x0008f00001e97983 */ /* 0x000ee80000300800 */
[----:B------:R-:W1:Y:S01]  /*91ae0*/  LDC.64 R214, c[0x0][0x228] ;  /* 0x00008a00ffd67b82 */ /* 0x000e620000000a00 */
[----:B------:R2:W-:Y:S01]  /*91af0*/  @P6 STG.E desc[UR60][R216.64], R230 ;  /* 0x000000e6d8006986 */ /* 0x0005e2000c10193c */
[----:B------:R-:W-:Y:S01]  /*91b00*/  ISETP.LT.AND P6, PT, R7, R102, !P4 ;  /* 0x000000660700720c */ /* 0x000fe200067c1270 */
[----:B------:R-:W-:-:S02]  /*91b10*/  IMAD.WIDE R222, R11, 0x4, R2 ;  /* 0x000000040bde7825 */ /* 0x000fc400078e0202 */
[----:B------:R-:W3:Y:S03]  /*91b20*/  LDL.LU R229, [R1+0x4e0] ;  /* 0x0004e00001e57983 */ /* 0x000ee60000300800 */
[----:B------:R-:W1:Y:S01]  /*91b30*/  LDC R100, c[0x0][0x228] ;  /* 0x00008a00ff647b82 */ /* 0x000e620000000800 */
[----:B------:R-:W-:Y:S01]  /*91b40*/  IMAD.IADD R8, R11, 0x1, R0 ;  /* 0x000000010b087824 */ /* 0x000fe200078e0200 */
[----:B------:R2:W-:Y:S01]  /*91b50*/  @P0 STG.E desc[UR60][R222.64], R238 ;  /* 0x000000eede000986 */ /* 0x0005e2000c10193c */
[----:B------:R-:W-:Y:S01]  /*91b60*/  ISETP.LT.AND P4, PT, R9, R212, !P4 ;  /* 0x000000d40900720c */ /* 0x000fe20006781270 */
[----:B--2---:R-:W-:Y:S02]  /*91b70*/  IMAD.WIDE R216, R11, 0x4, R4 ;  /* 0x000000040bd87825 */ /* 0x004fe400078e0204 */
[----:B------:R-:W2:Y:S02]  /*91b80*/  LDL.LU R225, [R1+0xf0] ;  /* 0x0000f00001e17983 */ /* 0x000ea40000300800 */
[----:B------:R-:W1:Y:S01]  /*91b90*/  LDC R102, c[0x0][0x22c] ;  /* 0x00008b00ff667b82 */ /* 0x000e620000000800 */
[----:B------:R-:W-:Y:S01]  /*91ba0*/  VIADD R82, R6, 0xa8 ;  /* 0x000000a806527836 */ /* 0x000fe20000000000 */
[----:B------:R1:W-:Y:S01]  /*91bb0*/  @P5 STG.E desc[UR60][R216.64], R250 ;  /* 0x000000fad8005986 */ /* 0x0003e2000c10193c */
[----:B------:R-:W-:Y:S01]  /*91bc0*/  IMAD.WIDE R222, R8, 0x4, R2 ;  /* 0x0000000408de7825 */ /* 0x000fe200078e0202 */
[----:B------:R-:W-:-:S02]  /*91bd0*/  IADD3 R11, R6, 0x74, RZ ;  /* 0x00000074060b7810 */ /* 0x000fc40007ffe0ff */
[----:B------:R-:W2:Y:S02]  /*91be0*/  LDL.LU R251, [R1+0xc54] ;  /* 0x000c540001fb7983 */ /* 0x000ea40000300800 */
[----:B------:R-:W1:Y:S02]  /*91bf0*/  LDC.64 R230, c[0x0][0x228] ;  /* 0x00008a00ffe67b82 */ /* 0x000e640000000a00 */
[----:B------:R1:W-:Y:S01]  /*91c00*/  @P6 STG.E desc[UR60][R222.64], R249 ;  /* 0x000000f9de006986 */ /* 0x0003e2000c10193c */
[----:B------:R-:W-:-:S05]  /*91c10*/  IMAD.WIDE R226, R8, 0x4, R4 ;  /* 0x0000000408e27825 */ /* 0x000fca00078e0204 */
[----:B-1----:R-:W1:Y:S01]  /*91c20*/  LDC.64 R216, c[0x0][0x228] ;  /* 0x00008a00ffd87b82 */ /* 0x002e620000000a00 */
[----:B------:R-:W-:Y:S01]  /*91c30*/  ISETP.GE.AND P0, PT, R82, R221, PT ;  /* 0x000000dd5200720c */ /* 0x000fe20003f06270 */
[----:B------:R-:W2:Y:S01]  /*91c40*/  LDL.LU R250, [R1+0x8f4] ;  /* 0x0008f40001fa7983 */ /* 0x000ea20000300800 */
[----:B------:R-:W-:-:S05]  /*91c50*/  ISETP.LT.AND P5, PT, R7, R106, !P1 ;  /* 0x0000006a0700720c */ /* 0x000fca0004fa1270 */
[----:B------:R-:W1:Y:S01]  /*91c60*/  LDC.64 R222, c[0x0][0x228] ;  /* 0x00008a00ffde7b82 */ /* 0x000e620000000a00 */
[----:B------:R-:W-:Y:S01]  /*91c70*/  ISETP.GE.AND P6, PT, R11, R108, PT ;  /* 0x0000006c0b00720c */ /* 0x000fe20003fc6270 */
[----:B------:R-:W-:Y:S01]  /*91c80*/  IMAD.IADD R8, R8, 0x1, R0 ;  /* 0x0000000108087824 */ /* 0x000fe200078e0200 */
[C---:B------:R-:W-:Y:S01]  /*91c90*/  ISETP.LT.AND P1, PT, R9.reuse, R214, !P1 ;  /* 0x000000d60900720c */ /* 0x040fe20004f21270 */
[----:B------:R1:W-:Y:S04]  /*91ca0*/  @P4 STG.E desc[UR60][R226.64], R248 ;  /* 0x000000f8e2004986 */ /* 0x0003e8000c10193c */
[----:B------:R-:W1:Y:S01]  /*91cb0*/  LDC R82, c[0x0][0x228] ;  /* 0x00008a00ff527b82 */ /* 0x000e620000000800 */
[----:B------:R-:W-:Y:S01]  /*91cc0*/  ISETP.LT.AND P4, PT, R9, R218, !P6 ;  /* 0x000000da0900720c */ /* 0x000fe20007781270 */
[----:B------:R-:W2:Y:S01]  /*91cd0*/  LDL.LU R249, [R1+0x4e4] ;  /* 0x0004e40001f97983 */ /* 0x000ea20000300800 */
[----:B------:R-:W-:Y:S01]  /*91ce0*/  ISETP.LT.AND P6, PT, R7, R100, !P6 ;  /* 0x000000640700720c */ /* 0x000fe200077c1270 */
[----:B------:R-:W-:-:S04]  /*91cf0*/  IMAD.WIDE R234, R8, 0x4, R4 ;  /* 0x0000000408ea7825 */ /* 0x000fc800078e0204 */
[C---:B-1----:R-:W-:Y:S01]  /*91d00*/  IMAD.WIDE R226, R8.reuse, 0x4, R2 ;  /* 0x0000000408e27825 */ /* 0x042fe200078e0202 */
[----:B------:R-:W-:Y:S01]  /*91d10*/  IADD3 R8, R8, R0, RZ ;  /* 0x0000000008087210 */ /* 0x000fe20007ffe0ff */
[----:B------:R-:W2:Y:S01]  /*91d20*/  LDL.LU R248, [R1+0xf4] ;  /* 0x0000f40001f87983 */ /* 0x000ea20000300800 */
[----:B------:R-:W1:Y:S01]  /*91d30*/  LDC R100, c[0x0][0x228] ;  /* 0x00008a00ff647b82 */ /* 0x000e620000000800 */
[C---:B------:R-:W-:Y:S02]  /*91d40*/  VIADD R11, R6.reuse, 0x75 ;  /* 0x00000075060b7836 */ /* 0x040fe40000000000 */
[----:B------:R1:W-:Y:S03]  /*91d50*/  @P5 STG.E desc[UR60][R226.64], R243 ;  /* 0x000000f3e2005986 */ /* 0x0003e6000c10193c */
[----:B------:R-:W-:Y:S01]  /*91d60*/  ISETP.GE.AND P5, PT, R11, R102, PT ;  /* 0x000000660b00720c */ /* 0x000fe20003fa6270 */
[----:B------:R-:W-:Y:S01]  /*91d70*/  VIADD R11, R6, 0x76 ;  /* 0x00000076060b7836 */ /* 0x000fe20000000000 */
[----:B------:R1:W-:Y:S01]  /*91d80*/  @P1 STG.E desc[UR60][R234.64], R242 ;  /* 0x000000f2ea001986 */ /* 0x0003e2000c10193c */
[C---:B------:R-:W-:Y:S01]  /*91d90*/  IMAD.WIDE R238, R8.reuse, 0x4, R4 ;  /* 0x0000000408ee7825 */ /* 0x040fe200078e0204 */
[----:B------:R-:W-:Y:S01]  /*91da0*/  ISETP.LT.AND P1, PT, R7, R104, !P5 ;  /* 0x000000680700720c */ /* 0x000fe20006f21270 */
[----:B------:R-:W1:Y:S02]  /*91db0*/  LDC R102, c[0x0][0x228] ;  /* 0x00008a00ff667b82 */ /* 0x000e640000000800 */
[----:B-1----:R-:W-:Y:S01]  /*91dc0*/  IMAD.WIDE R226, R8, 0x4, R2 ;  /* 0x0000000408e27825 */ /* 0x002fe200078e0202 */
[----:B------:R-:W-:-:S05]  /*91dd0*/  ISETP.LT.AND P5, PT, R9, R216, !P5 ;  /* 0x000000d80900720c */ /* 0x000fca0006fa1270 */
[----:B------:R-:W1:Y:S01]  /*91de0*/  LDC R104, c[0x0][0x228] ;  /* 0x00008a00ff687b82 */ /* 0x000e620000000800 */
[----:B------:R1:W-:Y:S01]  /*91df0*/  @P6 STG.E desc[UR60][R226.64], R198 ;  /* 0x000000c6e2006986 */ /* 0x0003e2000c10193c */
[----:B------:R-:W-:Y:S01]  /*91e00*/  ISETP.GE.AND P6, PT, R11, R223, PT ;  /* 0x000000df0b00720c */ /* 0x000fe20003fc6270 */
[----:B------:R-:W-:Y:S02]  /*91e10*/  IMAD.IADD R8, R8, 0x1, R0 ;  /* 0x0000000108087824 */ /* 0x000fe400078e0200 */
[----:B------:R1:W-:Y:S01]  /*91e20*/  @P4 STG.E desc[UR60][R238.64], R199 ;  /* 0x000000c7ee004986 */ /* 0x0003e2000c10193c */
[----:B------:R-:W-:Y:S01]  /*91e30*/  ISETP.LT.AND P4, PT, R9, R222, !P6 ;  /* 0x000000de0900720c */ /* 0x000fe20007781270 */
[C---:B------:R-:W-:Y:S01]  /*91e40*/  IMAD.WIDE R222, R8.reuse, 0x4, R2 ;  /* 0x0000000408de7825 */ /* 0x040fe200078e0202 */
[----:B------:R-:W-:Y:S01]  /*91e50*/  ISETP.LT.AND P6, PT, R7, R82, !P6 ;  /* 0x000000520700720c */ /* 0x000fe200077c1270 */
[----:B------:R-:W1:Y:S02]  /*91e60*/  LDC.64 R234, c[0x0][0x228] ;  /* 0x00008a00ffea7b82 */ /* 0x000e640000000a00 */
[----:B-1----:R-:W2:Y:S04]  /*91e70*/  LDL.LU R198, [R1+0xc58] ;  /* 0x000c580001c67983 */ /* 0x002ea80000300800 */
[----:B------:R-:W2:Y:S01]  /*91e80*/  LDL.LU R199, [R1+0x8f8] ;  /* 0x0008f80001c77983 */ /* 0x000ea20000300800 */
[----:B------:R-:W-:Y:S01]  /*91e90*/  IMAD.WIDE R238, R8, 0x4, R4 ;  /* 0x0000000408ee7825 */ /* 0x000fe200078e0204 */
[----:B------:R-:W-:Y:S01]  /*91ea0*/  IADD3 R11, R6, 0x77, RZ ;  /* 0x00000077060b7810 */ /* 0x000fe20007ffe0ff */
[----:B------:R-:W1:Y:S02]  /*91eb0*/  LDC.64 R226, c[0x0][0x228] ;  /* 0x00008a00ffe27b82 */ /* 0x000e640000000a00 */
[----:B------:R-:W-:Y:S01]  /*91ec0*/  IMAD.IADD R8, R8, 0x1, R0 ;  /* 0x0000000108087824 */ /* 0x000fe200078e0200 */
[----:B------:R1:W-:Y:S04]  /*91ed0*/  @P1 STG.E desc[UR60][R222.64], R146 ;  /* 0x00000092de001986 */ /* 0x0003e8000c10193c */
[----:B------:R1:W-:Y:S01]  /*91ee0*/  @P5 STG.E desc[UR60][R238.64], R147 ;  /* 0x00000093ee005986 */ /* 0x0003e2000c10193c */
[----:B------:R-:W3:Y:S03]  /*91ef0*/  LDC R82, c[0x0][0x228] ;  /* 0x00008a00ff527b82 */ /* 0x000ee60000000800 */
[----:B-1----:R-:W2:Y:S05]  /*91f00*/  LDL.LU R146, [R1+0x4e8] ;  /* 0x0004e80001927983 */ /* 0x002eaa0000300800 */
[----:B------:R-:W1:Y:S01]  /*91f10*/  LDC.64 R222, c[0x0][0x228] ;  /* 0x00008a00ffde7b82 */ /* 0x000e620000000a00 */
[----:B------:R-:W-:Y:S01]  /*91f20*/  IMAD.WIDE R238, R8, 0x4, R2 ;  /* 0x0000000408ee7825 */ /* 0x000fe200078e0202 */
[----:B------:R-:W2:Y:S04]  /*91f30*/  LDL.LU R147, [R1+0xf8] ;  /* 0x0000f80001937983 */ /* 0x000ea80000300800 */
[----:B------:R1:W-:Y:S02]  /*91f40*/  @P6 STG.E desc[UR60][R238.64], R144 ;  /* 0x00000090ee006986 */ /* 0x0003e4000c10193c */
[----:B------:R-:W2:Y:S08]  /*91f50*/  LDC R108, c[0x0][0x228] ;  /* 0x00008a00ff6c7b82 */ /* 0x000eb00000000800 */
[----:B------:R-:W2:Y:S01]  /*91f60*/  LDC R106, c[0x0][0x228] ;  /* 0x00008a00ff6a7b82 */ /* 0x000ea20000000800 */
[----:B-1----:R-:W2:Y:S01]  /*91f70*/  LDL.LU R144, [R1+0xc5c] ;  /* 0x000c5c0001907983 */ /* 0x002ea20000300800 */
[----:B------:R-:W-:Y:S01]  /*91f80*/  ISETP.GE.AND P1, PT, R11, R231, PT ;  /* 0x000000e70b00720c */ /* 0x000fe20003f26270 */
[----:B------:R-:W-:-:S02]  /*91f90*/  VIADD R11, R6, 0x78 ;  /* 0x00000078060b7836 */ /* 0x000fc40000000000 */
[C---:B------:R-:W-:Y:S01]  /*91fa0*/  IMAD.WIDE R242, R8.reuse, 0x4, R4 ;  /* 0x0000000408f27825 */ /* 0x040fe200078e0204 */
[----:B------:R-:W-:Y:S02]  /*91fb0*/  ISETP.LT.AND P5, PT, R7, R102, !P1 ;  /* 0x000000660700720c */ /* 0x000fe40004fa1270 */
[----:B------:R-:W-:Y:S01]  /*91fc0*/  ISETP.LT.AND P1, PT, R9, R230, !P1 ;  /* 0x000000e60900720c */ /* 0x000fe20004f21270 */
[----:B------:R-:W1:Y:S01]  /*91fd0*/  LDC R102, c[0x0][0x228] ;  /* 0x00008a00ff667b82 */ /* 0x000e620000000800 */
[----:B------:R-:W-:Y:S02]  /*91fe0*/  IADD3 R8, R8, R0, RZ ;  /* 0x0000000008087210 */ /* 0x000fe40007ffe0ff */
[----:B------:R-:W-:-:S03]  /*91ff0*/  ISETP.GE.AND P6, PT, R11, R235, PT ;  /* 0x000000eb0b00720c */ /* 0x000fc60003fc6270 */
[----:B------:R-:W-:-:S04]  /*92000*/  IMAD.WIDE R230, R8, 0x4, R2 ;  /* 0x0000000408e67825 */ /* 0x000fc800078e0202 */
[----:B------:R-:W-:Y:S02]  /*92010*/  VIADD R11, R6, 0x79 ;  /* 0x00000079060b7836 */ /* 0x000fe40000000000 */
[----:B------:R-:W-:-:S04]  /*92020*/  IMAD.WIDE R238, R8, 0x4, R4 ;  /* 0x0000000408ee7825 */ /* 0x000fc800078e0204 */
[----:B------:R-:W-:Y:S01]  /*92030*/  IMAD.IADD R8, R8, 0x1, R0 ;  /* 0x0000000108087824 */ /* 0x000fe200078e0200 */
[----:B----4-:R4:W-:Y:S01]  /*92040*/  @P4 STG.E desc[UR60][R242.64], R145 ;  /* 0x00000091f2004986 */ /* 0x0109e2000c10193c */
[----:B------:R-:W-:Y:S02]  /*92050*/  ISETP.LT.AND P4, PT, R9, R234, !P6 ;  /* 0x000000ea0900720c */ /* 0x000fe40007781270 */
[----:B------:R-:W-:Y:S01]  /*92060*/  ISETP.LT.AND P6, PT, R7, R100, !P6 ;  /* 0x000000640700720c */ /* 0x000fe200077c1270 */
[----:B------:R-:W1:Y:S01]  /*92070*/  LDC.64 R234, c[0x0][0x228] ;  /* 0x00008a00ffea7b82 */ /* 0x000e620000000a00 */
[----:B---3--:R3:W-:Y:S04]  /*92080*/  @P5 STG.E desc[UR60][R230.64], R188 ;  /* 0x000000bce6005986 */ /* 0x0087e8000c10193c */
[----:B----4-:R-:W4:Y:S01]  /*92090*/  LDL.LU R145, [R1+0x8fc] ;  /* 0x0008fc0001917983 */ /* 0x010f220000300800 */
[----:B------:R-:W-:Y:S01]  /*920a0*/  ISETP.GE.AND P5, PT, R11, R227, PT ;  /* 0x000000e30b00720c */ /* 0x000fe20003fa6270 */
[----:B------:R-:W-:Y:S01]  /*920b0*/  IMAD.WIDE R242, R8, 0x4, R4 ;  /* 0x0000000408f27825 */ /* 0x000fe200078e0204 */
[----:B------:R-:W2:Y:S01]  /*920c0*/  LDC R100, c[0x0][0x228] ;  /* 0x00008a00ff647b82 */ /* 0x000ea20000000800 */
[----:B---3--:R-:W3:Y:S01]  /*920d0*/  LDL.LU R188, [R1+0x4ec] ;  /* 0x0004ec0001bc7983 */ /* 0x008ee20000300800 */
[----:B------:R-:W-:-:S03]  /*920e0*/  IADD3 R11, R6, 0x7a, RZ ;  /* 0x0000007a060b7810 */ /* 0x000fc60007ffe0ff */
[----:B------:R1:W-:Y:S01]  /*920f0*/  @P1 STG.E desc[UR60][R238.64], R189 ;  /* 0x000000bdee001986 */ /* 0x0003e2000c10193c */
[----:B------:R-:W-:Y:S02]  /*92100*/  ISETP.LT.AND P1, PT, R7, R104, !P5 ;  /* 0x000000680700720c */ /* 0x000fe40006f21270 */
[----:B------:R-:W2:Y:S01]  /*92110*/  LDC.64 R230, c[0x0][0x228] ;  /* 0x00008a00ffe67b82 */ /* 0x000ea20000000a00 */
[----:B------:R-:W-:-:S07]  /*92120*/  ISETP.LT.AND P5, PT, R9, R226, !P5 ;  /* 0x000000e20900720c */ /* 0x000fce0006fa1270 */
[----:B------:R-:W2:Y:S01]  /*92130*/  LDC.64 R226, c[0x0][0x228] ;  /* 0x00008a00ffe27b82 */ /* 0x000ea20000000a00 */
[----:B-1----:R-:W3:Y:S01]  /*92140*/  LDL.LU R189, [R1+0xfc] ;  /* 0x0000fc0001bd7983 */ /* 0x002ee20000300800 */
[----:B------:R-:W-:-:S05]  /*92150*/  IMAD.WIDE R238, R8, 0x4, R2 ;  /* 0x0000000408ee7825 */ /* 0x000fca00078e0202 */
[----:B------:R1:W-:Y:S01]  /*92160*/  @P6 STG.E desc[UR60][R238.64], R237 ;  /* 0x000000edee006986 */ /* 0x0003e2000c10193c */
[----:B------:R-:W-:Y:S01]  /*92170*/  ISETP.GE.AND P6, PT, R11, R223, PT ;  /* 0x000000df0b00720c */ /* 0x000fe20003fc6270 */
[----:B------:R-:W-:Y:S01]  /*92180*/  IMAD.IADD R8, R8, 0x1, R0 ;  /* 0x0000000108087824 */ /* 0x000fe200078e0200 */
[----:B------:R-:W2:Y:S01]  /*92190*/  LDC R104, c[0x0][0x228] ;  /* 0x00008a00ff687b82 */ /* 0x000ea20000000800 */
[----:B------:R1:W-:Y:S01]  /*921a0*/  @P4 STG.E desc[UR60][R242.64], R233 ;  /* 0x000000e9f2004986 */ /* 0x0003e2000c10193c */
[----:B------:R-:W-:Y:S01]  /*921b0*/  ISETP.LT.AND P4, PT, R9, R222, !P6 ;  /* 0x000000de0900720c */ /* 0x000fe20007781270 */
[----:B------:R-:W-:Y:S02]  /*921c0*/  IMAD.WIDE R222, R8, 0x4, R2 ;  /* 0x0000000408de7825 */ /* 0x000fe400078e0202 */
[----:B-1----:R-:W3:Y:S04]  /*921d0*/  LDL.LU R237, [R1+0xc60] ;  /* 0x000c600001ed7983 */ /* 0x002ee80000300800 */
[----:B------:R-:W3:Y:S01]  /*921e0*/  LDL.LU R233, [R1+0x900] ;  /* 0x0009000001e97983 */ /* 0x000ee20000300800 */
[----:B------:R-:W-:Y:S01]  /*921f0*/  ISETP.LT.AND P6, PT, R7, R82, !P6 ;  /* 0x000000520700720c */ /* 0x000fe200077c1270 */
[----:B------:R-:W-:Y:S01]  /*92200*/  VIADD R11, R6, 0x7b ;  /* 0x0000007b060b7836 */ /* 0x000fe20000000000 */
[----:B------:R-:W1:Y:S01]  /*92210*/  LDC R82, c[0x0][0x228] ;  /* 0x00008a00ff527b82 */ /* 0x000e620000000800 */
[C---:B------:R-:W-:Y:S01]  /*92220*/  IMAD.WIDE R238, R8.reuse, 0x4, R4 ;  /* 0x0000000408ee7825 */ /* 0x040fe200078e0204 */
[----:B------:R2:W-:Y:S01]  /*92230*/  @P1 STG.E desc[UR60][R222.64], R229 ;  /* 0x000000e5de001986 */ /* 0x0005e2000c10193c */
[----:B------:R-:W-:-:S02]  /*92240*/  IADD3 R8, R8, R0, RZ ;  /* 0x0000000008087210 */ /* 0x000fc40007ffe0ff */
[----:B------:R-:W-:Y:S01]  /*92250*/  ISETP.GE.AND P1, PT, R11, R235, PT ;  /* 0x000000eb0b00720c */ /* 0x000fe20003f26270 */
[----:B--2---:R2:W-:Y:S01]  /*92260*/  @P5 STG.E desc[UR60][R238.64], R225 ;  /* 0x000000e1ee005986 */ /* 0x0045e2000c10193c */
[----:B------:R-:W-:-:S03]  /*92270*/  VIADD R11, R6, 0x7c ;  /* 0x0000007c060b7836 */ /* 0x000fc60000000000 */
[----:B------:R-:W3:Y:S01]  /*92280*/  LDL.LU R229, [R1+0x4f0] ;  /* 0x0004f00001e57983 */ /* 0x000ee20000300800 */
[----:B------:R-:W-:Y:S01]  /*92290*/  ISETP.LT.AND P5, PT, R7, R102, !P1 ;  /* 0x000000660700720c */ /* 0x000fe20004fa1270 */
[----:B------:R-:W1:Y:S01]  /*922a0*/  LDC.64 R222, c[0x0][0x228] ;  /* 0x00008a00ffde7b82 */ /* 0x000e620000000a00 */
[C---:B--2---:R-:W-:Y:S01]  /*922b0*/  IMAD.WIDE R238, R8.reuse, 0x4, R2 ;  /* 0x0000000408ee7825 */ /* 0x044fe200078e0202 */
[----:B------:R-:W2:Y:S03]  /*922c0*/  LDL.LU R225, [R1+0x100] ;  /* 0x0001000001e17983 */ /* 0x000ea60000300800 */
[C---:B------:R-:W-:Y:S01]  /*922d0*/  IMAD.WIDE R242, R8.reuse, 0x4, R4 ;  /* 0x0000000408f27825 */ /* 0x040fe200078e0204 */
[----:B------:R1:W-:Y:S01]  /*922e0*/  @P6 STG.E desc[UR60][R238.64], R251 ;  /* 0x000000fbee006986 */ /* 0x0003e2000c10193c */
[----:B------:R-:W-:Y:S01]  /*922f0*/  ISETP.GE.AND P6, PT, R11, R231, PT ;  /* 0x000000e70b00720c */ /* 0x000fe20003fc6270 */
[----:B------:R-:W1:Y:S01]  /*92300*/  LDC R102, c[0x0][0x228] ;  /* 0x00008a00ff667b82 */ /* 0x000e620000000800 */
[----:B------:R-:W-:Y:S01]  /*92310*/  IMAD.IADD R8, R8, 0x1, R0 ;  /* 0x0000000108087824 */ /* 0x000fe200078e0200 */
[C---:B------:R-:W-:Y:S01]  /*92320*/  ISETP.LT.AND P1, PT, R9.reuse, R234, !P1 ;  /* 0x000000ea0900720c */ /* 0x040fe20004f21270 */
[----:B------:R1:W-:Y:S01]  /*92330*/  @P4 STG.E desc[UR60][R242.64], R250 ;  /* 0x000000faf2004986 */ /* 0x0003e2000c10193c */
[----:B------:R-:W-:Y:S01]  /*92340*/  ISETP.LT.AND P4, PT, R9, R230, !P6 ;  /* 0x000000e60900720c */ /* 0x000fe20007781270 */
[----:B------:R-:W-:-:S02]  /*92350*/  IMAD.WIDE R230, R8, 0x4, R2 ;  /* 0x0000000408e67825 */ /* 0x000fc400078e0202 */
[----:B-1----:R-:W2:Y:S01]  /*92360*/  LDL.LU R251, [R1+0xc64] ;  /* 0x000c640001fb7983 */ /* 0x002ea20000300800 */
[----:B------:R-:W-:Y:S01]  /*92370*/  ISETP.LT.AND P6, PT, R7, R100, !P6 ;  /* 0x000000640700720c */ /* 0x000fe200077c1270 */
[----:B------:R-:W-:Y:S01]  /*92380*/  IMAD.WIDE R238, R8, 0x4, R4 ;  /* 0x0000000408ee7825 */ /* 0x000fe200078e0204 */
[----:B------:R-:W-:Y:S01]  /*92390*/  IADD3 R11, R6, 0x7d, RZ ;  /* 0x0000007d060b7810 */ /* 0x000fe20007ffe0ff */
[----:B------:R1:W-:Y:S01]  /*923a0*/  @P5 STG.E desc[UR60][R230.64], R249 ;  /* 0x000000f9e6005986 */ /* 0x0003e2000c10193c */
[----:B------:R-:W1:Y:S03]  /*923b0*/  LDC.64 R234, c[0x0][0x228] ;  /* 0x00008a00ffea7b82 */ /* 0x000e660000000a00 */
[----:B------:R-:W2:Y:S01]  /*923c0*/  LDL.LU R250, [R1+0x904] ;  /* 0x0009040001fa7983 */ /* 0x000ea20000300800 */
[----:B------:R-:W-:Y:S01]  /*923d0*/  IMAD.IADD R8, R8, 0x1, R0 ;  /* 0x0000000108087824 */ /* 0x000fe200078e0200 */
[----:B------:R-:W-:-:S02]  /*923e0*/  ISETP.GE.AND P5, PT, R11, R227, PT ;  /* 0x000000e30b00720c */ /* 0x000fc40003fa6270 */
[----:B------:R1:W-:Y:S01]  /*923f0*/  @P1 STG.E desc[UR60][R238.64], R248 ;  /* 0x000000f8ee001986 */ /* 0x0003e2000c10193c */
[----:B------:R-:W4:Y:S03]  /*92400*/  LDC R100, c[0x0][0x228] ;  /* 0x00008a00ff647b82 */ /* 0x000f260000000800 */
[----:B-1----:R-:W2:Y:S01]  /*92410*/  LDL.LU R249, [R1+0x4f4] ;  /* 0x0004f40001f97983 */ /* 0x002ea20000300800 */
[----:B------:R-:W-:Y:S01]  /*92420*/  VIADD R11, R6, 0x7e ;  /* 0x0000007e060b7836 */ /* 0x000fe20000000000 */
[----:B------:R-:W-:Y:S01]  /*92430*/  ISETP.LT.AND P1, PT, R7, R104, !P5 ;  /* 0x000000680700720c */ /* 0x000fe20006f21270 */
[C---:B------:R-:W-:Y:S02]  /*92440*/  IMAD.WIDE R242, R8.reuse, 0x4, R4 ;  /* 0x0000000408f27825 */ /* 0x040fe400078e0204 */
[----:B------:R-:W1:Y:S02]  /*92450*/  LDC.64 R230, c[0x0][0x228] ;  /* 0x00008a00ffe67b82 */ /* 0x000e640000000a00 */
[----:B------:R-:W-:Y:S01]  /*92460*/  IMAD.WIDE R238, R8, 0x4, R2 ;  /* 0x0000000408ee7825 */ /* 0x000fe200078e0202 */
[----:B------:R-:W2:Y:S01]  /*92470*/  LDL.LU R248, [R1+0x104] ;  /* 0x0001040001f87983 */ /* 0x000ea20000300800 */
[----:B------:R-:W-:-:S02]  /*92480*/  ISETP.LT.AND P5, PT, R9, R226, !P5 ;  /* 0x000000e20900720c */ /* 0x000fc40006fa1270 */
[----:B------:R-:W-:Y:S02]  /*92490*/  IADD3 R8, R8, R0, RZ ;  /* 0x0000000008087210 */ /* 0x000fe40007ffe0ff */
[----:B------:R-:W3:Y:S01]  /*924a0*/  LDC.64 R226, c[0x0][0x228] ;  /* 0x00008a00ffe27b82 */ /* 0x000ee20000000a00 */
[----:B------:R1:W-:Y:S01]  /*924b0*/  @P6 STG.E desc[UR60][R238.64], R198 ;  /* 0x000000c6ee006986 */ /* 0x0003e2000c10193c */
[----:B------:R-:W-:-:S06]  /*924c0*/  ISETP.GE.AND P6, PT, R11, R223, PT ;  /* 0x000000df0b00720c */ /* 0x000fcc0003fc6270 */
[----:B------:R-:W3:Y:S01]  /*924d0*/  LDC R104, c[0x0][0x228] ;  /* 0x00008a00ff687b82 */ /* 0x000ee20000000800 */
[----:B------:R1:W-:Y:S01]  /*924e0*/  @P4 STG.E desc[UR60][R242.64], R199 ;  /* 0x000000c7f2004986 */ /* 0x0003e2000c10193c */
[----:B------:R-:W-:Y:S01]  /*924f0*/  ISETP.LT.AND P4, PT, R9, R222, !P6 ;  /* 0x000000de0900720c */ /* 0x000fe20007781270 */
[C---:B------:R-:W-:Y:S01]  /*92500*/  IMAD.WIDE R222, R8.reuse, 0x4, R2 ;  /* 0x0000000408de7825 */ /* 0x040fe200078e0202 */
[----:B------:R-:W-:Y:S01]  /*92510*/  ISETP.LT.AND P6, PT, R7, R82, !P6 ;  /* 0x000000520700720c */ /* 0x000fe200077c1270 */
[----:B-1----:R-:W2:Y:S02]  /*92520*/  LDL.LU R198, [R1+0xc68] ;  /* 0x000c680001c67983 */ /* 0x002ea40000300800 */
[C---:B------:R-:W-:Y:S01]  /*92530*/  IMAD.WIDE R238, R8.reuse, 0x4, R4 ;  /* 0x0000000408ee7825 */ /* 0x040fe200078e0204 */
[----:B------:R-:W1:Y:S01]  /*92540*/  LDC R82, c[0x0][0x228] ;  /* 0x00008a00ff527b82 */ /* 0x000e620000000800 */
[----:B------:R-:W2:Y:S02]  /*92550*/  LDL.LU R199, [R1+0x908] ;  /* 0x0009080001c77983 */ /* 0x000ea40000300800 */
[----:B------:R-:W-:-:S02]  /*92560*/  IMAD.IADD R8, R8, 0x1, R0 ;  /* 0x0000000108087824 */ /* 0x000fc400078e0200 */
[----:B------:R1:W-:Y:S04]  /*92570*/  @P1 STG.E desc[UR60][R222.64], R146 ;  /* 0x00000092de001986 */ /* 0x0003e8000c10193c */
[----:B------:R1:W-:Y:S04]  /*92580*/  @P5 STG.E desc[UR60][R238.64], R147 ;  /* 0x00000093ee005986 */ /* 0x0003e8000c10193c */
[----:B-1----:R-:W2:Y:S01]  /*92590*/  LDL.LU R146, [R1+0x4f8] ;  /* 0x0004f80001927983 */ /* 0x002ea20000300800 */
[----:B------:R-:W-:Y:S01]  /*925a0*/  VIADD R11, R6, 0x7f ;  /* 0x0000007f060b7836 */ /* 0x000fe20000000000 */
[----:B------:R-:W1:Y:S01]  /*925b0*/  LDC.64 R222, c[0x0][0x228] ;  /* 0x00008a00ffde7b82 */ /* 0x000e620000000a00 */
[----:B------:R-:W-:Y:S01]  /*925c0*/  IMAD.WIDE R238, R8, 0x4, R2 ;  /* 0x0000000408ee7825 */ /* 0x000fe200078e0202 */
[----:B------:R-:W2:Y:S04]  /*925d0*/  LDL.LU R147, [R1+0x108] ;  /* 0x0001080001937983 */ /* 0x000ea80000300800 */
[----:B------:R1:W-:Y:S04]  /*925e0*/  @P6 STG.E desc[UR60][R238.64], R144 ;  /* 0x00000090ee006986 */ /* 0x0003e8000c10193c */
[----:B-1----:R-:W2:Y:S01]  /*925f0*/  LDL.LU R144, [R1+0xc6c] ;  /* 0x000c6c0001907983 */ /* 0x002ea20000300800 */
[----:B------:R-:W-:-:S02]  /*92600*/  ISETP.GE.AND P1, PT, R11, R235, PT ;  /* 0x000000eb0b00720c */ /* 0x000fc40003f26270 */
[----:B------:R-:W-:Y:S01]  /*92610*/  IADD3 R11, R6, 0x80, RZ ;  /* 0x00000080060b7810 */ /* 0x000fe20007ffe0ff */
[C---:B------:R-:W-:Y:S01]  /*92620*/  IMAD.WIDE R242, R8.reuse, 0x4, R4 ;  /* 0x0000000408f27825 */ /* 0x040fe200078e0204 */
[----:B------:R-:W-:Y:S02]  /*92630*/  ISETP.LT.AND P5, PT, R7, R102, !P1 ;  /* 0x000000660700720c */ /* 0x000fe40004fa1270 */
[----:B------:R-:W-:Y:S01]  /*92640*/  ISETP.GE.AND P6, PT, R11, R231, PT ;  /* 0x000000e70b00720c */ /* 0x000fe20003fc6270 */
[----:B------:R-:W-:Y:S01]  /*92650*/  IMAD.IADD R8, R8, 0x1, R0 ;  /* 0x0000000108087824 */ /* 0x000fe200078e0200 */
[----:B------:R-:W-:Y:S01]  /*92660*/  ISETP.LT.AND P1, PT, R9, R234, !P1 ;  /* 0x000000ea0900720c */ /* 0x000fe20004f21270 */
[----:B------:R-:W-:Y:S01]  /*92670*/  VIADD R11, R6, 0x81 ;  /* 0x00000081060b7836 */ /* 0x000fe20000000000 */
[----:B------:R-:W1:Y:S01]  /*92680*/  LDC.64 R234, c[0x0][0x228] ;  /* 0x00008a00ffea7b82 */ /* 0x000e620000000a00 */
[----:B------:R-:W-:-:S07]  /*92690*/  IMAD.WIDE R238, R8, 0x4, R4 ;  /* 0x0000000408ee7825 */ /* 0x000fce00078e0204 */
[----:B------:R-:W2:Y:S01]  /*926a0*/  LDC R102, c[0x0][0x228] ;  /* 0x00008a00ff667b82 */ /* 0x000ea20000000800 */
[----:B----4-:R4:W-:Y:S01]  /*926b0*/  @P4 STG.E desc[UR60][R242.64], R145 ;  /* 0x00000091f2004986 */ /* 0x0109e2000c10193c */
[----:B------:R-:W-:Y:S01]  /*926c0*/  ISETP.LT.AND P4, PT, R9, R230, !P6 ;  /* 0x000000e60900720c */ /* 0x000fe20007781270 */
[C---:B------:R-:W-:Y:S01]  /*926d0*/  IMAD.WIDE R230, R8.reuse, 0x4, R2 ;  /* 0x0000000408e67825 */ /* 0x040fe200078e0202 */
[----:B------:R-:W-:Y:S02]  /*926e0*/  ISETP.LT.AND P6, PT, R7, R100, !P6 ;  /* 0x000000640700720c */ /* 0x000fe400077c1270 */
[----:B------:R-:W-:Y:S02]  /*926f0*/  IADD3 R8, R8, R0, RZ ;  /* 0x0000000008087210 */ /* 0x000fe40007ffe0ff */
[----:B------:R-:W2:Y:S01]  /*92700*/  LDC R100, c[0x0][0x228] ;  /* 0x00008a00ff647b82 */ /* 0x000ea20000000800 */
[----:B----4-:R-:W4:Y:S04]  /*92710*/  LDL.LU R145, [R1+0x90c] ;  /* 0x00090c0001917983 */ /* 0x010f280000300800 */
[----:B---3--:R3:W-:Y:S01]  /*92720*/  @P5 STG.E desc[UR60][R230.64], R188 ;  /* 0x000000bce6005986 */ /* 0x0087e2000c10193c */
[----:B------:R-:W-:Y:S01]  /*92730*/  ISETP.GE.AND P5, PT, R11, R227, PT ;  /* 0x000000e30b00720c */ /* 0x000fe20003fa6270 */
[----:B------:R-:W-:-:S02]  /*92740*/  VIADD R11, R6, 0x82 ;  /* 0x00000082060b7836 */ /* 0x000fc40000000000 */
[----:B------:R1:W-:Y:S01]  /*92750*/  @P1 STG.E desc[UR60][R238.64], R189 ;  /* 0x000000bdee001986 */ /* 0x0003e2000c10193c */
[----:B------:R-:W-:-:S03]  /*92760*/  ISETP.LT.AND P1, PT, R7, R104, !P5 ;  /* 0x000000680700720c */ /* 0x000fc60006f21270 */
[----:B---3--:R-:W3:Y:S01]  /*92770*/  LDL.LU R188, [R1+0x4fc] ;  /* 0x0004fc0001bc7983 */ /* 0x008ee20000300800 */
[----:B------:R-:W2:Y:S03]  /*92780*/  LDC.64 R230, c[0x0][0x228] ;  /* 0x00008a00ffe67b82 */ /* 0x000ea60000000a00 */
[----:B-1----:R-:W3:Y:S01]  /*92790*/  LDL.LU R189, [R1+0x10c] ;  /* 0x00010c0001bd7983 */ /* 0x002ee20000300800 */
[----:B------:R-:W-:-:S04]  /*927a0*/  IMAD.WIDE R238, R8, 0x4, R2 ;  /* 0x0000000408ee7825 */ /* 0x000fc800078e0202 */
[C---:B------:R-:W-:Y:S01]  /*927b0*/  IMAD.WIDE R242, R8.reuse, 0x4, R4 ;  /* 0x0000000408f27825 */ /* 0x040fe200078e0204 */
[----:B------:R1:W-:Y:S01]  /*927c0*/  @P6 STG.E desc[UR60][R238.64], R237 ;  /* 0x000000edee006986 */ /* 0x0003e2000c10193c */
[----:B------:R-:W-:Y:S01]  /*927d0*/  ISETP.GE.AND P6, PT, R11, R223, PT ;  /* 0x000000df0b00720c */ /* 0x000fe20003fc6270 */
[----:B------:R-:W2:Y:S01]  /*927e0*/  LDC R104, c[0x0][0x228] ;  /* 0x00008a00ff687b82 */ /* 0x000ea20000000800 */
[----:B------:R-:W-:Y:S01]  /*927f0*/  IMAD.IADD R8, R8, 0x1, R0 ;  /* 0x0000000108087824 */ /* 0x000fe200078e0200 */
[C---:B------:R-:W-:Y:S01]  /*92800*/  ISETP.LT.AND P5, PT, R9.reuse, R226, !P5 ;  /* 0x000000e20900720c */ /* 0x040fe20006fa1270 */
[----:B------:R1:W-:Y:S01]  /*92810*/  @P4 STG.E desc[UR60][R242.64], R233 ;  /* 0x000000e9f2004986 */ /* 0x0003e2000c10193c */
[----:B------:R-:W-:Y:S01]  /*92820*/  ISETP.LT.AND P4, PT, R9, R222, !P6 ;  /* 0x000000de0900720c */ /* 0x000fe20007781270 */
[C---:B------:R-:W-:Y:S02]  /*92830*/  IMAD.WIDE R222, R8.reuse, 0x4, R2 ;  /* 0x0000000408de7825 */ /* 0x040fe400078e0202 */
[----:B-1----:R-:W3:Y:S01]  /*92840*/  LDL.LU R237, [R1+0xc70] ;  /* 0x000c700001ed7983 */ /* 0x002ee20000300800 */
[----:B------:R-:W-:Y:S01]  /*92850*/  ISETP.LT.AND P6, PT, R7, R82, !P6 ;  /* 0x000000520700720c */ /* 0x000fe200077c1270 */
[----:B------:R-:W-:Y:S01]  /*92860*/  IMAD.WIDE R238, R8, 0x4, R4 ;  /* 0x0000000408ee7825 */ /* 0x000fe200078e0204 */
[----:B------:R-:W-:Y:S01]  /*92870*/  IADD3 R11, R6, 0x83, RZ ;  /* 0x00000083060b7810 */ /* 0x000fe20007ffe0ff */
[----:B------:R-:W1:Y:S01]  /*92880*/  LDC.64 R226, c[0x0][0x228] ;  /* 0x00008a00ffe27b82 */ /* 0x000e620000000a00 */
[----:B------:R-:W3:Y:S01]  /*92890*/  LDL.LU R233, [R1+0x910] ;  /* 0x0009100001e97983 */ /* 0x000ee20000300800 */
[----:B------:R-:W-:-:S03]  /*928a0*/  IMAD.IADD R8, R8, 0x1, R0 ;  /* 0x0000000108087824 */ /* 0x000fc600078e0200 */
[----:B------:R2:W-:Y:S01]  /*928b0*/  @P1 STG.E desc[UR60][R222.64], R229 ;  /* 0x000000e5de001986 */ /* 0x0005e2000c10193c */
[----:B------:R-:W-:Y:S01]  /*928c0*/  ISETP.GE.AND P1, PT, R11, R235, PT ;  /* 0x000000eb0b00720c */ /* 0x000fe20003f26270 */
[----:B------:R-:W-:Y:S01]  /*928d0*/  VIADD R11, R6, 0x84 ;  /* 0x00000084060b7836 */ /* 0x000fe20000000000 */
[----:B------:R-:W1:Y:S01]  /*928e0*/  LDC R82, c[0x0][0x228] ;  /* 0x00008a00ff527b82 */ /* 0x000e620000000800 */
[----:B--2---:R2:W-:Y:S04]  /*928f0*/  @P5 STG.E desc[UR60][R238.64], R225 ;  /* 0x000000e1ee005986 */ /* 0x0045e8000c10193c */
[----:B------:R-:W3:Y:S01]  /*92900*/  LDL.LU R229, [R1+0x510] ;  /* 0x0005100001e57983 */ /* 0x000ee20000300800 */
[----:B------:R-:W-:Y:S02]  /*92910*/  ISETP.LT.AND P5, PT, R7, R102, !P1 ;  /* 0x000000660700720c */ /* 0x000fe40004fa1270 */
[----:B------:R-:W1:Y:S01]  /*92920*/  LDC.64 R222, c[0x0][0x228] ;  /* 0x00008a00ffde7b82 */ /* 0x000e620000000a00 */
[C---:B--2---:R-:W-:Y:S01]  /*92930*/  IMAD.WIDE R238, R8.reuse, 0x4, R2 ;  /* 0x0000000408ee7825 */ /* 0x044fe200078e0202 */
[----:B------:R-:W2:Y:S03]  /*92940*/  LDL.LU R225, [R1+0x500] ;  /* 0x0005000001e17983 */ /* 0x000ea60000300800 */
[C---:B------:R-:W-:Y:S01]  /*92950*/  IMAD.WIDE R242, R8.reuse, 0x4, R4 ;  /* 0x0000000408f27825 */ /* 0x040fe200078e0204 */
[----:B------:R1:W-:Y:S01]  /*92960*/  @P6 STG.E desc[UR60][R238.64], R251 ;  /* 0x000000fbee006986 */ /* 0x0003e2000c10193c */
[----:B------:R-:W-:Y:S01]  /*92970*/  ISETP.GE.AND P6, PT, R11, R231, PT ;  /* 0x000000e70b00720c */ /* 0x000fe20003fc6270 */
[----:B------:R-:W1:Y:S01]  /*92980*/  LDC R102, c[0x0][0x228] ;  /* 0x00008a00ff667b82 */ /* 0x000e620000000800 */
[----:B------:R-:W-:-:S02]  /*92990*/  IADD3 R8, R8, R0, RZ ;  /* 0x0000000008087210 */ /* 0x000fc40007ffe0ff */
[C---:B------:R-:W-:Y:S01]  /*929a0*/  ISETP.LT.AND P1, PT, R9.reuse, R234, !P1 ;  /* 0x000000ea0900720c */ /* 0x040fe20004f21270 */
[----:B------:R1:W-:Y:S01]  /*929b0*/  @P4 STG.E desc[UR60][R242.64], R250 ;  /* 0x000000faf2004986 */ /* 0x0003e2000c10193c */
[----:B------:R-:W-:-:S03]  /*929c0*/  ISETP.LT.AND P4, PT, R9, R230, !P6 ;  /* 0x000000e60900720c */ /* 0x000fc60007781270 */
[----:B-1----:R-:W2:Y:S01]  /*929d0*/  LDL.LU R251, [R1+0xc74] ;  /* 0x000c740001fb7983 */ /* 0x002ea20000300800 */
[C---:B------:R-:W-:Y:S01]  /*929e0*/  IMAD.WIDE R230, R8.reuse, 0x4, R2 ;  /* 0x0000000408e67825 */ /* 0x040fe200078e0202 */
[----:B------:R-:W-:Y:S01]  /*929f0*/  ISETP.LT.AND P6, PT, R7, R100, !P6 ;  /* 0x000000640700720c */ /* 0x000fe200077c1270 */
[----:B------:R-:W1:Y:S01]  /*92a00*/  LDC.64 R234, c[0x0][0x228] ;  /* 0x00008a00ffea7b82 */ /* 0x000e620000000a00 */
[----:B------:R-:W2:Y:S01]  /*92a10*/  LDL.LU R250, [R1+0x914] ;  /* 0x0009140001fa7983 */ /* 0x000ea20000300800 */
[----:B------:R-:W-:-:S03]  /*92a20*/  IMAD.WIDE R238, R8, 0x4, R4 ;  /* 0x0000000408ee7825 */ /* 0x000fc600078e0204 */
[----:B------:R1:W-:Y:S01]  /*92a30*/  @P5 STG.E desc[UR60][R230.64], R249 ;  /* 0x000000f9e6005986 */ /* 0x0003e2000c10193c */
[----:B------:R-:W-:Y:S02]  /*92a40*/  VIADD R11, R6, 0x85 ;  /* 0x00000085060b7836 */ /* 0x000fe40000000000 */
[----:B------:R-:W4:Y:S01]  /*92a50*/  LDC R100, c[0x0][0x228] ;  /* 0x00008a00ff647b82 */ /* 0x000f220000000800 */
[----:B------:R-:W-:Y:S01]  /*92a60*/  IMAD.IADD R8, R8, 0x1, R0 ;  /* 0x0000000108087824 */ /* 0x000fe200078e0200 */
[----:B------:R1:W-:Y:S01]  /*92a70*/  @P1 STG.E desc[UR60][R238.64], R248 ;  /* 0x000000f8ee001986 */ /* 0x0003e2000c10193c */
[----:B------:R-:W-:-:S03]  /*92a80*/  ISETP.GE.AND P5, PT, R11, R227, PT ;  /* 0x000000e30b00720c */ /* 0x000fc60003fa6270 */
[----:B-1----:R-:W2:Y:S01]  /*92a90*/  LDL.LU R249, [R1+0x514] ;  /* 0x0005140001f97983 */ /* 0x002ea20000300800 */
[----:B------:R-:W-:Y:S01]  /*92aa0*/  IADD3 R11, R6, 0x86, RZ ;  /* 0x00000086060b7810 */ /* 0x000fe20007ffe0ff */
[----:B------:R-:W1:Y:S01]  /*92ab0*/  LDC.64 R230, c[0x0][0x228] ;  /* 0x00008a00ffe67b82 */ /* 0x000e620000000a00 */
[C---:B------:R-:W-:Y:S01]  /*92ac0*/  IMAD.WIDE R238, R8.reuse, 0x4, R2 ;  /* 0x0000000408ee7825 */ /* 0x040fe200078e0202 */
[----:B------:R-:W2:Y:S01]  /*92ad0*/  LDL.LU R248, [R1+0x504] ;  /* 0x0005040001f87983 */ /* 0x000ea20000300800 */
[----:B------:R-:W-:Y:S02]  /*92ae0*/  ISETP.LT.AND P1, PT, R7, R104, !P5 ;  /* 0x000000680700720c */ /* 0x000fe40006f21270 */
[C---:B------:R-:W-:Y:S01]  /*92af0*/  IMAD.WIDE R242, R8.reuse, 0x4, R4 ;  /* 0x0000000408f27825 */ /* 0x040fe200078e0204 */
[----:B------:R-:W-:Y:S01]  /*92b00*/  ISETP.LT.AND P5, PT, R9, R226, !P5 ;  /* 0x000000e20900720c */ /* 0x000fe20006fa1270 */
[----:B------:R1:W-:Y:S01]  /*92b10*/  @P6 STG.E desc[UR60][R238.64], R198 ;  /* 0x000000c6ee006986 */ /* 0x0003e2000c10193c */
[----:B------:R-:W-:Y:S01]  /*92b20*/  ISETP.GE.AND P6, PT, R11, R223, PT ;  /* 0x000000df0b00720c */ /* 0x000fe20003fc6270 */
[----:B------:R-:W-:Y:S01]  /*92b30*/  IMAD.IADD R8, R8, 0x1, R0 ;  /* 0x0000000108087824 */ /* 0x000fe200078e0200 */
[----:B------:R-:W3:Y:S01]  /*92b40*/  LDC.64 R226, c[0x0][0x228] ;  /* 0x00008a00ffe27b82 */ /* 0x000ee20000000a00 */
[----:B------:R1:W-:Y:S01]  /*92b50*/  @P4 STG.E desc[UR60][R242.64], R199 ;  /* 0x000000c7f2004986 */ /* 0x0003e2000c10193c */
[----:B------:R-:W-:Y:S01]  /*92b60*/  ISETP.LT.AND P4, PT, R9, R222, !P6 ;  /* 0x000000de0900720c */ /* 0x000fe20007781270 */
[----:B------:R-:W-:Y:S01]  /*92b70*/  IMAD.WIDE R222, R8, 0x4, R2 ;  /* 0x0000000408de7825 */ /* 0x000fe200078e0202 */
[----:B------:R-:W-:-:S04]  /*92b80*/  ISETP.LT.AND P6, PT, R7, R82, !P6 ;  /* 0x000000520700720c */ /* 0x000fc800077c1270 */
[----:B------:R-:W3:Y:S01]  /*92b90*/  LDC R104, c[0x0][0x228] ;  /* 0x00008a00ff687b82 */ /* 0x000ee20000000800 */
[----:B-1----:R-:W2:Y:S01]  /*92ba0*/  LDL.LU R198, [R1+0xc78] ;  /* 0x000c780001c67983 */ /* 0x002ea20000300800 */
[----:B------:R-:W-:-:S03]  /*92bb0*/  IMAD.WIDE R238, R8, 0x4, R4 ;  /* 0x0000000408ee7825 */ /* 0x000fc600078e0204 */
[----:B------:R-:W2:Y:S01]  /*92bc0*/  LDL.LU R199, [R1+0x918] ;  /* 0x0009180001c77983 */ /* 0x000ea20000300800 */
[----:B------:R-:W-:Y:S01]  /*92bd0*/  IADD3 R8, R8, R0, RZ ;  /* 0x0000000008087210 */ /* 0x000fe20007ffe0ff */
[----:B------:R-:W-:Y:S01]  /*92be0*/  VIADD R11, R6, 0x87 ;  /* 0x00000087060b7836 */ /* 0x000fe20000000000 */
[----:B------:R-:W1:Y:S01]  /*92bf0*/  LDC R82, c[0x0][0x228] ;  /* 0x00008a00ff527b82 */ /* 0x000e620000000800 */
[----:B------:R1:W-:Y:S04]  /*92c00*/  @P1 STG.E desc[UR60][R222.64], R146 ;  /* 0x00000092de001986 */ /* 0x0003e8000c10193c */
[----:B------:R1:W-:Y:S04]  /*92c10*/  @P5 STG.E desc[UR60][R238.64], R147 ;  /* 0x00000093ee005986 */ /* 0x0003e8000c10193c */
[----:B-1----:R-:W2:Y:S01]  /*92c20*/  LDL.LU R146, [R1+0x518] ;  /* 0x0005180001927983 */ /* 0x002ea20000300800 */
[----:B------:R-:W1:Y:S01]  /*92c30*/  LDC.64 R222, c[0x0][0x228] ;  /* 0x00008a00ffde7b82 */ /* 0x000e620000000a00 */
[----:B------:R-:W-:-:S02]  /*92c40*/  IMAD.WIDE R238, R8, 0x4, R2 ;  /* 0x0000000408ee7825 */ /* 0x000fc400078e0202 */
[----:B------:R-:W2:Y:S04]  /*92c50*/  LDL.LU R147, [R1+0x508] ;  /* 0x0005080001937983 */ /* 0x000ea80000300800 */
[----:B------:R1:W-:Y:S04]  /*92c60*/  @P6 STG.E desc[UR60][R238.64], R144 ;  /* 0x00000090ee006986 */ /* 0x0003e8000c10193c */
[----:B-1----:R-:W2:Y:S01]  /*92c70*/  LDL.LU R144, [R1+0xc7c] ;  /* 0x000c7c0001907983 */ /* 0x002ea20000300800 */
[----:B------:R-:W-:Y:S01]  /*92c80*/  ISETP.GE.AND P1, PT, R11, R235, PT ;  /* 0x000000eb0b00720c */ /* 0x000fe20003f26270 */
[----:B------:R-:W-:-:S02]  /*92c90*/  VIADD R11, R6, 0x88 ;  /* 0x00000088060b7836 */ /* 0x000fc40000000000 */
[C---:B------:R-:W-:Y:S01]  /*92ca0*/  IMAD.WIDE R242, R8.reuse, 0x4, R4 ;  /* 0x0000000408f27825 */ /* 0x040fe200078e0204 */
[----:B------:R-:W-:Y:S02]  /*92cb0*/  ISETP.LT.AND P5, PT, R7, R102, !P1 ;  /* 0x000000660700720c */ /* 0x000fe40004fa1270 */
[----:B------:R-:W-:Y:S01]  /*92cc0*/  ISETP.GE.AND P6, PT, R11, R231, PT ;  /* 0x000000e70b00720c */ /* 0x000fe20003fc6270 */
[----:B------:R-:W-:Y:S01]  /*92cd0*/  IMAD.IADD R8, R8, 0x1, R0 ;  /* 0x0000000108087824 */ /* 0x000fe200078e0200 */
[----:B------:R-:W-:Y:S01]  /*92ce0*/  ISETP.LT.AND P1, PT, R9, R234, !P1 ;  /* 0x000000ea0900720c */ /* 0x000fe20004f21270 */
[----:B------:R-:W1:Y:S01]  /*92cf0*/  LDC R102, c[0x0][0x228] ;  /* 0x00008a00ff667b82 */ /* 0x000e620000000800 */
[----:B------:R-:W-:Y:S01]  /*92d00*/  IADD3 R11, R6, 0x89, RZ ;  /* 0x00000089060b7810 */ /* 0x000fe20007ffe0ff */
[----:B------:R-:W-:-:S06]  /*92d10*/  IMAD.WIDE R238, R8, 0x4, R4 ;  /* 0x0000000408ee7825 */ /* 0x000fcc00078e0204 */
[----:B------:R-:W1:Y:S01]  /*92d20*/  LDC.64 R234, c[0x0][0x228] ;  /* 0x00008a00ffea7b82 */ /* 0x000e620000000a00 */
[----:B----4-:R4:W-:Y:S01]  /*92d30*/  @P4 STG.E desc[UR60][R242.64], R145 ;  /* 0x00000091f2004986 */ /* 0x0109e2000c10193c */
[----:B------:R-:W-:Y:S01]  /*92d40*/  ISETP.LT.AND P4, PT, R9, R230, !P6 ;  /* 0x000000e60900720c */ /* 0x000fe20007781270 */
[----:B------:R-:W-:Y:S01]  /*92d50*/  IMAD.WIDE R230, R8, 0x4, R2 ;  /* 0x0000000408e67825 */ /* 0x000fe200078e0202 */
[----:B------:R-:W-:-:S04]  /*92d60*/  ISETP.LT.AND P6, PT, R7, R100, !P6 ;  /* 0x000000640700720c */ /* 0x000fc800077c1270 */
[----:B------:R-:W2:Y:S01]  /*92d70*/  LDC R100, c[0x0][0x228] ;  /* 0x00008a00ff647b82 */ /* 0x000ea20000000800 */
[----:B------:R-:W-:Y:S01]  /*92d80*/  IMAD.IADD R8, R8, 0x1, R0 ;  /* 0x0000000108087824 */ /* 0x000fe200078e0200 */
[----:B----4-:R-:W4:Y:S04]  /*92d90*/  LDL.LU R145, [R1+0x91c] ;  /* 0x00091c0001917983 */ /* 0x010f280000300800 */
[----:B---3--:R3:W-:Y:S01]  /*92da0*/  @P5 STG.E desc[UR60][R230.64], R188 ;  /* 0x000000bce6005986 */ /* 0x0087e2000c10193c */
[----:B------:R-:W-:Y:S01]  /*92db0*/  ISETP.GE.AND P5, PT, R11, R227, PT ;  /* 0x000000e30b00720c */ /* 0x000fe20003fa6270 */
[----:B------:R-:W-:Y:S02]  /*92dc0*/  VIADD R11, R6, 0x8a ;  /* 0x0000008a060b7836 */ /* 0x000fe40000000000 */
        /* <DEDUP_REMOVED lines=10> */
[----:B------:R-:W-:Y:S02]  /*92e70*/  IADD3 R8, R8, R0, RZ ;  /* 0x0000000008087210 */ /* 0x000fe40007ffe0ff */
[C---:B------:R-:W-:Y:S01]  /*92e80*/  ISETP.LT.AND P5, PT, R9.reuse, R226, !P5 ;  /* 0x000000e20900720c */ /* 0x040fe20006fa1270 */
[----:B------:R1:W-:Y:S01]  /*92e90*/  @P4 STG.E desc[UR60][R242.64], R233 ;  /* 0x000000e9f2004986 */ /* 0x0003e2000c10193c */
[----:B------:R-:W-:-:S03]  /*92ea0*/  ISETP.LT.AND P4, PT, R9, R222, !P6 ;  /* 0x000000de0900720c */ /* 0x000fc60007781270 */
[----:B-1----:R-:W3:Y:S01]  /*92eb0*/  LDL.LU R237, [R1+0xc80] ;  /* 0x000c800001ed7983 */ /* 0x002ee20000300800 */
[----:B------:R-:W-:Y:S01]  /*92ec0*/  IMAD.WIDE R222, R8, 0x4, R2 ;  /* 0x0000000408de7825 */ /* 0x000fe200078e0202 */
[----:B------:R-:W-:Y:S01]  /*92ed0*/  ISETP.LT.AND P6, PT, R7, R82, !P6 ;  /* 0x000000520700720c */ /* 0x000fe200077c1270 */
[----:B------:R-:W1:Y:S01]  /*92ee0*/  LDC.64 R226, c[0x0][0x228] ;  /* 0x00008a00ffe27b82 */ /* 0x000e620000000a00 */
[----:B------:R-:W3:Y:S01]  /*92ef0*/  LDL.LU R233, [R1+0x920] ;  /* 0x0009200001e97983 */ /* 0x000ee20000300800 */
[----:B------:R-:W-:Y:S02]  /*92f00*/  VIADD R11, R6, 0x8b ;  /* 0x0000008b060b7836 */ /* 0x000fe40000000000 */
[C---:B------:R-:W-:Y:S01]  /*92f10*/  IMAD.WIDE R238, R8.reuse, 0x4, R4 ;  /* 0x0000000408ee7825 */ /* 0x040fe200078e0204 */
[----:B------:R2:W-:Y:S03]  /*92f20*/  @P1 STG.E desc[UR60][R222.64], R229 ;  /* 0x000000e5de001986 */ /* 0x0005e6000c10193c */
[----:B------:R-:W1:Y:S01]  /*92f30*/  LDC R82, c[0x0][0x228] ;  /* 0x00008a00ff527b82 */ /* 0x000e620000000800 */
[----:B------:R-:W-:Y:S01]  /*92f40*/  IMAD.IADD R8, R8, 0x1, R0 ;  /* 0x0000000108087824 */ /* 0x000fe200078e0200 */
[----:B------:R-:W-:Y:S01]  /*92f50*/  ISETP.GE.AND P1, PT, R11, R235, PT ;  /* 0x000000eb0b00720c */ /* 0x000fe20003f26270 */
[----:B--2---:R2:W-:Y:S04]  /*92f60*/  @P5 STG.E desc[UR60][R238.64], R225 ;  /* 0x000000e1ee005986 */ /* 0x0045e8000c10193c */
[----:B------:R-:W3:Y:S01]  /*92f70*/  LDL.LU R229, [R1+0x520] ;  /* 0x0005200001e57983 */ /* 0x000ee20000300800 */
[----:B------:R-:W-:Y:S01]  /*92f80*/  IADD3 R11, R6, 0x8c, RZ ;  /* 0x0000008c060b7810 */ /* 0x000fe20007ffe0ff */
[----:B------:R-:W1:Y:S01]  /*92f90*/  LDC.64 R222, c[0x0][0x228] ;  /* 0x00008a00ffde7b82 */ /* 0x000e620000000a00 */
[----:B--2---:R-:W-:Y:S01]  /*92fa0*/  IMAD.WIDE R238, R8, 0x4, R2 ;  /* 0x0000000408ee7825 */ /* 0x004fe200078e0202 */
[----:B------:R-:W2:Y:S01]  /*92fb0*/  LDL.LU R225, [R1+0x120] ;  /* 0x0001200001e17983 */ /* 0x000ea20000300800 */
[----:B------:R-:W-:-:S02]  /*92fc0*/  ISETP.LT.AND P5, PT, R7, R102, !P1 ;  /* 0x000000660700720c */ /* 0x000fc40004fa1270 */
[C---:B------:R-:W-:Y:S01]  /*92fd0*/  IMAD.WIDE R242, R8.reuse, 0x4, R4 ;  /* 0x0000000408f27825 */ /* 0x040fe200078e0204 */
[----:B------:R1:W-:Y:S01]  /*92fe0*/  @P6 STG.E desc[UR60][R238.64], R251 ;  /* 0x000000fbee006986 */ /* 0x0003e2000c10193c */
[----:B------:R-:W-:Y:S01]  /*92ff0*/  ISETP.GE.AND P6, PT, R11, R231, PT ;  /* 0x000000e70b00720c */ /* 0x000fe20003fc6270 */
[----:B------:R-:W1:Y:S01]  /*93000*/  LDC R102, c[0x0][0x228] ;  /* 0x00008a00ff667b82 */ /* 0x000e620000000800 */
[----:B------:R-:W-:Y:S01]  /*93010*/  IMAD.IADD R8, R8, 0x1, R0 ;  /* 0x0000000108087824 */ /* 0x000fe200078e0200 */
        /* <DEDUP_REMOVED lines=8> */
[C---:B------:R-:W-:Y:S01]  /*930a0*/  IMAD.WIDE R238, R8.reuse, 0x4, R4 ;  /* 0x0000000408ee7825 */ /* 0x040fe200078e0204 */
[----:B------:R-:W-:Y:S02]  /*930b0*/  IADD3 R8, R8, R0, RZ ;  /* 0x0000000008087210 */ /* 0x000fe40007ffe0ff */
[----:B------:R1:W-:Y:S01]  /*930c0*/  @P5 STG.E desc[UR60][R230.64], R249 ;  /* 0x000000f9e6005986 */ /* 0x0003e2000c10193c */
[----:B------:R-:W-:Y:S02]  /*930d0*/  VIADD R11, R6, 0x8d ;  /* 0x0000008d060b7836 */ /* 0x000fe40000000000 */
[----:B------:R-:W4:Y:S01]  /*930e0*/  LDC R100, c[0x0][0x228] ;  /* 0x00008a00ff647b82 */ /* 0x000f220000000800 */
[----:B------:R1:W-:Y:S02]  /*930f0*/  @P1 STG.E desc[UR60][R238.64], R248 ;  /* 0x000000f8ee001986 */ /* 0x0003e4000c10193c */
[----:B------:R-:W-:-:S02]  /*93100*/  ISETP.GE.AND P5, PT, R11, R227, PT ;  /* 0x000000e30b00720c */ /* 0x000fc40003fa6270 */
[----:B-1----:R-:W2:Y:S01]  /*93110*/  LDL.LU R249, [R1+0x524] ;  /* 0x0005240001f97983 */ /* 0x002ea20000300800 */
[----:B------:R-:W-:Y:S02]  /*93120*/  VIADD R11, R6, 0x8e ;  /* 0x0000008e060b7836 */ /* 0x000fe40000000000 */
[----:B------:R-:W1:Y:S01]  /*93130*/  LDC.64 R230, c[0x0][0x228] ;  /* 0x00008a00ffe67b82 */ /* 0x000e620000000a00 */
[C---:B------:R-:W-:Y:S01]  /*93140*/  IMAD.WIDE R238, R8.reuse, 0x4, R2 ;  /* 0x0000000408ee7825 */ /* 0x040fe200078e0202 */
[----:B------:R-:W2:Y:S01]  /*93150*/  LDL.LU R248, [R1+0x124] ;  /* 0x0001240001f87983 */ /* 0x000ea20000300800 */
[----:B------:R-:W-:Y:S02]  /*93160*/  ISETP.LT.AND P1, PT, R7, R104, !P5 ;  /* 0x000000680700720c */ /* 0x000fe40006f21270 */
[C---:B------:R-:W-:Y:S01]  /*93170*/  IMAD.WIDE R242, R8.reuse, 0x4, R4 ;  /* 0x0000000408f27825 */ /* 0x040fe200078e0204 */
[----:B------:R1:W-:Y:S01]  /*93180*/  @P6 STG.E desc[UR60][R238.64], R198 ;  /* 0x000000c6ee006986 */ /* 0x0003e2000c10193c */
[----:B------:R-:W-:Y:S01]  /*93190*/  ISETP.LT.AND P5, PT, R9, R226, !P5 ;  /* 0x000000e20900720c */ /* 0x000fe20006fa1270 */
[----:B------:R-:W3:Y:S01]  /*931a0*/  LDC R104, c[0x0][0x228] ;  /* 0x00008a00ff687b82 */ /* 0x000ee20000000800 */
[----:B------:R-:W-:Y:S01]  /*931b0*/  ISETP.GE.AND P6, PT, R11, R223, PT ;  /* 0x000000df0b00720c */ /* 0x000fe20003fc6270 */
[----:B------:R-:W-:Y:S01]  /*931c0*/  IMAD.IADD R8, R8, 0x1, R0 ;  /* 0x0000000108087824 */ /* 0x000fe200078e0200 */
[----:B------:R1:W-:Y:S02]  /*931d0*/  @P4 STG.E desc[UR60][R242.64], R199 ;  /* 0x000000c7f2004986 */ /* 0x0003e4000c10193c */
[----:B------:R-:W-:-:S02]  /*931e0*/  ISETP.LT.AND P4, PT, R9, R222, !P6 ;  /* 0x000000de0900720c */ /* 0x000fc40007781270 */
[----:B-1----:R-:W2:Y:S01]  /*931f0*/  LDL.LU R198, [R1+0xc88] ;  /* 0x000c880001c67983 */ /* 0x002ea20000300800 */
[----:B------:R-:W-:Y:S01]  /*93200*/  ISETP.LT.AND P6, PT, R7, R82, !P6 ;  /* 0x000000520700720c */ /* 0x000fe200077c1270 */
[----:B------:R-:W-:Y:S01]  /*93210*/  IMAD.WIDE R222, R8, 0x4, R2 ;  /* 0x0000000408de7825 */ /* 0x000fe200078e0202 */
[----:B------:R-:W-:Y:S01]  /*93220*/  IADD3 R11, R6, 0x8f, RZ ;  /* 0x0000008f060b7810 */ /* 0x000fe20007ffe0ff */
[----:B------:R-:W1:Y:S01]  /*93230*/  LDC.64 R226, c[0x0][0x228] ;  /* 0x00008a00ffe27b82 */ /* 0x000e620000000a00 */
[----:B------:R-:W2:Y:S01]  /*93240*/  LDL.LU R199, [R1+0x928] ;  /* 0x0009280001c77983 */ /* 0x000ea20000300800 */
[----:B------:R-:W-:-:S04]  /*93250*/  IMAD.WIDE R238, R8, 0x4, R4 ;  /* 0x0000000408ee7825 */ /* 0x000fc800078e0204 */
[----:B------:R-:W-:Y:S01]  /*93260*/  IMAD.IADD R8, R8, 0x1, R0 ;  /* 0x0000000108087824 */ /* 0x000fe200078e0200 */
[----:B------:R1:W-:Y:S01]  /*93270*/  @P1 STG.E desc[UR60][R222.64], R146 ;  /* 0x00000092de001986 */ /* 0x0003e2000c10193c */
[----:B------:R-:W3:Y:S03]  /*93280*/  LDC R82, c[0x0][0x228] ;  /* 0x00008a00ff527b82 */ /* 0x000ee60000000800 */
        /* <DEDUP_REMOVED lines=12> */
[----:B------:R-:W1:Y:S01]  /*93350*/  LDC R102, c[0x0][0x228] ;  /* 0x00008a00ff667b82 */ /* 0x000e620000000800 */
[----:B------:R-:W-:Y:S02]  /*93360*/  ISETP.LT.AND P1, PT, R9, R234, !P1 ;  /* 0x000000ea0900720c */ /* 0x000fe40004f21270 */
[----:B------:R-:W-:Y:S01]  /*93370*/  IADD3 R8, R8, R0, RZ ;  /* 0x0000000008087210 */ /* 0x000fe20007ffe0ff */
[----:B------:R-:W-:-:S04]  /*93380*/  VIADD R11, R6, 0x91 ;  /* 0x00000091060b7836 */ /* 0x000fc80000000000 */
[C---:B------:R-:W-:Y:S01]  /*93390*/  IMAD.WIDE R238, R8.reuse, 0x4, R4 ;  /* 0x0000000408ee7825 */ /* 0x040fe200078e0204 */
        /* <DEDUP_REMOVED lines=9> */
[----:B------:R-:W-:-:S03]  /*93430*/  ISETP.GE.AND P5, PT, R11, R227, PT ;  /* 0x000000e30b00720c */ /* 0x000fc60003fa6270 */
[----:B------:R1:W-:Y:S01]  /*93440*/  @P1 STG.E desc[UR60][R238.64], R189 ;  /* 0x000000bdee001986 */ /* 0x0003e2000c10193c */
[----:B------:R-:W-:-:S03]  /*93450*/  IADD3 R11, R6, 0x92, RZ ;  /* 0x00000092060b7810 */ /* 0x000fc60007ffe0ff */
[----:B---3--:R-:W3:Y:S01]  /*93460*/  LDL.LU R188, [R1+0x52c] ;  /* 0x00052c0001bc7983 */ /* 0x008ee20000300800 */
[----:B------:R-:W-:Y:S01]  /*93470*/  ISETP.LT.AND P1, PT, R7, R104, !P5 ;  /* 0x000000680700720c */ /* 0x000fe20006f21270 */
[----:B------:R-:W2:Y:S02]  /*93480*/  LDC.64 R230, c[0x0][0x228] ;  /* 0x00008a00ffe67b82 */ /* 0x000ea40000000a00 */
        /* <DEDUP_REMOVED lines=17> */
[----:B------:R2:W-:Y:S01]  /*935a0*/  @P1 STG.E desc[UR60][R222.64], R229 ;  /* 0x000000e5de001986 */ /* 0x0005e2000c10193c */
[----:B------:R-:W-:Y:S02]  /*935b0*/  IADD3 R8, R8, R0, RZ ;  /* 0x0000000008087210 */ /* 0x000fe40007ffe0ff */
[----:B------:R-:W1:Y:S01]  /*935c0*/  LDC R82, c[0x0][0x228] ;  /* 0x00008a00ff527b82 */ /* 0x000e620000000800 */
[----:B------:R-:W-:Y:S01]  /*935d0*/  ISETP.GE.AND P1, PT, R11, R235, PT ;  /* 0x000000eb0b00720c */ /* 0x000fe20003f26270 */
[----:B------:R-:W-:Y:S01]  /*935e0*/  VIADD R11, R6, 0x94 ;  /* 0x00000094060b7836 */ /* 0x000fe20000000000 */
[----:B--2---:R2:W-:Y:S04]  /*935f0*/  @P5 STG.E desc[UR60][R238.64], R225 ;  /* 0x000000e1ee005986 */ /* 0x0045e8000c10193c */
        /* <DEDUP_REMOVED lines=18> */
[----:B------:R-:W1:Y:S01]  /*93720*/  LDC.64 R234, c[0x0][0x228] ;  /* 0x00008a00ffea7b82 */ /* 0x000e620000000a00 */
[----:B------:R-:W2:Y:S01]  /*93730*/  LDL.LU R250, [R1+0xc94] ;  /* 0x000c940001fa7983 */ /* 0x000ea20000300800 */
[----:B------:R-:W-:-:S03]  /*93740*/  IMAD.IADD R8, R8, 0x1, R0 ;  /* 0x0000000108087824 */ /* 0x000fc600078e0200 */
[----:B------:R1:W-:Y:S01]  /*93750*/  @P5 STG.E desc[UR60][R230.64], R249 ;  /* 0x000000f9e6005986 */ /* 0x0003e2000c10193c */
[----:B------:R-:W-:Y:S01]  /*93760*/  ISETP.GE.AND P5, PT, R11, R227, PT ;  /* 0x000000e30b00720c */ /* 0x000fe20003fa6270 */
[----:B------:R-:W-:Y:S01]  /*93770*/  VIADD R11, R6, 0x96 ;  /* 0x00000096060b7836 */ /* 0x000fe20000000000 */
[----:B------:R-:W4:Y:S01]  /*93780*/  LDC R100, c[0x0][0x228] ;  /* 0x00008a00ff647b82 */ /* 0x000f220000000800 */
[----:B------:R1:W-:Y:S04]  /*93790*/  @P1 STG.E desc[UR60][R238.64], R248 ;  /* 0x000000f8ee001986 */ /* 0x0003e8000c10193c */
[----:B-1----:R-:W2:Y:S01]  /*937a0*/  LDL.LU R249, [R1+0x134] ;  /* 0x0001340001f97983 */ /* 0x002ea20000300800 */
[----:B------:R-:W-:Y:S01]  /*937b0*/  ISETP.LT.AND P1, PT, R7, R104, !P5 ;  /* 0x000000680700720c */ /* 0x000fe20006f21270 */
[C---:B------:R-:W-:Y:S01]  /*937c0*/  IMAD.WIDE R242, R8.reuse, 0x4, R4 ;  /* 0x0000000408f27825 */ /* 0x040fe200078e0204 */
[----:B------:R-:W1:Y:S03]  /*937d0*/  LDC.64 R230, c[0x0][0x228] ;  /* 0x00008a00ffe67b82 */ /* 0x000e660000000a00 */
[----:B------:R-:W-:Y:S01]  /*937e0*/  IMAD.WIDE R238, R8, 0x4, R2 ;  /* 0x0000000408ee7825 */ /* 0x000fe200078e0202 */
[----:B------:R-:W2:Y:S01]  /*937f0*/  LDL.LU R248, [R1+0x534] ;  /* 0x0005340001f87983 */ /* 0x000ea20000300800 */
[----:B------:R-:W-:-:S03]  /*93800*/  ISETP.LT.AND P5, PT, R9, R226, !P5 ;  /* 0x000000e20900720c */ /* 0x000fc60006fa1270 */
[----:B------:R1:W-:Y:S01]  /*93810*/  @P6 STG.E desc[UR60][R238.64], R198 ;  /* 0x000000c6ee006986 */ /* 0x0003e2000c10193c */
[----:B------:R-:W-:Y:S01]  /*93820*/  ISETP.GE.AND P6, PT, R11, R223, PT ;  /* 0x000000df0b00720c */ /* 0x000fe20003fc6270 */
[----:B------:R-:W3:Y:S01]  /*93830*/  LDC.64 R226, c[0x0][0x228] ;  /* 0x00008a00ffe27b82 */ /* 0x000ee20000000a00 */
[----:B------:R-:W-:Y:S01]  /*93840*/  IADD3 R8, R8, R0, RZ ;  /* 0x0000000008087210 */ /* 0x000fe20007ffe0ff */
[----:B------:R1:W-:Y:S01]  /*93850*/  @P4 STG.E desc[UR60][R242.64], R199 ;  /* 0x000000c7f2004986 */ /* 0x0003e2000c10193c */
[----:B------:R-:W-:Y:S02]  /*93860*/  ISETP.LT.AND P4, PT, R9, R222, !P6 ;  /* 0x000000de0900720c */ /* 0x000fe40007781270 */
[----:B------:R-:W-:-:S03]  /*93870*/  ISETP.LT.AND P6, PT, R7, R82, !P6 ;  /* 0x000000520700720c */ /* 0x000fc600077c1270 */
[----:B------:R-:W3:Y:S01]  /*93880*/  LDC R104, c[0x0][0x228] ;  /* 0x00008a00ff687b82 */ /* 0x000ee20000000800 */
[----:B-1----:R-:W2:Y:S01]  /*93890*/  LDL.LU R198, [R1+0x938] ;  /* 0x0009380001c67983 */ /* 0x002ea20000300800 */
[----:B------:R-:W-:-:S03]  /*938a0*/  IMAD.WIDE R222, R8, 0x4, R2 ;  /* 0x0000000408de7825 */ /* 0x000fc600078e0202 */
[----:B------:R-:W2:Y:S01]  /*938b0*/  LDL.LU R199, [R1+0xc98] ;  /* 0x000c980001c77983 */ /* 0x000ea20000300800 */
[C---:B------:R-:W-:Y:S02]  /*938c0*/  IMAD.WIDE R238, R8.reuse, 0x4, R4 ;  /* 0x0000000408ee7825 */ /* 0x040fe400078e0204 */
[----:B------:R-:W1:Y:S02]  /*938d0*/  LDC R82, c[0x0][0x228] ;  /* 0x00008a00ff527b82 */ /* 0x000e640000000800 */
[----:B------:R-:W-:Y:S01]  /*938e0*/  IMAD.IADD R8, R8, 0x1, R0 ;  /* 0x0000000108087824 */ /* 0x000fe200078e0200 */
        /* <DEDUP_REMOVED lines=33> */
[C---:B------:R-:W-:Y:S01]  /*93b00*/  IMAD.WIDE R242, R8.reuse, 0x4, R4 ;  /* 0x0000000408f27825 */ /* 0x040fe200078e0204 */
[----:B------:R-:W2:Y:S03]  /*93b10*/  LDC.64 R230, c[0x0][0x228] ;  /* 0x00008a00ffe67b82 */ /* 0x000ea60000000a00 */
[C---:B-1----:R-:W-:Y:S01]  /*93b20*/  IMAD.WIDE R238, R8.reuse, 0x4, R2 ;  /* 0x0000000408ee7825 */ /* 0x042fe200078e0202 */
[----:B------:R-:W3:Y:S03]  /*93b30*/  LDL.LU R189, [R1+0x53c] ;  /* 0x00053c0001bd7983 */ /* 0x000ee60000300800 */
[----:B------:R-:W-:Y:S01]  /*93b40*/  IMAD.IADD R8, R8, 0x1, R0 ;  /* 0x0000000108087824 */ /* 0x000fe200078e0200 */
[----:B------:R-:W1:Y:S01]  /*93b50*/  LDC R104, c[0x0][0x228] ;  /* 0x00008a00ff687b82 */ /* 0x000e620000000800 */
[----:B------:R2:W-:Y:S01]  /*93b60*/  @P6 STG.E desc[UR60][R238.64], R237 ;  /* 0x000000edee006986 */ /* 0x0005e2000c10193c */
[----:B------:R-:W-:-:S02]  /*93b70*/  ISETP.GE.AND P6, PT, R11, R223, PT ;  /* 0x000000df0b00720c */ /* 0x000fc40003fc6270 */
[C---:B------:R-:W-:Y:S01]  /*93b80*/  ISETP.LT.AND P5, PT, R9.reuse, R226, !P5 ;  /* 0x000000e20900720c */ /* 0x040fe20006fa1270 */
[----:B------:R2:W-:Y:S01]  /*93b90*/  @P4 STG.E desc[UR60][R242.64], R233 ;  /* 0x000000e9f2004986 */ /* 0x0005e2000c10193c */
[----:B------:R-:W-:Y:S01]  /*93ba0*/  ISETP.LT.AND P4, PT, R9, R222, !P6 ;  /* 0x000000de0900720c */ /* 0x000fe20007781270 */
[C---:B------:R-:W-:Y:S02]  /*93bb0*/  IMAD.WIDE R222, R8.reuse, 0x4, R2 ;  /* 0x0000000408de7825 */ /* 0x040fe400078e0202 */
[----:B--2---:R-:W2:Y:S01]  /*93bc0*/  LDL.LU R237, [R1+0x940] ;  /* 0x0009400001ed7983 */ /* 0x004ea20000300800 */
[----:B------:R-:W-:Y:S01]  /*93bd0*/  ISETP.LT.AND P6, PT, R7, R82, !P6 ;  /* 0x000000520700720c */ /* 0x000fe200077c1270 */
[----:B------:R-:W-:Y:S01]  /*93be0*/  IMAD.WIDE R238, R8, 0x4, R4 ;  /* 0x0000000408ee7825 */ /* 0x000fe200078e0204 */
[----:B------:R-:W-:Y:S01]  /*93bf0*/  IADD3 R11, R6, 0x9b, RZ ;  /* 0x0000009b060b7810 */ /* 0x000fe20007ffe0ff */
[----:B------:R-:W1:Y:S01]  /*93c00*/  LDC.64 R226, c[0x0][0x228] ;  /* 0x00008a00ffe27b82 */ /* 0x000e620000000a00 */
[----:B------:R-:W2:Y:S04]  /*93c10*/  LDL.LU R233, [R1+0xca0] ;  /* 0x000ca00001e97983 */ /* 0x000ea80000300800 */
[----:B------:R1:W-:Y:S01]  /*93c20*/  @P1 STG.E desc[UR60][R222.64], R229 ;  /* 0x000000e5de001986 */ /* 0x0003e2000c10193c */
[----:B------:R-:W-:Y:S01]  /*93c30*/  IMAD.IADD R8, R8, 0x1, R0 ;  /* 0x0000000108087824 */ /* 0x000fe200078e0200 */
[----:B------:R-:W-:Y:S01]  /*93c40*/  ISETP.GE.AND P1, PT, R11, R235, PT ;  /* 0x000000eb0b00720c */ /* 0x000fe20003f26270 */
[----:B------:R-:W-:Y:S01]  /*93c50*/  VIADD R11, R6, 0x9c ;  /* 0x0000009c060b7836 */ /* 0x000fe20000000000 */
[----:B------:R-:W1:Y:S02]  /*93c60*/  LDC R82, c[0x0][0x228] ;  /* 0x00008a00ff527b82 */ /* 0x000e640000000800 */
[----:B-1----:R-:W2:Y:S06]  /*93c70*/  LDL.LU R229, [R1+0x540] ;  /* 0x0005400001e57983 */ /* 0x002eac0000300800 */
[----:B------:R-:W1:Y:S01]  /*93c80*/  LDC.64 R222, c[0x0][0x228] ;  /* 0x00008a00ffde7b82 */ /* 0x000e620000000a00 */
[----:B------:R1:W-:Y:S01]  /*93c90*/  @P5 STG.E desc[UR60][R238.64], R225 ;  /* 0x000000e1ee005986 */ /* 0x0003e2000c10193c */
[----:B------:R-:W-:Y:S01]  /*93ca0*/  ISETP.LT.AND P5, PT, R7, R102, !P1 ;  /* 0x000000660700720c */ /* 0x000fe20004fa1270 */
[----:B------:R-:W-:Y:S01]  /*93cb0*/  IMAD.WIDE R242, R8, 0x4, R4 ;  /* 0x0000000408f27825 */ /* 0x000fe200078e0204 */
[----:B------:R-:W-:-:S04]  /*93cc0*/  ISETP.LT.AND P1, PT, R9, R234, !P1 ;  /* 0x000000ea0900720c */ /* 0x000fc80004f21270 */
[----:B------:R-:W1:Y:S02]  /*93cd0*/  LDC R102, c[0x0][0x228] ;  /* 0x00008a00ff667b82 */ /* 0x000e640000000800 */
[----:B-1----:R-:W2:Y:S01]  /*93ce0*/  LDL.LU R225, [R1+0x140] ;  /* 0x0001400001e17983 */ /* 0x002ea20000300800 */
[C---:B------:R-:W-:Y:S01]  /*93cf0*/  IMAD.WIDE R238, R8.reuse, 0x4, R2 ;  /* 0x0000000408ee7825 */ /* 0x040fe200078e0202 */
[----:B------:R-:W-:-:S04]  /*93d00*/  IADD3 R8, R8, R0, RZ ;  /* 0x0000000008087210 */ /* 0x000fc80007ffe0ff */
[----:B------:R1:W-:Y:S01]  /*93d10*/  @P6 STG.E desc[UR60][R238.64], R251 ;  /* 0x000000fbee006986 */ /* 0x0003e2000c10193c */
[----:B------:R-:W-:Y:S01]  /*93d20*/  ISETP.GE.AND P6, PT, R11, R231, PT ;  /* 0x000000e70b00720c */ /* 0x000fe20003fc6270 */
[C---:B------:R-:W-:Y:S02]  /*93d30*/  IMAD.WIDE R234, R8.reuse, 0x4, R2 ;  /* 0x0000000408ea7825 */ /* 0x040fe400078e0202 */
[----:B------:R1:W-:Y:S01]  /*93d40*/  @P4 STG.E desc[UR60][R242.64], R250 ;  /* 0x000000faf2004986 */ /* 0x0003e2000c10193c */
[----:B------:R-:W-:Y:S02]  /*93d50*/  ISETP.LT.AND P4, PT, R9, R230, !P6 ;  /* 0x000000e60900720c */ /* 0x000fe40007781270 */
[----:B------:R-:W-:Y:S01]  /*93d60*/  ISETP.LT.AND P6, PT, R7, R100, !P6 ;  /* 0x000000640700720c */ /* 0x000fe200077c1270 */
[----:B-1----:R-:W2:Y:S01]  /*93d70*/  LDL.LU R251, [R1+0x944] ;  /* 0x0009440001fb7983 */ /* 0x002ea20000300800 */
[----:B------:R-:W-:Y:S01]  /*93d80*/  IMAD.WIDE R238, R8, 0x4, R4 ;  /* 0x0000000408ee7825 */ /* 0x000fe200078e0204 */
[----:B------:R-:W1:Y:S02]  /*93d90*/  LDC.64 R230, c[0x0][0x228] ;  /* 0x00008a00ffe67b82 */ /* 0x000e640000000a00 */
[----:B------:R-:W2:Y:S01]  /*93da0*/  LDL.LU R250, [R1+0xca4] ;  /* 0x000ca40001fa7983 */ /* 0x000ea20000300800 */
[----:B------:R-:W-:-:S03]  /*93db0*/  VIADD R11, R6, 0x9d ;  /* 0x0000009d060b7836 */ /* 0x000fc60000000000 */
[----:B------:R1:W-:Y:S01]  /*93dc0*/  @P5 STG.E desc[UR60][R234.64], R249 ;  /* 0x000000f9ea005986 */ /* 0x0003e2000c10193c */
[----:B------:R-:W-:Y:S01]  /*93dd0*/  IMAD.IADD R8, R8, 0x1, R0 ;  /* 0x0000000108087824 */ /* 0x000fe200078e0200 */
[----:B------:R-:W-:Y:S01]  /*93de0*/  ISETP.GE.AND P5, PT, R11, R227, PT ;  /* 0x000000e30b00720c */ /* 0x000fe20003fa6270 */
[----:B------:R-:W4:Y:S01]  /*93df0*/  LDC R100, c[0x0][0x228] ;  /* 0x00008a00ff647b82 */ /* 0x000f220000000800 */
[----:B------:R1:W-:Y:S01]  /*93e00*/  @P1 STG.E desc[UR60][R238.64], R248 ;  /* 0x000000f8ee001986 */ /* 0x0003e2000c10193c */
[----:B------:R-:W-:-:S03]  /*93e10*/  IADD3 R11, R6, 0x9e, RZ ;  /* 0x0000009e060b7810 */ /* 0x000fc60007ffe0ff */
[----:B-1----:R-:W2:Y:S03]  /*93e20*/  LDL.LU R249, [R1+0x544] ;  /* 0x0005440001f97983 */ /* 0x002ea60000300800 */
[----:B------:R-:W1:Y:S01]  /*93e30*/  LDC.64 R234, c[0x0][0x228] ;  /* 0x00008a00ffea7b82 */ /* 0x000e620000000a00 */
[C---:B------:R-:W-:Y:S01]  /*93e40*/  IMAD.WIDE R238, R8.reuse, 0x4, R2 ;  /* 0x0000000408ee7825 */ /* 0x040fe200078e0202 */
[----:B------:R-:W2:Y:S01]  /*93e50*/  LDL.LU R248, [R1+0x144] ;  /* 0x0001440001f87983 */ /* 0x000ea20000300800 */
[----:B------:R-:W-:Y:S02]  /*93e60*/  ISETP.LT.AND P1, PT, R7, R104, !P5 ;  /* 0x000000680700720c */ /* 0x000fe40006f21270 */
[C---:B------:R-:W-:Y:S01]  /*93e70*/  IMAD.WIDE R242, R8.reuse, 0x4, R4 ;  /* 0x0000000408f27825 */ /* 0x040fe200078e0204 */
[----:B------:R1:W-:Y:S01]  /*93e80*/  @P6 STG.E desc[UR60][R238.64], R198 ;  /* 0x000000c6ee006986 */ /* 0x0003e2000c10193c */
[----:B------:R-:W-:Y:S01]  /*93e90*/  ISETP.GE.AND P6, PT, R11, R223, PT ;  /* 0x000000df0b00720c */ /* 0x000fe20003fc6270 */
[----:B------:R-:W3:Y:S01]  /*93ea0*/  LDC R104, c[0x0][0x228] ;  /* 0x00008a00ff687b82 */ /* 0x000ee20000000800 */
[----:B------:R-:W-:Y:S01]  /*93eb0*/  IMAD.IADD R11, R8, 0x1, R0 ;  /* 0x00000001080b7824 */ /* 0x000fe200078e0200 */
[----:B------:R1:W-:Y:S01]  /*93ec0*/  @P4 STG.E desc[UR60][R242.64], R199 ;  /* 0x000000c7f2004986 */ /* 0x0003e2000c10193c */
[----:B------:R-:W-:-:S02]  /*93ed0*/  ISETP.LT.AND P5, PT, R9, R226, !P5 ;  /* 0x000000e20900720c */ /* 0x000fc40006fa1270 */
[----:B------:R-:W-:Y:S01]  /*93ee0*/  ISETP.LT.AND P4, PT, R9, R222, !P6 ;  /* 0x000000de0900720c */ /* 0x000fe20007781270 */
[----:B-1----:R-:W2:Y:S01]  /*93ef0*/  LDL.LU R198, [R1+0x948] ;  /* 0x0009480001c67983 */ /* 0x002ea20000300800 */
[----:B------:R-:W-:Y:S01]  /*93f00*/  ISETP.LT.AND P6, PT, R7, R82, !P6 ;  /* 0x000000520700720c */ /* 0x000fe200077c1270 */
[C---:B------:R-:W-:Y:S01]  /*93f10*/  IMAD.WIDE R238, R11.reuse, 0x4, R2 ;  /* 0x000000040bee7825 */ /* 0x040fe200078e0202 */
[C---:B------:R-:W-:Y:S01]  /*93f20*/  IADD3 R8, R11.reuse, R0, RZ ;  /* 0x000000000b087210 */ /* 0x040fe20007ffe0ff */
[----:B------:R-:W2:Y:S01]  /*93f30*/  LDL.LU R199, [R1+0xca8] ;  /* 0x000ca80001c77983 */ /* 0x000ea20000300800 */
[----:B------:R-:W1:Y:S01]  /*93f40*/  LDC.64 R222, c[0x0][0x228] ;  /* 0x00008a00ffde7b82 */ /* 0x000e620000000a00 */
[----:B------:R-:W-:Y:S02]  /*93f50*/  IMAD.WIDE R226, R11, 0x4, R4 ;  /* 0x000000040be27825 */ /* 0x000fe400078e0204 */
[----:B------:R1:W-:Y:S04]  /*93f60*/  @P1 STG.E desc[UR60][R238.64], R146 ;  /* 0x00000092ee001986 */ /* 0x0003e8000c10193c */
[----:B------:R1:W-:Y:S02]  /*93f70*/  @P5 STG.E desc[UR60][R226.64], R147 ;  /* 0x00000093e2005986 */ /* 0x0003e4000c10193c */
[----:B-1----:R-:W-:-:S02]  /*93f80*/  IMAD.WIDE R238, R8, 0x4, R2 ;  /* 0x0000000408ee7825 */ /* 0x002fc400078e0202 */
[----:B------:R-:W2:Y:S02]  /*93f90*/  LDL.LU R146, [R1+0x548] ;  /* 0x0005480001927983 */ /* 0x000ea40000300800 */
[C---:B------:R-:W-:Y:S02]  /*93fa0*/  VIADD R82, R6.reuse, 0x9f ;  /* 0x0000009f06527836 */ /* 0x040fe40000000000 */
[----:B------:R-:W2:Y:S01]  /*93fb0*/  LDL.LU R147, [R1+0x148] ;  /* 0x0001480001937983 */ /* 0x000ea20000300800 */
[----:B------:R-:W-:Y:S01]  /*93fc0*/  VIADD R11, R6, 0xa0 ;  /* 0x000000a0060b7836 */ /* 0x000fe20000000000 */
[----:B------:R-:W1:Y:S02]  /*93fd0*/  LDC.64 R226, c[0x0][0x228] ;  /* 0x00008a00ffe27b82 */ /* 0x000e640000000a00 */
[----:B------:R1:W-:Y:S04]  /*93fe0*/  @P6 STG.E desc[UR60][R238.64], R144 ;  /* 0x00000090ee006986 */ /* 0x0003e8000c10193c */
[----:B-1----:R-:W2:Y:S01]  /*93ff0*/  LDL.LU R144, [R1+0x94c] ;  /* 0x00094c0001907983 */ /* 0x002ea20000300800 */
[----:B------:R-:W-:Y:S01]  /*94000*/  ISETP.GE.AND P1, PT, R82, R231, PT ;  /* 0x000000e75200720c */ /* 0x000fe20003f26270 */
[----:B------:R-:W-:-:S03]  /*94010*/  IMAD.WIDE R238, R8, 0x4, R4 ;  /* 0x0000000408ee7825 */ /* 0x000fc600078e0204 */
[----:B------:R-:W-:Y:S02]  /*94020*/  ISETP.LT.AND P5, PT, R7, R102, !P1 ;  /* 0x000000660700720c */ /* 0x000fe40004fa1270 */
[----:B------:R-:W-:Y:S01]  /*94030*/  ISETP.GE.AND P6, PT, R11, R235, PT ;  /* 0x000000eb0b00720c */ /* 0x000fe20003fc6270 */
[----:B------:R-:W-:Y:S01]  /*94040*/  IMAD.IADD R11, R8, 0x1, R0 ;  /* 0x00000001080b7824 */ /* 0x000fe200078e0200 */
[----:B------:R-:W-:Y:S01]  /*94050*/  ISETP.LT.AND P1, PT, R9, R230, !P1 ;  /* 0x000000e60900720c */ /* 0x000fe20004f21270 */
[----:B------:R-:W1:Y:S01]  /*94060*/  LDC R102, c[0x0][0x228] ;  /* 0x00008a00ff667b82 */ /* 0x000e620000000800 */
[----:B------:R-:W-:-:S07]  /*94070*/  IADD3 R82, R6, 0xa1, RZ ;  /* 0x000000a106527810 */ /* 0x000fce0007ffe0ff */
[----:B------:R-:W1:Y:S01]  /*94080*/  LDC.64 R230, c[0x0][0x228] ;  /* 0x00008a00ffe67b82 */ /* 0x000e620000000a00 */
[----:B------:R-:W-:-:S04]  /*94090*/  IMAD.IADD R8, R11, 0x1, R0 ;  /* 0x000000010b087824 */ /* 0x000fc800078e0200 */
[--C-:B------:R-:W-:Y:S01]  /*940a0*/  IMAD.WIDE R242, R8, 0x4, R2.reuse ;  /* 0x0000000408f27825 */ /* 0x100fe200078e0202 */
[----:B----4-:R4:W-:Y:S01]  /*940b0*/  @P4 STG.E desc[UR60][R238.64], R145 ;  /* 0x00000091ee004986 */ /* 0x0109e2000c10193c */
[----:B------:R-:W-:Y:S02]  /*940c0*/  ISETP.LT.AND P4, PT, R7, R100, !P6 ;  /* 0x000000640700720c */ /* 0x000fe40007781270 */
[----:B------:R-:W1:Y:S01]  /*940d0*/  LDC R100, c[0x0][0x228] ;  /* 0x00008a00ff647b82 */ /* 0x000e620000000800 */
[----:B----4-:R-:W-:Y:S01]  /*940e0*/  IMAD.WIDE R238, R11, 0x4, R2 ;  /* 0x000000040bee7825 */ /* 0x010fe200078e0202 */
[----:B------:R-:W4:Y:S04]  /*940f0*/  LDL.LU R145, [R1+0xcac] ;  /* 0x000cac0001917983 */ /* 0x000f280000300800 */
[----:B---3--:R3:W-:Y:S01]  /*94100*/  @P5 STG.E desc[UR60][R238.64], R188 ;  /* 0x000000bcee005986 */ /* 0x0087e2000c10193c */
[----:B------:R-:W-:-:S02]  /*94110*/  ISETP.GE.AND P5, PT, R82, R223, PT ;  /* 0x000000df5200720c */ /* 0x000fc40003fa6270 */
[----:B------:R-:W-:Y:S01]  /*94120*/  ISETP.LT.AND P6, PT, R9, R234, !P6 ;  /* 0x000000ea0900720c */ /* 0x000fe200077c1270 */
[----:B---3--:R-:W-:Y:S01]  /*94130*/  IMAD.WIDE R238, R11, 0x4, R4 ;  /* 0x000000040bee7825 */ /* 0x008fe200078e0204 */
[----:B------:R-:W3:Y:S04]  /*94140*/  LDL.LU R188, [R1+0x54c] ;  /* 0x00054c0001bc7983 */ /* 0x000ee80000300800 */
[----:B------:R1:W-:Y:S01]  /*94150*/  @P1 STG.E desc[UR60][R238.64], R189 ;  /* 0x000000bdee001986 */ /* 0x0003e2000c10193c */
[----:B------:R-:W-:Y:S01]  /*94160*/  ISETP.LT.AND P1, PT, R7, R104, !P5 ;  /* 0x000000680700720c */ /* 0x000fe20006f21270 */
[C---:B------:R-:W-:Y:S01]  /*94170*/  IMAD.IADD R11, R8.reuse, 0x1, R0 ;  /* 0x00000001080b7824 */ /* 0x040fe200078e0200 */
[----:B------:R-:W-:Y:S01]  /*94180*/  ISETP.LT.AND P5, PT, R9, R222, !P5 ;  /* 0x000000de0900720c */ /* 0x000fe20006fa1270 */
[----:B------:R-:W-:Y:S01]  /*94190*/  IMAD.WIDE R234, R8, 0x4, R4 ;  /* 0x0000000408ea7825 */ /* 0x000fe200078e0204 */
[----:B------:R-:W1:Y:S01]  /*941a0*/  LDC.64 R222, c[0x0][0x228] ;  /* 0x00008a00ffde7b82 */ /* 0x000e620000000a00 */
[C---:B------:R-:W-:Y:S01]  /*941b0*/  IADD3 R82, R6.reuse, 0xa2, RZ ;  /* 0x000000a206527810 */ /* 0x040fe20007ffe0ff */
[----:B--2---:R-:W-:Y:S01]  /*941c0*/  @P4 STG.E desc[UR60][R242.64], R237 ;  /* 0x000000edf2004986 */ /* 0x004fe2000c10193c */
[----:B------:R-:W-:-:S02]  /*941d0*/  VIADD R8, R6, 0xa3 ;  /* 0x000000a306087836 */ /* 0x000fc40000000000 */
[----:B------:R-:W-:Y:S01]  /*941e0*/  ISETP.GE.AND P4, PT, R82, R227, PT ;  /* 0x000000e35200720c */ /* 0x000fe20003f86270 */
[----:B-1----:R-:W-:Y:S02]  /*941f0*/  IMAD.WIDE R238, R11, 0x4, R2 ;  /* 0x000000040bee7825 */ /* 0x002fe400078e0202 */
[----:B------:R-:W1:Y:S01]  /*94200*/  LDC R104, c[0x0][0x228] ;  /* 0x00008a00ff687b82 */ /* 0x000e620000000800 */
[----:B------:R2:W-:Y:S01]  /*94210*/  @P6 STG.E desc[UR60][R234.64], R233 ;  /* 0x000000e9ea006986 */ /* 0x0005e2000c10193c */
[----:B------:R-:W-:-:S03]  /*94220*/  ISETP.GE.AND P6, PT, R8, R231, PT ;  /* 0x000000e70800720c */ /* 0x000fc60003fc6270 */
[----:B------:R-:W3:Y:S03]  /*94230*/  LDL.LU R189, [R1+0x14c] ;  /* 0x00014c0001bd7983 */ /* 0x000ee60000300800 */
[----:B------:R-:W1:Y:S01]  /*94240*/  LDC R82, c[0x0][0x228] ;  /* 0x00008a00ff527b82 */ /* 0x000e620000000800 */
[----:B------:R2:W-:Y:S01]  /*94250*/  @P1 STG.E desc[UR60][R238.64], R229 ;  /* 0x000000e5ee001986 */ /* 0x0005e2000c10193c */
[----:B------:R-:W-:-:S06]  /*94260*/  ISETP.LT.AND P1, PT, R7, R102, !P4 ;  /* 0x000000660700720c */ /* 0x000fcc0006721270 */
[----:B--2---:R-:W2:Y:S01]  /*94270*/  LDC.64 R234, c[0x0][0x228] ;  /* 0x00008a00ffea7b82 */ /* 0x004ea20000000a00 */
[----:B------:R-:W-:Y:S02]  /*94280*/  ISETP.LT.AND P4, PT, R9, R226, !P4 ;  /* 0x000000e20900720c */ /* 0x000fe40006781270 */
[----:B------:R-:W-:-:S05]  /*94290*/  IADD3 R8, R6, 0xa4, RZ ;  /* 0x000000a406087810 */ /* 0x000fca0007ffe0ff */
[----:B------:R-:W2:Y:S01]  /*942a0*/  LDC R102, c[0x0][0x228] ;  /* 0x00008a00ff667b82 */ /* 0x000ea20000000800 */
[C---:B------:R-:W-:Y:S01]  /*942b0*/  IMAD.WIDE R238, R11.reuse, 0x4, R4 ;  /* 0x000000040bee7825 */ /* 0x040fe200078e0204 */
[----:B------:R-:W3:Y:S03]  /*942c0*/  LDL.LU R229, [R1+0xcb0] ;  /* 0x000cb00001e57983 */ /* 0x000ee60000300800 */
[----:B------:R-:W-:Y:S01]  /*942d0*/  IMAD.IADD R11, R11, 0x1, R0 ;  /* 0x000000010b0b7824 */ /* 0x000fe200078e0200 */
[----:B------:R1:W-:Y:S01]  /*942e0*/  @P5 STG.E desc[UR60][R238.64], R225 ;  /* 0x000000e1ee005986 */ /* 0x0003e2000c10193c */
[----:B------:R-:W-:Y:S01]  /*942f0*/  ISETP.LT.AND P5, PT, R9, R230, !P6 ;  /* 0x000000e60900720c */ /* 0x000fe200077a1270 */
[----:B------:R-:W4:Y:S01]  /*94300*/  LDC.64 R242, c[0x0][0x228] ;  /* 0x00008a00fff27b82 */ /* 0x000f220000000a00 */
[----:B------:R-:W-:Y:S01]  /*94310*/  ISETP.LT.AND P6, PT, R7, R100, !P6 ;  /* 0x000000640700720c */ /* 0x000fe200077c1270 */
[----:B------:R-:W-:-:S06]  /*94320*/  IMAD.WIDE R226, R11, 0x4, R2 ;  /* 0x000000040be27825 */ /* 0x000fcc00078e0202 */
[----:B------:R-:W2:Y:S01]  /*94330*/  LDC.64 R230, c[0x0][0x228] ;  /* 0x00008a00ffe67b82 */ /* 0x000ea20000000a00 */
[----:B-1----:R-:W3:Y:S01]  /*94340*/  LDL.LU R225, [R1+0x950] ;  /* 0x0009500001e17983 */ /* 0x002ee20000300800 */
[----:B------:R-:W-:-:S04]  /*94350*/  IMAD.WIDE R238, R11, 0x4, R4 ;  /* 0x000000040bee7825 */ /* 0x000fc800078e0204 */
[----:B------:R-:W-:Y:S01]  /*94360*/  IMAD.IADD R11, R11, 0x1, R0 ;  /* 0x000000010b0b7824 */ /* 0x000fe200078e0200 */
[----:B------:R1:W-:Y:S01]  /*94370*/  @P1 STG.E desc[UR60][R226.64], R251 ;  /* 0x000000fbe2001986 */ /* 0x0003e2000c10193c */
[----:B------:R-:W-:Y:S01]  /*94380*/  ISETP.GE.AND P1, PT, R8, R223, PT ;  /* 0x000000df0800720c */ /* 0x000fe20003f26270 */
[----:B------:R-:W2:Y:S02]  /*94390*/  LDC R100, c[0x0][0x228] ;  /* 0x00008a00ff647b82 */ /* 0x000ea40000000800 */
[----:B------:R1:W-:Y:S01]  /*943a0*/  @P4 STG.E desc[UR60][R238.64], R250 ;  /* 0x000000faee004986 */ /* 0x0003e2000c10193c */
[----:B------:R-:W-:Y:S02]  /*943b0*/  ISETP.LT.AND P4, PT, R9, R222, !P1 ;  /* 0x000000de0900720c */ /* 0x000fe40004f81270 */
[----:B------:R-:W-:Y:S01]  /*943c0*/  ISETP.LT.AND P1, PT, R7, R104, !P1 ;  /* 0x000000680700720c */ /* 0x000fe20004f21270 */
[----:B-1----:R-:W3:Y:S01]  /*943d0*/  LDL.LU R251, [R1+0xcc0] ;  /* 0x000cc00001fb7983 */ /* 0x002ee20000300800 */
[C---:B------:R-:W-:Y:S01]  /*943e0*/  IMAD.WIDE R226, R11.reuse, 0x4, R2 ;  /* 0x000000040be27825 */ /* 0x040fe200078e0202 */
[----:B------:R-:W1:Y:S02]  /*943f0*/  LDC R104, c[0x0][0x228] ;  /* 0x00008a00ff687b82 */ /* 0x000e640000000800 */
[----:B------:R-:W3:Y:S01]  /*94400*/  LDL.LU R250, [R1+0x550] ;  /* 0x0005500001fa7983 */ /* 0x000ee20000300800 */
[C---:B------:R-:W-:Y:S01]  /*94410*/  IMAD.WIDE R222, R11.reuse, 0x4, R4 ;  /* 0x000000040bde7825 */ /* 0x040fe200078e0204 */
[----:B------:R-:W-:-:S02]  /*94420*/  IADD3 R11, R11, R0, RZ ;  /* 0x000000000b0b7210 */ /* 0x000fc40007ffe0ff */
[----:B------:R2:W-:Y:S01]  /*94430*/  @P6 STG.E desc[UR60][R226.64], R249 ;  /* 0x000000f9e2006986 */ /* 0x0005e2000c10193c */
[----:B------:R-:W-:-:S03]  /*94440*/  VIADD R8, R6, 0xa5 ;  /* 0x000000a506087836 */ /* 0x000fc60000000000 */
[----:B------:R2:W-:Y:S02]  /*94450*/  @P5 STG.E desc[UR60][R222.64], R248 ;  /* 0x000000f8de005986 */ /* 0x0005e4000c10193c */
[----:B--2---:R-:W-:Y:S02]  /*94460*/  ISETP.GE.AND P6, PT, R8, R235, PT ;  /* 0x000000eb0800720c */ /* 0x004fe40003fc6270 */
[----:B------:R-:W2:Y:S01]  /*94470*/  LDL.LU R249, [R1+0xcb4] ;  /* 0x000cb40001f97983 */ /* 0x000ea20000300800 */
[----:B------:R-:W-:Y:S01]  /*94480*/  VIADD R8, R6, 0xa6 ;  /* 0x000000a606087836 */ /* 0x000fe20000000000 */
[----:B------:R-:W1:Y:S01]  /*94490*/  LDC.64 R226, c[0x0][0x228] ;  /* 0x00008a00ffe27b82 */ /* 0x000e620000000a00 */
[----:B------:R-:W-:Y:S01]  /*944a0*/  IMAD.WIDE R222, R11, 0x4, R2 ;  /* 0x000000040bde7825 */ /* 0x000fe200078e0202 */
        /* <DEDUP_REMOVED lines=9> */
[----:B------:R-:W-:Y:S02]  /*94540*/  ISETP.LT.AND P4, PT, R9, R230, !P1 ;  /* 0x000000e60900720c */ /* 0x000fe40004f81270 */
[----:B------:R-:W-:Y:S01]  /*94550*/  ISETP.LT.AND P1, PT, R7, R82, !P1 ;  /* 0x000000520700720c */ /* 0x000fe20004f21270 */
[----:B-1----:R-:W2:Y:S01]  /*94560*/  LDL.LU R198, [R1+0xcc4] ;  /* 0x000cc40001c67983 */ /* 0x002ea20000300800 */
[C---:B------:R-:W-:Y:S01]  /*94570*/  IMAD.WIDE R234, R11.reuse, 0x4, R2 ;  /* 0x000000040bea7825 */ /* 0x040fe200078e0202 */
[----:B------:R-:W1:Y:S02]  /*94580*/  LDC.64 R222, c[0x0][0x228] ;  /* 0x00008a00ffde7b82 */ /* 0x000e640000000a00 */
[----:B------:R-:W2:Y:S01]  /*94590*/  LDL.LU R199, [R1+0x554] ;  /* 0x0005540001c77983 */ /* 0x000ea20000300800 */
[C---:B------:R-:W-:Y:S01]  /*945a0*/  IADD3 R8, R11.reuse, R0, RZ ;  /* 0x000000000b087210 */ /* 0x040fe20007ffe0ff */
[----:B------:R-:W-:Y:S02]  /*945b0*/  IMAD.WIDE R230, R11, 0x4, R4 ;  /* 0x000000040be67825 */ /* 0x000fe400078e0204 */
[----:B------:R1:W-:Y:S02]  /*945c0*/  @P5 STG.E desc[UR60][R234.64], R146 ;  /* 0x00000092ea005986 */ /* 0x0003e4000c10193c */
[----:B------:R-:W3:Y:S02]  /*945d0*/  LDC.64 R238, c[0x0][0x228] ;  /* 0x00008a00ffee7b82 */ /* 0x000ee40000000a00 */
[----:B------:R1:W-:Y:S02]  /*945e0*/  @P6 STG.E desc[UR60][R230.64], R147 ;  /* 0x00000093e6006986 */ /* 0x0003e4000c10193c */
[----:B-1----:R-:W-:-:S02]  /*945f0*/  IMAD.WIDE R234, R8, 0x4, R2 ;  /* 0x0000000408ea7825 */ /* 0x002fc400078e0202 */
[----:B------:R-:W2:Y:S04]  /*94600*/  LDL.LU R146, [R1+0xcb8] ;  /* 0x000cb80001927983 */ /* 0x000ea80000300800 */
[----:B------:R-:W2:Y:S04]  /*94610*/  LDL.LU R147, [R1+0x958] ;  /* 0x0009580001937983 */ /* 0x000ea80000300800 */
[----:B------:R1:W-:Y:S04]  /*94620*/  @P1 STG.E desc[UR60][R234.64], R144 ;  /* 0x00000090ea001986 */ /* 0x0003e8000c10193c */
[----:B-1----:R-:W2:Y:S01]  /*94630*/  LDL.LU R144, [R1+0xcc8] ;  /* 0x000cc80001907983 */ /* 0x002ea20000300800 */
[----:B------:R-:W-:-:S02]  /*94640*/  VIADD R82, R6, 0xa7 ;  /* 0x000000a706527836 */ /* 0x000fc40000000000 */
[C---:B------:R-:W-:Y:S02]  /*94650*/  IMAD.IADD R11, R8.reuse, 0x1, R0 ;  /* 0x00000001080b7824 */ /* 0x040fe400078e0200 */
[----:B------:R-:W-:Y:S01]  /*94660*/  IMAD.WIDE R230, R8, 0x4, R4 ;  /* 0x0000000408e67825 */ /* 0x000fe200078e0204 */
[----:B------:R-:W-:Y:S01]  /*94670*/  ISETP.GE.AND P5, PT, R82, R227, PT ;  /* 0x000000e35200720c */ /* 0x000fe20003fa6270 */
[----:B------:R-:W1:Y:S03]  /*94680*/  LDC.64 R234, c[0x0][0x228] ;  /* 0x00008a00ffea7b82 */ /* 0x000e660000000a00 */
[----:B------:R-:W-:Y:S02]  /*94690*/  ISETP.LT.AND P1, PT, R7, R104, !P5 ;  /* 0x000000680700720c */ /* 0x000fe40006f21270 */
[----:B------:R-:W-:-:S03]  /*946a0*/  ISETP.LT.AND P5, PT, R9, R226, !P5 ;  /* 0x000000e20900720c */ /* 0x000fc60006fa1270 */
[----:B------:R-:W1:Y:S01]  /*946b0*/  LDC R104, c[0x0][0x228] ;  /* 0x00008a00ff687b82 */ /* 0x000e620000000800 */
[----:B------:R-:W-:Y:S01]  /*946c0*/  IMAD.WIDE R226, R11, 0x4, R2 ;  /* 0x000000040be27825 */ /* 0x000fe200078e0202 */
[----:B------:R-:W-:-:S03]  /*946d0*/  ISETP.LT.AND P6, PT, R7, R100, !P0 ;  /* 0x000000640700720c */ /* 0x000fc600047c1270 */
[C---:B------:R-:W-:Y:S01]  /*946e0*/  VIADD R82, R6.reuse, 0xa9 ;  /* 0x000000a906527836 */ /* 0x040fe20000000000 */
[----:B------:R-:W-:Y:S01]  /*946f0*/  ISETP.LT.AND P0, PT, R9, R220, !P0 ;  /* 0x000000dc0900720c */ /* 0x000fe20004701270 */
[----:B------:R-:W-:Y:S01]  /*94700*/  IMAD.IADD R8, R11, 0x1, R0 ;  /* 0x000000010b087824 */ /* 0x000fe200078e0200 */
[----:B------:R-:W-:-:S03]  /*94710*/  IADD3 R100, R6, 0xaa, RZ ;  /* 0x000000aa06647810 */ /* 0x000fc60007ffe0ff */
[--C-:B------:R-:W-:Y:S01]  /*94720*/  IMAD.WIDE R220, R8, 0x4, R4.reuse ;  /* 0x0000000408dc7825 */ /* 0x100fe200078e0204 */
[----:B----4-:R4:W-:Y:S01]  /*94730*/  @P4 STG.E desc[UR60][R230.64], R145 ;  /* 0x00000091e6004986 */ /* 0x0109e2000c10193c */
[----:B------:R-:W-:Y:S02]  /*94740*/  ISETP.GE.AND P4, PT, R100, R243, PT ;  /* 0x000000f36400720c */ /* 0x000fe40003f86270 */
[----:B------:R-:W2:Y:S01]  /*94750*/  LDC R100, c[0x0][0x228] ;  /* 0x00008a00ff647b82 */ /* 0x000ea20000000800 */
[----:B----4-:R-:W-:Y:S01]  /*94760*/  IMAD.WIDE R230, R11, 0x4, R4 ;  /* 0x000000040be67825 */ /* 0x010fe200078e0204 */
[----:B------:R-:W4:Y:S04]  /*94770*/  LDL.LU R145, [R1+0x558] ;  /* 0x0005580001917983 */ /* 0x000f280000300800 */
[----:B---3--:R3:W-:Y:S01]  /*94780*/  @P1 STG.E desc[UR60][R226.64], R188 ;  /* 0x000000bce2001986 */ /* 0x0087e2000c10193c */
[----:B------:R-:W-:Y:S01]  /*94790*/  ISETP.GE.AND P1, PT, R82, R223, PT ;  /* 0x000000df5200720c */ /* 0x000fe20003f26270 */
[----:B------:R-:W-:-:S02]  /*947a0*/  IMAD.IADD R11, R8, 0x1, R0 ;  /* 0x00000001080b7824 */ /* 0x000fc400078e0200 */
[----:B---3--:R-:W-:Y:S01]  /*947b0*/  IMAD.WIDE R226, R8, 0x4, R2 ;  /* 0x0000000408e27825 */ /* 0x008fe200078e0202 */
[----:B------:R-:W3:Y:S04]  /*947c0*/  LDL.LU R188, [R1+0xcbc] ;  /* 0x000cbc0001bc7983 */ /* 0x000ee80000300800 */
[----:B------:R1:W-:Y:S01]  /*947d0*/  @P5 STG.E desc[UR60][R230.64], R189 ;  /* 0x000000bde6005986 */ /* 0x0003e2000c10193c */
[----:B------:R-:W-:Y:S02]  /*947e0*/  ISETP.LT.AND P5, PT, R7, R102, !P1 ;  /* 0x000000660700720c */ /* 0x000fe40004fa1270 */
[----:B------:R-:W-:Y:S01]  /*947f0*/  ISETP.LT.AND P1, PT, R9, R222, !P1 ;  /* 0x000000de0900720c */ /* 0x000fe20004f21270 */
[----:B------:R-:W2:Y:S01]  /*94800*/  LDC R102, c[0x0][0x228] ;  /* 0x00008a00ff667b82 */ /* 0x000ea20000000800 */
[----:B------:R-:W-:Y:S01]  /*94810*/  IMAD.IADD R8, R11, 0x1, R0 ;  /* 0x000000010b087824 */ /* 0x000fe200078e0200 */
[----:B------:R-:W-:-:S06]  /*94820*/  IADD3 R82, R6, 0xab, RZ ;  /* 0x000000ab06527810 */ /* 0x000fcc0007ffe0ff */
[----:B-1----:R-:W1:Y:S01]  /*94830*/  LDC.64 R230, c[0x0][0x228] ;  /* 0x00008a00ffe67b82 */ /* 0x002e620000000a00 */
[----:B------:R-:W3:Y:S04]  /*94840*/  LDL.LU R189, [R1+0x95c] ;  /* 0x00095c0001bd7983 */ /* 0x000ee80000300800 */
[----:B------:R1:W-:Y:S01]  /*94850*/  @P6 STG.E desc[UR60][R226.64], R229 ;  /* 0x000000e5e2006986 */ /* 0x0003e2000c10193c */
[----:B------:R-:W-:Y:S01]  /*94860*/  IMAD.WIDE R222, R8, 0x4, R2 ;  /* 0x0000000408de7825 */ /* 0x000fe200078e0202 */
[----:B------:R-:W-:Y:S02]  /*94870*/  ISETP.GE.AND P6, PT, R82, R239, PT ;  /* 0x000000ef5200720c */ /* 0x000fe40003fc6270 */
[----:B------:R-:W3:Y:S01]  /*94880*/  LDL.LU R233, [R1+0xccc] ;  /* 0x000ccc0001e97983 */ /* 0x000ee20000300800 */
[----:B-1----:R-:W1:Y:S03]  /*94890*/  LDC.64 R226, c[0x0][0x228] ;  /* 0x00008a00ffe27b82 */ /* 0x002e660000000a00 */
[----:B------:R2:W-:Y:S01]  /*948a0*/  @P0 STG.E desc[UR60][R220.64], R225 ;  /* 0x000000e1dc000986 */ /* 0x0005e2000c10193c */
[----:B------:R-:W-:-:S02]  /*948b0*/  ISETP.LT.AND P0, PT, R7, R104, !P4 ;  /* 0x000000680700720c */ /* 0x000fc40006701270 */
[----:B------:R-:W-:Y:S01]  /*948c0*/  ISETP.LT.AND P4, PT, R9, R110, !P4 ;  /* 0x0000006e0900720c */ /* 0x000fe20006781270 */
[----:B------:R-:W3:Y:S01]  /*948d0*/  LDL.LU R229, [R1+0x55c] ;  /* 0x00055c0001e57983 */ /* 0x000ee20000300800 */
[----:B------:R-:W1:Y:S01]  /*948e0*/  LDC R110, c[0x0][0x228] ;  /* 0x00008a00ff6e7b82 */ /* 0x000e620000000800 */
[----:B--2---:R-:W-:Y:S01]  /*948f0*/  IMAD.WIDE R220, R11, 0x4, R2 ;  /* 0x000000040bdc7825 */ /* 0x004fe200078e0202 */
[----:B------:R-:W-:-:S06]  /*94900*/  IADD3 R82, R6, 0xac, RZ ;  /* 0x000000ac06527810 */ /* 0x000fcc0007ffe0ff */
[----:B------:R-:W2:Y:S01]  /*94910*/  LDC R104, c[0x0][0x228] ;  /* 0x00008a00ff687b82 */ /* 0x000ea20000000800 */
[----:B------:R1:W-:Y:S02]  /*94920*/  @P5 STG.E desc[UR60][R220.64], R251 ;  /* 0x000000fbdc005986 */ /* 0x0003e4000c10193c */
[----:B-1----:R-:W-:-:S05]  /*94930*/  IMAD.WIDE R220, R11, 0x4, R4 ;  /* 0x000000040bdc7825 */ /* 0x002fca00078e0204 */
[----:B------:R1:W-:Y:S04]  /*94940*/  @P1 STG.E desc[UR60][R220.64], R250 ;  /* 0x000000fadc001986 */ /* 0x0003e8000c10193c */
[----:B------:R1:W-:Y:S01]  /*94950*/  @P0 STG.E desc[UR60][R222.64], R249 ;  /* 0x000000f9de000986 */ /* 0x0003e2000c10193c */
[----:B------:R-:W-:Y:S02]  /*94960*/  ISETP.LT.AND P0, PT, R9, R108, !P6 ;  /* 0x0000006c0900720c */ /* 0x000fe40007701270 */
[----:B------:R-:W-:Y:S02]  /*94970*/  ISETP.LT.AND P6, PT, R7, R106, !P6 ;  /* 0x0000006a0700720c */ /* 0x000fe400077c1270 */
[----:B------:R-:W-:Y:S01]  /*94980*/  ISETP.GE.AND P5, PT, R82, R235, PT ;  /* 0x000000eb5200720c */ /* 0x000fe20003fa6270 */
[----:B------:R-:W-:Y:S01]  /*94990*/  VIADD R11, R6, 0xad ;  /* 0x000000ad060b7836 */ /* 0x000fe20000000000 */
[----:B------:R-:W2:Y:S01]  /*949a0*/  LDC R82, c[0x0][0x228] ;  /* 0x00008a00ff527b82 */ /* 0x000ea20000000800 */
[----:B-1----:R-:W-:-:S04]  /*949b0*/  IMAD.WIDE R220, R8, 0x4, R4 ;  /* 0x0000000408dc7825 */ /* 0x002fc800078e0204 */
[----:B------:R-:W-:Y:S01]  /*949c0*/  IMAD.IADD R8, R8, 0x1, R0 ;  /* 0x0000000108087824 */ /* 0x000fe200078e0200 */
[----:B------:R1:W-:Y:S01]  /*949d0*/  @P4 STG.E desc[UR60][R220.64], R248 ;  /* 0x000000f8dc004986 */ /* 0x0003e2000c10193c */
[----:B------:R-:W-:Y:S01]  /*949e0*/  ISETP.LT.AND P4, PT, R9, R102, !P5 ;  /* 0x000000660900720c */ /* 0x000fe20006f81270 */
[----:B------:R-:W2:Y:S01]  /*949f0*/  LDC.64 R222, c[0x0][0x228] ;  /* 0x00008a00ffde7b82 */ /* 0x000ea20000000a00 */
[C---:B------:R-:W-:Y:S01]  /*94a00*/  IMAD.WIDE R250, R8.reuse, 0x4, R2 ;  /* 0x0000000408fa7825 */ /* 0x040fe200078e0202 */
[----:B------:R-:W-:Y:S02]  /*94a10*/  ISETP.LT.AND P5, PT, R7, R100, !P5 ;  /* 0x000000640700720c */ /* 0x000fe40006fa1270 */
[----:B------:R-:W-:Y:S02]  /*94a20*/  ISETP.GE.AND P1, PT, R11, R231, PT ;  /* 0x000000e70b00720c */ /* 0x000fe40003f26270 */
[----:B------:R1:W-:Y:S02]  /*94a30*/  @P6 STG.E desc[UR60][R250.64], R198 ;  /* 0x000000c6fa006986 */ /* 0x0003e4000c10193c */
[----:B------:R-:W2:Y:S01]  /*94a40*/  LDC R100, c[0x0][0x228] ;  /* 0x00008a00ff647b82 */ /* 0x000ea20000000800 */
[----:B-1----:R-:W-:-:S04]  /*94a50*/  IMAD.WIDE R248, R8, 0x4, R4 ;  /* 0x0000000408f87825 */ /* 0x002fc800078e0204 */
[----:B------:R-:W-:Y:S01]  /*94a60*/  IMAD.IADD R8, R8, 0x1, R0 ;  /* 0x0000000108087824 */ /* 0x000fe200078e0200 */
[----:B------:R1:W-:Y:S01]  /*94a70*/  @P0 STG.E desc[UR60][R248.64], R199 ;  /* 0x000000c7f8000986 */ /* 0x0003e2000c10193c */
[----:B------:R-:W-:Y:S01]  /*94a80*/  ISETP.LT.AND P0, PT, R7, R110, !P1 ;  /* 0x0000006e0700720c */ /* 0x000fe20004f01270 */
[----:B------:R-:W4:Y:S01]  /*94a90*/  LDC R102, c[0x0][0x228] ;  /* 0x00008a00ff667b82 */ /* 0x000f220000000800 */
[----:B------:R-:W-:-:S07]  /*94aa0*/  IMAD.WIDE R250, R8, 0x4, R4 ;  /* 0x0000000408fa7825 */ /* 0x000fce00078e0204 */
[----:B------:R-:W2:Y:S01]  /*94ab0*/  LDC.64 R220, c[0x0][0x228] ;  /* 0x00008a00ffdc7b82 */ /* 0x000ea20000000a00 */
[C---:B-1----:R-:W-:Y:S01]  /*94ac0*/  IMAD.WIDE R198, R8.reuse, 0x4, R2 ;  /* 0x0000000408c67825 */ /* 0x042fe200078e0202 */
[----:B------:R-:W-:-:S04]  /*94ad0*/  IADD3 R8, R8, R0, RZ ;  /* 0x0000000008087210 */ /* 0x000fc80007ffe0ff */
[----:B------:R1:W-:Y:S01]  /*94ae0*/  @P5 STG.E desc[UR60][R198.64], R146 ;  /* 0x00000092c6005986 */ /* 0x0003e2000c10193c */
[----:B------:R-:W-:Y:S01]  /*94af0*/  IADD3 R11, R6, 0xae, RZ ;  /* 0x000000ae060b7810 */ /* 0x000fe20007ffe0ff */
[----:B------:R-:W3:Y:S02]  /*94b00*/  LDC.64 R248, c[0x0][0x228] ;  /* 0x00008a00fff87b82 */ /* 0x000ee40000000a00 */
[----:B------:R2:W-:Y:S01]  /*94b10*/  @P4 STG.E desc[UR60][R250.64], R147 ;  /* 0x00000093fa004986 */ /* 0x0005e2000c10193c */
[C---:B-1----:R-:W-:Y:S01]  /*94b20*/  IMAD.WIDE R198, R8.reuse, 0x4, R2 ;  /* 0x0000000408c67825 */ /* 0x042fe200078e0202 */
[----:B--2---:R-:W-:Y:S02]  /*94b30*/  ISETP.LT.AND P1, PT, R9, R104, !P1 ;  /* 0x000000680900720c */ /* 0x004fe40004f21270 */
[----:B------:R-:W-:Y:S01]  /*94b40*/  ISETP.GE.AND P6, PT, R11, R227, PT ;  /* 0x000000e30b00720c */ /* 0x000fe20003fc6270 */
[----:B------:R-:W-:Y:S01]  /*94b50*/  IMAD.WIDE R146, R8, 0x4, R4 ;  /* 0x0000000408927825 */ /* 0x000fe200078e0204 */
[----:B------:R1:W-:Y:S01]  /*94b60*/  @P0 STG.E desc[UR60][R198.64], R144 ;  /* 0x00000090c6000986 */ /* 0x0003e2000c10193c */
[----:B------:R-:W2:Y:S08]  /*94b70*/  LDC.64 R250, c[0x0][0x228] ;  /* 0x00008a00fffa7b82 */ /* 0x000eb00000000a00 */
[----:B------:R-:W2:Y:S01]  /*94b80*/  LDC R104, c[0x0][0x228] ;  /* 0x00008a00ff687b82 */ /* 0x000ea20000000800 */
[----:B-1----:R-:W2:Y:S04]  /*94b90*/  LDL.LU.64 R198, [R1+0x3000] ;  /* 0x0030000001c67983 */ /* 0x002ea80000300a00 */
[----:B------:R-:W2:Y:S01]  /*94ba0*/  LDL.LU R225, [R1+0xcd0] ;  /* 0x000cd00001e17983 */ /* 0x000ea20000300800 */
[----:B------:R-:W-:Y:S01]  /*94bb0*/  VIADD R11, R6, 0xaf ;  /* 0x000000af060b7836 */ /* 0x000fe20000000000 */
[----:B------:R-:W-:-:S02]  /*94bc0*/  ISETP.LT.AND P4, PT, R7, R82, !P6 ;  /* 0x000000520700720c */ /* 0x000fc40007781270 */
[----:B------:R-:W-:Y:S01]  /*94bd0*/  ISETP.LT.AND P6, PT, R9, R100, !P6 ;  /* 0x000000640900720c */ /* 0x000fe200077c1270 */
[----:B------:R-:W-:Y:S01]  /*94be0*/  IMAD.IADD R8, R8, 0x1, R0 ;  /* 0x0000000108087824 */ /* 0x000fe200078e0200 */
[----:B------:R-:W-:Y:S01]  /*94bf0*/  ISETP.GE.AND P5, PT, R11, R223, PT ;  /* 0x000000df0b00720c */ /* 0x000fe20003fa6270 */
[----:B------:R-:W-:-:S05]  /*94c00*/  VIADD R11, R6, 0xb0 ;  /* 0x000000b0060b7836 */ /* 0x000fca0000000000 */
[----:B------:R-:W-:Y:S01]  /*94c10*/  ISETP.GE.AND P0, PT, R11, R221, PT ;  /* 0x000000dd0b00720c */ /* 0x000fe20003f06270 */
[----:B----4-:R1:W-:Y:S02]  /*94c20*/  @P1 STG.E desc[UR60][R146.64], R145 ;  /* 0x0000009192001986 */ /* 0x0103e4000c10193c */
[----:B-1----:R-:W1:Y:S01]  /*94c30*/  LDC.64 R146, c[0x0][0x228] ;  /* 0x00008a00ff927b82 */ /* 0x002e620000000a00 */
[----:B------:R-:W-:Y:S01]  /*94c40*/  ISETP.LT.AND P1, PT, R7, R102, !P5 ;  /* 0x000000660700720c */ /* 0x000fe20006f21270 */
[----:B------:R-:W-:Y:S01]  /*94c50*/  IMAD.WIDE R144, R8, 0x4, R2 ;  /* 0x0000000408907825 */ /* 0x000fe200078e0202 */
[----:B------:R-:W-:-:S04]  /*94c60*/  ISETP.LT.AND P5, PT, R9, R246, !P5 ;  /* 0x000000f60900720c */ /* 0x000fc80006fa1270 */
[----:B---3--:R3:W-:Y:S04]  /*94c70*/  @P4 STG.E desc[UR60][R144.64], R188 ;  /* 0x000000bc90004986 */ /* 0x0087e8000c10193c */
[----:B---3--:R-:W3:Y:S01]  /*94c80*/  LDL.LU.64 R144, [R1+0x2ff8] ;  /* 0x002ff80001907983 */ /* 0x008ee20000300a00 */
[----:B-1----:R-:W-:Y:S01]  /*94c90*/  MOV R100, R147 ;  /* 0x0000009300647202 */ /* 0x002fe20000000f00 */
[----:B------:R-:W-:Y:S02]  /*94ca0*/  IMAD.MOV.U32 R82, RZ, RZ, R146 ;  /* 0x000000ffff527224 */ /* 0x000fe400078e0092 */
[C---:B------:R-:W-:Y:S01]  /*94cb0*/  IMAD.WIDE R146, R8.reuse, 0x4, R4 ;  /* 0x0000000408927825 */ /* 0x040fe200078e0204 */
[----:B------:R-:W-:-:S04]  /*94cc0*/  IADD3 R8, R8, R0, RZ ;  /* 0x0000000008087210 */ /* 0x000fc80007ffe0ff */
[----:B------:R1:W-:Y:S01]  /*94cd0*/  @P6 STG.E desc[UR60][R146.64], R189 ;  /* 0x000000bd92006986 */ /* 0x0003e2000c10193c */
[----:B------:R-:W-:Y:S01]  /*94ce0*/  ISETP.LT.AND P6, PT, R7, R244, !P0 ;  /* 0x000000f40700720c */ /* 0x000fe200047c1270 */
[C---:B------:R-:W-:Y:S02]  /*94cf0*/  IMAD.WIDE R246, R8.reuse, 0x4, R4 ;  /* 0x0000000408f67825 */ /* 0x040fe400078e0204 */
[----:B-1----:R-:W4:Y:S02]  /*94d00*/  LDL.LU.64 R146, [R1+0x2ff0] ;  /* 0x002ff00001927983 */ /* 0x002f240000300a00 */
[C---:B------:R-:W-:Y:S01]  /*94d10*/  IMAD.WIDE R188, R8.reuse, 0x4, R2 ;  /* 0x0000000408bc7825 */ /* 0x040fe200078e0202 */
[----:B------:R-:W1:Y:S01]  /*94d20*/  LDC.64 R244, c[0x0][0x228] ;  /* 0x00008a00fff47b82 */ /* 0x000e620000000a00 */
[----:B------:R-:W3:Y:S04]  /*94d30*/  LDL.LU R237, [R1+0x960] ;  /* 0x0009600001ed7983 */ /* 0x000ee80000300800 */
[----:B------:R1:W-:Y:S01]  /*94d40*/  @P1 STG.E desc[UR60][R188.64], R233 ;  /* 0x000000e9bc001986 */ /* 0x0003e2000c10193c */
[----:B------:R-:W-:-:S03]  /*94d50*/  IMAD.IADD R8, R8, 0x1, R0 ;  /* 0x0000000108087824 */ /* 0x000fc600078e0200 */
[----:B-1----:R-:W4:Y:S04]  /*94d60*/  LDL.LU.64 R188, [R1+0x2fe8] ;  /* 0x002fe80001bc7983 */ /* 0x002f280000300a00 */
[----:B------:R-:W4:Y:S04]  /*94d70*/  LDL.LU R212, [R1+0xce0] ;  /* 0x000ce00001d47983 */ /* 0x000f280000300800 */
[----:B------:R-:W4:Y:S04]  /*94d80*/  LDL.LU R233, [R1+0x560] ;  /* 0x0005600001e97983 */ /* 0x000f280000300800 */
[----:B------:R1:W-:Y:S04]  /*94d90*/  @P5 STG.E desc[UR60][R246.64], R229 ;  /* 0x000000e5f6005986 */ /* 0x0003e8000c10193c */
[----:B------:R-:W4:Y:S04]  /*94da0*/  LDL.LU R210, [R1+0xcd4] ;  /* 0x000cd40001d27983 */ /* 0x000f280000300800 */
[----:B-1----:R-:W4:Y:S01]  /*94db0*/  LDL.LU R229, [R1+0x964] ;  /* 0x0009640001e57983 */ /* 0x002f220000300800 */
[----:B------:R-:W-:-:S03]  /*94dc0*/  IMAD.WIDE R246, R8, 0x4, R2 ;  /* 0x0000000408f67825 */ /* 0x000fc600078e0202 */
[----:B------:R-:W4:Y:S04]  /*94dd0*/  LDL.LU R208, [R1+0xce4] ;  /* 0x000ce40001d07983 */ /* 0x000f280000300800 */
[----:B--2---:R1:W-:Y:S04]  /*94de0*/  @P6 STG.E desc[UR60][R246.64], R225 ;  /* 0x000000e1f6006986 */ /* 0x0043e8000c10193c */
[----:B-1----:R-:W2:Y:S04]  /*94df0*/  LDL.LU R225, [R1+0x564] ;  /* 0x0005640001e17983 */ /* 0x002ea80000300800 */
[----:B------:R-:W2:Y:S04]  /*94e00*/  LDL.LU R206, [R1+0xcd8] ;  /* 0x000cd80001ce7983 */ /* 0x000ea80000300800 */
[----:B------:R-:W2:Y:S01]  /*94e10*/  LDL.LU R148, [R1+0x968] ;  /* 0x0009680001947983 */ /* 0x000ea20000300800 */
[----:B------:R-:W-:Y:S01]  /*94e20*/  VIADD R11, R6, 0xb1 ;  /* 0x000000b1060b7836 */ /* 0x000fe20000000000 */
[----:B------:R-:W-:-:S02]  /*94e30*/  ISETP.LT.AND P0, PT, R9, R242, !P0 ;  /* 0x000000f20900720c */ /* 0x000fc40004701270 */
[----:B------:R-:W2:Y:S02]  /*94e40*/  LDL.LU R112, [R1+0xce8] ;  /* 0x000ce80001707983 */ /* 0x000ea40000300800 */
[----:B------:R-:W-:Y:S01]  /*94e50*/  ISETP.GE.AND P4, PT, R11, R249, PT ;  /* 0x000000f90b00720c */ /* 0x000fe20003f86270 */
[----:B------:R-:W-:Y:S01]  /*94e60*/  VIADD R11, R6, 0xb2 ;  /* 0x000000b2060b7836 */ /* 0x000fe20000000000 */
[----:B------:R-:W2:Y:S02]  /*94e70*/  LDL.LU R114, [R1+0x568] ;  /* 0x0005680001727983 */ /* 0x000ea40000300800 */
[----:B------:R-:W-:Y:S01]  /*94e80*/  ISETP.LT.AND P5, PT, R7, R240, !P4 ;  /* 0x000000f00700720c */ /* 0x000fe200067a1270 */
[C---:B------:R-:W-:Y:S01]  /*94e90*/  IMAD.WIDE R242, R8.reuse, 0x4, R4 ;  /* 0x0000000408f27825 */ /* 0x040fe200078e0204 */
[----:B------:R-:W-:Y:S01]  /*94ea0*/  ISETP.LT.AND P4, PT, R9, R238, !P4 ;  /* 0x000000ee0900720c */ /* 0x000fe20006781270 */
[----:B------:R-:W1:Y:S01]  /*94eb0*/  LDC.64 R240, c[0x0][0x228] ;  /* 0x00008a00fff07b82 */ /* 0x000e620000000a00 */
[----:B------:R-:W-:Y:S01]  /*94ec0*/  ISETP.GE.AND P1, PT, R11, R251, PT ;  /* 0x000000fb0b00720c */ /* 0x000fe20003f26270 */
[----:B------:R-:W-:Y:S01]  /*94ed0*/  IMAD.IADD R8, R8, 0x1, R0 ;  /* 0x0000000108087824 */ /* 0x000fe200078e0200 */
[----:B------:R-:W-:Y:S01]  /*94ee0*/  IADD3 R11, R6, 0xb3, RZ ;  /* 0x000000b3060b7810 */ /* 0x000fe20007ffe0ff */
[----:B------:R-:W2:Y:S02]  /*94ef0*/  LDL.LU R204, [R1+0xcdc] ;  /* 0x000cdc0001cc7983 */ /* 0x000ea40000300800 */
[----:B------:R-:W-:Y:S01]  /*94f00*/  IMAD.WIDE R238, R8, 0x4, R4 ;  /* 0x0000000408ee7825 */ /* 0x000fe200078e0204 */
[----:B------:R-:W-:Y:S01]  /*94f10*/  ISETP.GE.AND P6, PT, R11, R100, PT ;  /* 0x000000640b00720c */ /* 0x000fe20003fc6270 */
[----:B------:R-:W2:Y:S02]  /*94f20*/  LDL.LU R150, [R1+0x96c] ;  /* 0x00096c0001967983 */ /* 0x000ea40000300800 */
[----:B------:R-:W-:-:S02]  /*94f30*/  VIADD R11, R6, 0xb4 ;  /* 0x000000b4060b7836 */ /* 0x000fc40000000000 */
[----:B---3--:R3:W-:Y:S01]  /*94f40*/  @P0 STG.E desc[UR60][R242.64], R237 ;  /* 0x000000edf2000986 */ /* 0x0087e2000c10193c */
[----:B------:R-:W-:Y:S02]  /*94f50*/  ISETP.LT.AND P0, PT, R7, R236, !P1 ;  /* 0x000000ec0700720c */ /* 0x000fe40004f01270 */
[----:B------:R-:W-:Y:S01]  /*94f60*/  ISETP.LT.AND P1, PT, R9, R234, !P1 ;  /* 0x000000ea0900720c */ /* 0x000fe20004f21270 */
[C---:B---3--:R-:W-:Y:S01]  /*94f70*/  IMAD.WIDE R242, R8.reuse, 0x4, R2 ;  /* 0x0000000408f27825 */ /* 0x048fe200078e0202 */
[----:B------:R-:W3:Y:S01]  /*94f80*/  LDC.64 R236, c[0x0][0x228] ;  /* 0x00008a00ffec7b82 */ /* 0x000ee20000000a00 */
[----:B------:R-:W-:-:S03]  /*94f90*/  IADD3 R8, R8, R0, RZ ;  /* 0x0000000008087210 */ /* 0x000fc60007ffe0ff */
[----:B----4-:R-:W-:Y:S02]  /*94fa0*/  @P5 STG.E desc[UR60][R242.64], R212 ;  /* 0x000000d4f2005986 */ /* 0x010fe4000c10193c */
[----:B------:R-:W-:Y:S02]  /*94fb0*/  IMAD.WIDE R234, R8, 0x4, R4 ;  /* 0x0000000408ea7825 */ /* 0x000fe400078e0204 */
[----:B------:R4:W-:Y:S01]  /*94fc0*/  @P4 STG.E desc[UR60][R238.64], R233 ;  /* 0x000000e9ee004986 */ /* 0x0009e2000c10193c */
[----:B------:R-:W-:Y:S02]  /*94fd0*/  ISETP.LT.AND P4, PT, R7, R232, !P6 ;  /* 0x000000e80700720c */ /* 0x000fe40007781270 */
[----:B------:R-:W-:Y:S02]  /*94fe0*/  ISETP.LT.AND P6, PT, R9, R230, !P6 ;  /* 0x000000e60900720c */ /* 0x000fe400077c1270 */
[----:B------:R-:W-:Y:S01]  /*94ff0*/  ISETP.GE.AND P5, PT, R11, R245, PT ;  /* 0x000000f50b00720c */ /* 0x000fe20003fa6270 */
[----:B------:R-:W-:-:S02]  /*95000*/  VIADD R11, R6, 0xb5 ;  /* 0x000000b5060b7836 */ /* 0x000fc40000000000 */
[C---:B----4-:R-:W-:Y:S01]  /*95010*/  IMAD.WIDE R238, R8.reuse, 0x4, R2 ;  /* 0x0000000408ee7825 */ /* 0x050fe200078e0202 */
[----:B------:R-:W4:Y:S03]  /*95020*/  LDC.64 R232, c[0x0][0x228] ;  /* 0x00008a00ffe87b82 */ /* 0x000f260000000a00 */
[----:B------:R-:W-:Y:S01]  /*95030*/  IMAD.IADD R8, R8, 0x1, R0 ;  /* 0x0000000108087824 */ /* 0x000fe200078e0200 */
[----:B------:R-:W-:Y:S03]  /*95040*/  @P0 STG.E desc[UR60][R238.64], R210 ;  /* 0x000000d2ee000986 */ /* 0x000fe6000c10193c */
[----:B------:R-:W-:Y:S01]  /*95050*/  IMAD.WIDE R230, R8, 0x4, R2 ;  /* 0x0000000408e67825 */ /* 0x000fe200078e0202 */
[----:B------:R3:W-:Y:S01]  /*95060*/  @P1 STG.E desc[UR60][R234.64], R229 ;  /* 0x000000e5ea001986 */ /* 0x0007e2000c10193c */
[----:B------:R-:W-:-:S02]  /*95070*/  ISETP.LT.AND P1, PT, R7, R228, !P5 ;  /* 0x000000e40700720c */ /* 0x000fc40006f21270 */
[----:B------:R-:W-:Y:S02]  /*95080*/  ISETP.LT.AND P5, PT, R9, R226, !P5 ;  /* 0x000000e20900720c */ /* 0x000fe40006fa1270 */
[----:B-1----:R-:W-:Y:S01]  /*95090*/  ISETP.GE.AND P0, PT, R11, R241, PT ;  /* 0x000000f10b00720c */ /* 0x002fe20003f06270 */
[----:B------:R1:W-:Y:S01]  /*950a0*/  @P4 STG.E desc[UR60][R230.64], R208 ;  /* 0x000000d0e6004986 */ /* 0x0003e2000c10193c */
[----:B---3--:R-:W-:Y:S01]  /*950b0*/  IMAD.WIDE R234, R8, 0x4, R4 ;  /* 0x0000000408ea7825 */ /* 0x008fe200078e0204 */
[----:B------:R-:W-:Y:S01]  /*950c0*/  IADD3 R11, R6, 0xb6, RZ ;  /* 0x000000b6060b7810 */ /* 0x000fe20007ffe0ff */
[----:B------:R-:W3:Y:S02]  /*950d0*/  LDC.64 R228, c[0x0][0x228] ;  /* 0x00008a00ffe47b82 */ /* 0x000ee40000000a00 */
[----:B------:R-:W-:Y:S01]  /*950e0*/  IMAD.IADD R8, R8, 0x1, R0 ;  /* 0x0000000108087824 */ /* 0x000fe200078e0200 */
[----:B------:R-:W-:-:S03]  /*950f0*/  ISETP.GE.AND P4, PT, R11, R237, PT ;  /* 0x000000ed0b00720c */ /* 0x000fc60003f86270 */
[C---:B-1----:R-:W-:Y:S02]  /*95100*/  IMAD.WIDE R230, R8.reuse, 0x4, R4 ;  /* 0x0000000408e67825 */ /* 0x042fe400078e0204 */
[----:B------:R-:W1:Y:S01]  /*95110*/  LDC.64 R226, c[0x0][0x228] ;  /* 0x00008a00ffe27b82 */ /* 0x000e620000000a00 */
[----:B--2---:R2:W-:Y:S01]  /*95120*/  @P6 STG.E desc[UR60][R234.64], R225 ;  /* 0x000000e1ea006986 */ /* 0x0045e2000c10193c */
[----:B------:R-:W-:Y:S01]  /*95130*/  ISETP.LT.AND P6, PT, R7, R224, !P0 ;  /* 0x000000e00700720c */ /* 0x000fe200047c1270 */
[----:B--2---:R-:W-:-:S05]  /*95140*/  IMAD.WIDE R224, R8, 0x4, R2 ;  /* 0x0000000408e07825 */ /* 0x004fca00078e0202 */
[----:B------:R2:W-:Y:S04]  /*95150*/  @P1 STG.E desc[UR60][R224.64], R206 ;  /* 0x000000cee0001986 */ /* 0x0005e8000c10193c */
[----:B------:R4:W-:Y:S01]  /*95160*/  @P5 STG.E desc[UR60][R230.64], R148 ;  /* 0x00000094e6005986 */ /* 0x0009e2000c10193c */
[----:B------:R-:W-:-:S03]  /*95170*/  ISETP.LT.AND P5, PT, R7, R190, !P4 ;  /* 0x000000be0700720c */ /* 0x000fc600067a1270 */
[----:B------:R-:W3:Y:S04]  /*95180*/  LDL.LU R190, [R1+0x2fe4] ;  /* 0x002fe40001be7983 */ /* 0x000ee80000300800 */
[----:B--2---:R-:W2:Y:S04]  /*95190*/  LDL.LU R206, [R1+0xcec] ;  /* 0x000cec0001ce7983 */ /* 0x004ea80000300800 */
[----:B----4-:R-:W4:Y:S01]  /*951a0*/  LDL.LU R148, [R1+0x56c] ;  /* 0x00056c0001947983 */ /* 0x010f220000300800 */
[C---:B------:R-:W-:Y:S02]  /*951b0*/  ISETP.LT.AND P0, PT, R9.reuse, R222, !P0 ;  /* 0x000000de0900720c */ /* 0x040fe40004701270 */
[----:B------:R-:W-:Y:S01]  /*951c0*/  IADD3 R8, R8, R0, RZ ;  /* 0x0000000008087210 */ /* 0x000fe20007ffe0ff */
[----:B------:R-:W-:Y:S01]  /*951d0*/  VIADD R11, R6, 0xb7 ;  /* 0x000000b7060b7836 */ /* 0x000fe20000000000 */
[----:B------:R-:W-:Y:S01]  /*951e0*/  ISETP.LT.AND P4, PT, R9, R220, !P4 ;  /* 0x000000dc0900720c */ /* 0x000fe20006781270 */
[----:B------:R-:W4:Y:S02]  /*951f0*/  LDC.64 R222, c[0x0][0x228] ;  /* 0x00008a00ffde7b82 */ /* 0x000f240000000a00 */
[----:B------:R-:W-:Y:S01]  /*95200*/  IMAD.WIDE R224, R8, 0x4, R2 ;  /* 0x0000000408e07825 */ /* 0x000fe200078e0202 */
[----:B------:R-:W-:-:S03]  /*95210*/  ISETP.GE.AND P1, PT, R11, R233, PT ;  /* 0x000000e90b00720c */ /* 0x000fc60003f26270 */
[C---:B------:R-:W-:Y:S01]  /*95220*/  IMAD.WIDE R230, R8.reuse, 0x4, R4 ;  /* 0x0000000408e67825 */ /* 0x040fe200078e0204 */
[----:B------:R1:W-:Y:S03]  /*95230*/  @P6 STG.E desc[UR60][R224.64], R112 ;  /* 0x00000070e0006986 */ /* 0x0003e6000c10193c */
[----:B------:R-:W-:Y:S01]  /*95240*/  IMAD.IADD R8, R8, 0x1, R0 ;  /* 0x0000000108087824 */ /* 0x000fe200078e0200 */
[----:B------:R3:W-:Y:S01]  /*95250*/  @P0 STG.E desc[UR60][R230.64], R114 ;  /* 0x00000072e6000986 */ /* 0x0007e2000c10193c */
[----:B------:R-:W-:Y:S01]  /*95260*/  VIADD R11, R6, 0xb8 ;  /* 0x000000b8060b7836 */ /* 0x000fe20000000000 */
[----:B------:R-:W-:Y:S01]  /*95270*/  ISETP.LT.AND P0, PT, R7, R191, !P1 ;  /* 0x000000bf0700720c */ /* 0x000fe20004f01270 */
[C---:B------:R-:W-:Y:S01]  /*95280*/  IMAD.WIDE R220, R8.reuse, 0x4, R2 ;  /* 0x0000000408dc7825 */ /* 0x040fe200078e0202 */
[----:B------:R-:W4:Y:S04]  /*95290*/  LDL.LU R191, [R1+0x2fe0] ;  /* 0x002fe00001bf7983 */ /* 0x000f280000300800 */
[----:B-1----:R-:W4:Y:S01]  /*952a0*/  LDL.LU R112, [R1+0xcf0] ;  /* 0x000cf00001707983 */ /* 0x002f220000300800 */
[----:B---3--:R-:W-:Y:S01]  /*952b0*/  ISETP.GE.AND P6, PT, R11, R229, PT ;  /* 0x000000e50b00720c */ /* 0x008fe20003fc6270 */
[----:B------:R-:W1:Y:S02]  /*952c0*/  LDC.64 R224, c[0x0][0x228] ;  /* 0x00008a00ffe07b82 */ /* 0x000e640000000a00 */
[----:B------:R-:W3:Y:S01]  /*952d0*/  LDL.LU R114, [R1+0x970] ;  /* 0x0009700001727983 */ /* 0x000ee20000300800 */
[----:B------:R-:W-:Y:S01]  /*952e0*/  IMAD.WIDE R230, R8, 0x4, R4 ;  /* 0x0000000408e67825 */ /* 0x000fe200078e0204 */
[----:B------:R-:W-:-:S02]  /*952f0*/  ISETP.LT.AND P1, PT, R9, R248, !P1 ;  /* 0x000000f80900720c */ /* 0x000fc40004f21270 */
[----:B------:R1:W-:Y:S01]  /*95300*/  @P5 STG.E desc[UR60][R220.64], R204 ;  /* 0x000000ccdc005986 */ /* 0x0003e2000c10193c */
[----:B------:R-:W-:-:S03]  /*95310*/  IMAD.IADD R8, R8, 0x1, R0 ;  /* 0x0000000108087824 */ /* 0x000fc600078e0200 */
[----:B------:R1:W-:Y:S01]  /*95320*/  @P4 STG.E desc[UR60][R230.64], R150 ;  /* 0x00000096e6004986 */ /* 0x0003e2000c10193c */
[----:B------:R-:W-:-:S03]  /*95330*/  ISETP.LT.AND P4, PT, R7, R192, !P6 ;  /* 0x000000c00700720c */ /* 0x000fc60007781270 */
[----:B------:R-:W3:Y:S01]  /*95340*/  LDL.LU R192, [R1+0x2fdc] ;  /* 0x002fdc0001c07983 */ /* 0x000ee20000300800 */
[----:B------:R-:W-:-:S03]  /*95350*/  IADD3 R11, R6, 0xb9, RZ ;  /* 0x000000b9060b7810 */ /* 0x000fc60007ffe0ff */
[----:B-1----:R-:W3:Y:S01]  /*95360*/  LDL.LU R204, [R1+0xd00] ;  /* 0x000d000001cc7983 */ /* 0x002ee20000300800 */
[----:B------:R-:W1:Y:S03]  /*95370*/  LDC.64 R220, c[0x0][0x228] ;  /* 0x00008a00ffdc7b82 */ /* 0x000e660000000a00 */
[----:B------:R-:W3:Y:S01]  /*95380*/  LDL.LU R150, [R1+0x570] ;  /* 0x0005700001967983 */ /* 0x000ee20000300800 */
[----:B------:R-:W-:Y:S01]  /*95390*/  IMAD.WIDE R230, R8, 0x4, R2 ;  /* 0x0000000408e67825 */ /* 0x000fe200078e0202 */
[----:B------:R-:W-:-:S03]  /*953a0*/  ISETP.GE.AND P5, PT, R11, R227, PT ;  /* 0x000000e30b00720c */ /* 0x000fc60003fa6270 */
[----:B------:R-:W-:Y:S01]  /*953b0*/  IMAD.WIDE R234, R8, 0x4, R4 ;  /* 0x0000000408ea7825 */ /* 0x000fe200078e0204 */
[----:B--2---:R2:W-:Y:S04]  /*953c0*/  @P0 STG.E desc[UR60][R230.64], R206 ;  /* 0x000000cee6000986 */ /* 0x0045e8000c10193c */
[----:B----4-:R4:W-:Y:S01]  /*953d0*/  @P1 STG.E desc[UR60][R234.64], R148 ;  /* 0x00000094ea001986 */ /* 0x0109e2000c10193c */
[----:B------:R-:W-:-:S03]  /*953e0*/  ISETP.LT.AND P1, PT, R7, R193, !P5 ;  /* 0x000000c10700720c */ /* 0x000fc60006f21270 */
[----:B------:R-:W3:Y:S04]  /*953f0*/  LDL.LU R193, [R1+0x2fd8] ;  /* 0x002fd80001c17983 */ /* 0x000ee80000300800 */
[----:B--2---:R-:W2:Y:S04]  /*95400*/  LDL.LU R206, [R1+0xcf4] ;  /* 0x000cf40001ce7983 */ /* 0x004ea80000300800 */
[----:B----4-:R-:W4:Y:S01]  /*95410*/  LDL.LU R148, [R1+0x974] ;  /* 0x0009740001947983 */ /* 0x010f220000300800 */
[C---:B------:R-:W-:Y:S01]  /*95420*/  ISETP.LT.AND P6, PT, R9.reuse, R250, !P6 ;  /* 0x000000fa0900720c */ /* 0x040fe200077c1270 */
[----:B------:R-:W-:Y:S01]  /*95430*/  VIADD R11, R6, 0xba ;  /* 0x000000ba060b7836 */ /* 0x000fe20000000000 */
[----:B------:R-:W-:Y:S01]  /*95440*/  IADD3 R8, R8, R0, RZ ;  /* 0x0000000008087210 */ /* 0x000fe20007ffe0ff */
[----:B------:R-:W4:Y:S01]  /*95450*/  LDC.64 R234, c[0x0][0x228] ;  /* 0x00008a00ffea7b82 */ /* 0x000f220000000a00 */
[----:B------:R-:W-:-:S03]  /*95460*/  ISETP.LT.AND P5, PT, R9, R82, !P5 ;  /* 0x000000520900720c */ /* 0x000fc60006fa1270 */
[----:B------:R-:W-:Y:S01]  /*95470*/  IMAD.WIDE R230, R8, 0x4, R2 ;  /* 0x0000000408e67825 */ /* 0x000fe200078e0202 */
[----:B------:R-:W-:-:S03]  /*95480*/  ISETP.GE.AND P0, PT, R11, R223, PT ;  /* 0x000000df0b00720c */ /* 0x000fc60003f06270 */
[C---:B------:R-:W-:Y:S01]  /*95490*/  IMAD.WIDE R238, R8.reuse, 0x4, R4 ;  /* 0x0000000408ee7825 */ /* 0x040fe200078e0204 */
[----:B------:R1:W-:Y:S03]  /*954a0*/  @P4 STG.E desc[UR60][R230.64], R112 ;  /* 0x00000070e6004986 */ /* 0x0003e6000c10193c */
[----:B------:R-:W-:Y:S01]  /*954b0*/  IMAD.IADD R8, R8, 0x1, R0 ;  /* 0x0000000108087824 */ /* 0x000fe200078e0200 */
[----:B---3--:R3:W-:Y:S01]  /*954c0*/  @P6 STG.E desc[UR60][R238.64], R114 ;  /* 0x00000072ee006986 */ /* 0x0087e2000c10193c */
[----:B------:R-:W-:Y:S01]  /*954d0*/  VIADD R11, R6, 0xbb ;  /* 0x000000bb060b7836 */ /* 0x000fe20000000000 */
[----:B------:R-:W-:Y:S02]  /*954e0*/  ISETP.LT.AND P6, PT, R7, R194, !P0 ;  /* 0x000000c20700720c */ /* 0x000fe400047c1270 */
[----:B------:R-:W4:Y:S01]  /*954f0*/  LDL.LU R194, [R1+0x2fd4] ;  /* 0x002fd40001c27983 */ /* 0x000f220000300800 */
[----:B------:R-:W-:-:S03]  /*95500*/  IMAD.WIDE R242, R8, 0x4, R4 ;  /* 0x0000000408f27825 */ /* 0x000fc600078e0204 */
[----:B-1----:R-:W4:Y:S01]  /*95510*/  LDL.LU R112, [R1+0xd04] ;  /* 0x000d040001707983 */ /* 0x002f220000300800 */
[----:B------:R-:W-:Y:S01]  /*95520*/  ISETP.GE.AND P4, PT, R11, R225, PT ;  /* 0x000000e10b00720c */ /* 0x000fe20003f86270 */
[----:B------:R-:W1:Y:S01]  /*95530*/  LDC.64 R230, c[0x0][0x228] ;  /* 0x00008a00ffe67b82 */ /* 0x000e620000000a00 */
[----:B---3--:R-:W-:Y:S01]  /*95540*/  IMAD.WIDE R238, R8, 0x4, R2 ;  /* 0x0000000408ee7825 */ /* 0x008fe200078e0202 */
[----:B------:R-:W3:Y:S01]  /*95550*/  LDL.LU R114, [R1+0x574] ;  /* 0x0005740001727983 */ /* 0x000ee20000300800 */
[----:B------:R-:W-:-:S03]  /*95560*/  ISETP.LT.AND P0, PT, R9, R244, !P0 ;  /* 0x000000f40900720c */ /* 0x000fc60004701270 */
[----:B------:R1:W-:Y:S01]  /*95570*/  @P1 STG.E desc[UR60][R238.64], R204 ;  /* 0x000000ccee001986 */ /* 0x0003e2000c10193c */
[----:B------:R-:W-:-:S03]  /*95580*/  IMAD.IADD R8, R8, 0x1, R0 ;  /* 0x0000000108087824 */ /* 0x000fc600078e0200 */
[----:B------:R1:W-:Y:S01]  /*95590*/  @P5 STG.E desc[UR60][R242.64], R150 ;  /* 0x00000096f2005986 */ /* 0x0003e2000c10193c */
[----:B------:R-:W-:-:S03]  /*955a0*/  ISETP.LT.AND P5, PT, R7, R195, !P4 ;  /* 0x000000c30700720c */ /* 0x000fc600067a1270 */
[----:B------:R-:W3:Y:S01]  /*955b0*/  LDL.LU R195, [R1+0x2fd0] ;  /* 0x002fd00001c37983 */ /* 0x000ee20000300800 */
[----:B------:R-:W-:-:S03]  /*955c0*/  IADD3 R11, R6, 0xbc, RZ ;  /* 0x000000bc060b7810 */ /* 0x000fc60007ffe0ff */
[----:B-1----:R-:W3:Y:S01]  /*955d0*/  LDL.LU R204, [R1+0xcf8] ;  /* 0x000cf80001cc7983 */ /* 0x002ee20000300800 */
[----:B------:R-:W-:-:S03]  /*955e0*/  IMAD.WIDE R238, R8, 0x4, R2 ;  /* 0x0000000408ee7825 */ /* 0x000fc600078e0202 */
[----:B------:R-:W3:Y:S01]  /*955f0*/  LDL.LU R150, [R1+0x978] ;  /* 0x0009780001967983 */ /* 0x000ee20000300800 */
[----:B------:R-:W-:Y:S01]  /*95600*/  IMAD.WIDE R244, R8, 0x4, R4 ;  /* 0x0000000408f47825 */ /* 0x000fe200078e0204 */
[----:B------:R-:W-:Y:S01]  /*95610*/  ISETP.GE.AND P1, PT, R11, R221, PT ;  /* 0x000000dd0b00720c */ /* 0x000fe20003f26270 */
[----:B------:R-:W1:Y:S01]  /*95620*/  LDC.64 R242, c[0x0][0x228] ;  /* 0x00008a00fff27b82 */ /* 0x000e620000000a00 */
[----:B--2---:R2:W-:Y:S04]  /*95630*/  @P6 STG.E desc[UR60][R238.64], R206 ;  /* 0x000000ceee006986 */ /* 0x0045e8000c10193c */
[----:B----4-:R4:W-:Y:S01]  /*95640*/  @P0 STG.E desc[UR60][R244.64], R148 ;  /* 0x00000094f4000986 */ /* 0x0109e2000c10193c */
[----:B------:R-:W-:-:S03]  /*95650*/  ISETP.LT.AND P0, PT, R7, R180, !P1 ;  /* 0x000000b40700720c */ /* 0x000fc60004f01270 */
[----:B------:R-:W3:Y:S04]  /*95660*/  LDL.LU R180, [R1+0x2fcc] ;  /* 0x002fcc0001b47983 */ /* 0x000ee80000300800 */
[----:B--2---:R-:W2:Y:S01]  /*95670*/  LDL.LU R206, [R1+0xd08] ;  /* 0x000d080001ce7983 */ /* 0x004ea20000300800 */
[C---:B------:R-:W-:Y:S02]  /*95680*/  ISETP.LT.AND P4, PT, R9.reuse, R240, !P4 ;  /* 0x000000f00900720c */ /* 0x040fe40006781270 */
[----:B------:R-:W-:Y:S01]  /*95690*/  IADD3 R8, R8, R0, RZ ;  /* 0x0000000008087210 */ /* 0x000fe20007ffe0ff */
[----:B----4-:R-:W4:Y:S01]  /*956a0*/  LDL.LU R148, [R1+0x578] ;  /* 0x0005780001947983 */ /* 0x010f220000300800 */
[----:B------:R-:W-:Y:S01]  /*956b0*/  VIADD R11, R6, 0xbd ;  /* 0x000000bd060b7836 */ /* 0x000fe20000000000 */
[----:B------:R-:W-:Y:S01]  /*956c0*/  ISETP.LT.AND P1, PT, R9, R236, !P1 ;  /* 0x000000ec0900720c */ /* 0x000fe20004f21270 */
[----:B------:R-:W4:Y:S01]  /*956d0*/  LDC.64 R238, c[0x0][0x228] ;  /* 0x00008a00ffee7b82 */ /* 0x000f220000000a00 */
[----:B------:R-:W-:-:S02]  /*956e0*/  IMAD.WIDE R240, R8, 0x4, R2 ;  /* 0x0000000408f07825 */ /* 0x000fc400078e0202 */
[----:B------:R-:W-:Y:S02]  /*956f0*/  ISETP.GE.AND P6, PT, R11, R235, PT ;  /* 0x000000eb0b00720c */ /* 0x000fe40003fc6270 */
[----:B------:R-:W-:-:S04]  /*95700*/  IMAD.WIDE R244, R8, 0x4, R4 ;  /* 0x0000000408f47825 */ /* 0x000fc800078e0204 */
[----:B------:R-:W-:Y:S01]  /*95710*/  IMAD.IADD R8, R8, 0x1, R0 ;  /* 0x0000000108087824 */ /* 0x000fe200078e0200 */
[----:B------:R1:W-:Y:S01]  /*95720*/  @P5 STG.E desc[UR60][R240.64], R112 ;  /* 0x00000070f0005986 */ /* 0x0003e2000c10193c */
[----:B------:R-:W-:-:S03]  /*95730*/  VIADD R11, R6, 0xbe ;  /* 0x000000be060b7836 */ /* 0x000fc60000000000 */
[----:B---3--:R3:W-:Y:S01]  /*95740*/  @P4 STG.E desc[UR60][R244.64], R114 ;  /* 0x00000072f4004986 */ /* 0x0087e2000c10193c */
[----:B------:R-:W-:Y:S01]  /*95750*/  ISETP.LT.AND P4, PT, R7, R181, !P6 ;  /* 0x000000b50700720c */ /* 0x000fe20007781270 */
[C---:B------:R-:W-:Y:S02]  /*95760*/  IMAD.WIDE R236, R8.reuse, 0x4, R2 ;  /* 0x0000000408ec7825 */ /* 0x040fe400078e0202 */
[----:B------:R-:W4:Y:S01]  /*95770*/  LDL.LU R181, [R1+0x2fc8] ;  /* 0x002fc80001b57983 */ /* 0x000f220000300800 */
[----:B------:R-:W-:Y:S01]  /*95780*/  ISETP.GE.AND P5, PT, R11, R231, PT ;  /* 0x000000e70b00720c */ /* 0x000fe20003fa6270 */
[----:B-1----:R-:W1:Y:S02]  /*95790*/  LDC.64 R240, c[0x0][0x228] ;  /* 0x00008a00fff07b82 */ /* 0x002e640000000a00 */
[----:B------:R-:W4:Y:S04]  /*957a0*/  LDL.LU R112, [R1+0xcfc] ;  /* 0x000cfc0001707983 */ /* 0x000f280000300800 */
[----:B---3--:R-:W3:Y:S01]  /*957b0*/  LDL.LU R114, [R1+0x97c] ;  /* 0x00097c0001727983 */ /* 0x008ee20000300800 */
[----:B------:R-:W-:Y:S01]  /*957c0*/  IMAD.WIDE R244, R8, 0x4, R4 ;  /* 0x0000000408f47825 */ /* 0x000fe200078e0204 */
[----:B------:R-:W-:-:S02]  /*957d0*/  ISETP.LT.AND P6, PT, R9, R232, !P6 ;  /* 0x000000e80900720c */ /* 0x000fc400077c1270 */
[----:B------:R1:W-:Y:S01]  /*957e0*/  @P0 STG.E desc[UR60][R236.64], R204 ;  /* 0x000000ccec000986 */ /* 0x0003e2000c10193c */
[----:B------:R-:W-:Y:S01]  /*957f0*/  IMAD.IADD R8, R8, 0x1, R0 ;  /* 0x0000000108087824 */ /* 0x000fe200078e0200 */
[----:B------:R-:W-:Y:S01]  /*95800*/  IADD3 R11, R6, 0xbf, RZ ;  /* 0x000000bf060b7810 */ /* 0x000fe20007ffe0ff */
[----:B------:R-:W3:Y:S01]  /*95810*/  LDC.64 R232, c[0x0][0x228] ;  /* 0x00008a00ffe87b82 */ /* 0x000ee20000000a00 */
[----:B------:R1:W-:Y:S01]  /*95820*/  @P1 STG.E desc[UR60][R244.64], R150 ;  /* 0x00000096f4001986 */ /* 0x0003e2000c10193c */
[----:B------:R-:W-:-:S03]  /*95830*/  ISETP.LT.AND P1, PT, R7, R182, !P5 ;  /* 0x000000b60700720c */ /* 0x000fc60006f21270 */
[----:B------:R-:W3:Y:S04]  /*95840*/  LDL.LU R182, [R1+0x2fc4] ;  /* 0x002fc40001b67983 */ /* 0x000ee80000300800 */
[----:B-1----:R-:W3:Y:S01]  /*95850*/  LDL.LU R204, [R1+0xd0c] ;  /* 0x000d0c0001cc7983 */ /* 0x002ee20000300800 */
[----:B------:R-:W-:-:S03]  /*95860*/  IMAD.WIDE R236, R8, 0x4, R2 ;  /* 0x0000000408ec7825 */ /* 0x000fc600078e0202 */
[----:B------:R-:W3:Y:S01]  /*95870*/  LDL.LU R150, [R1+0x57c] ;  /* 0x00057c0001967983 */ /* 0x000ee20000300800 */
[----:B------:R-:W-:Y:S01]  /*95880*/  IMAD.WIDE R244, R8, 0x4, R4 ;  /* 0x0000000408f47825 */ /* 0x000fe200078e0204 */
[----:B------:R-:W-:Y:S02]  /*95890*/  ISETP.GE.AND P0, PT, R11, R243, PT ;  /* 0x000000f30b00720c */ /* 0x000fe40003f06270 */
[----:B--2---:R1:W-:Y:S04]  /*958a0*/  @P4 STG.E desc[UR60][R236.64], R206 ;  /* 0x000000ceec004986 */ /* 0x0043e8000c10193c */
[----:B----4-:R2:W-:Y:S01]  /*958b0*/  @P6 STG.E desc[UR60][R244.64], R148 ;  /* 0x00000094f4006986 */ /* 0x0105e2000c10193c */
[----:B------:R-:W-:-:S03]  /*958c0*/  ISETP.LT.AND P6, PT, R7, R183, !P0 ;  /* 0x000000b70700720c */ /* 0x000fc600047c1270 */
[----:B------:R-:W4:Y:S04]  /*958d0*/  LDL.LU R183, [R1+0x2fc0] ;  /* 0x002fc00001b77983 */ /* 0x000f280000300800 */
[----:B-1----:R-:W4:Y:S01]  /*958e0*/  LDL.LU R206, [R1+0xd10] ;  /* 0x000d100001ce7983 */ /* 0x002f220000300800 */
[C---:B------:R-:W-:Y:S02]  /*958f0*/  ISETP.LT.AND P5, PT, R9.reuse, R228, !P5 ;  /* 0x000000e40900720c */ /* 0x040fe40006fa1270 */
[----:B------:R-:W-:Y:S01]  /*95900*/  IADD3 R8, R8, R0, RZ ;  /* 0x0000000008087210 */ /* 0x000fe20007ffe0ff */
[----:B--2---:R-:W2:Y:S01]  /*95910*/  LDL.LU R148, [R1+0x980] ;  /* 0x0009800001947983 */ /* 0x004ea20000300800 */
[----:B------:R-:W-:Y:S01]  /*95920*/  VIADD R11, R6, 0xc0 ;  /* 0x000000c0060b7836 */ /* 0x000fe20000000000 */
[----:B------:R-:W-:Y:S01]  /*95930*/  ISETP.LT.AND P0, PT, R9, R226, !P0 ;  /* 0x000000e20900720c */ /* 0x000fe20004701270 */
[----:B------:R-:W1:Y:S01]  /*95940*/  LDC.64 R236, c[0x0][0x228] ;  /* 0x00008a00ffec7b82 */ /* 0x000e620000000a00 */
[----:B------:R-:W-:-:S02]  /*95950*/  IMAD.WIDE R228, R8, 0x4, R2 ;  /* 0x0000000408e47825 */ /* 0x000fc400078e0202 */
[----:B------:R-:W-:Y:S02]  /*95960*/  ISETP.GE.AND P4, PT, R11, R239, PT ;  /* 0x000000ef0b00720c */ /* 0x000fe40003f86270 */
[----:B------:R-:W-:-:S03]  /*95970*/  IMAD.WIDE R244, R8, 0x4, R4 ;  /* 0x0000000408f47825 */ /* 0x000fc600078e0204 */
[----:B------:R-:W1:Y:S01]  /*95980*/  LDC.64 R226, c[0x0][0x228] ;  /* 0x00008a00ffe27b82 */ /* 0x000e620000000a00 */
[----:B------:R-:W-:Y:S01]  /*95990*/  IMAD.IADD R8, R8, 0x1, R0 ;  /* 0x0000000108087824 */ /* 0x000fe200078e0200 */
[----:B------:R3:W-:Y:S01]  /*959a0*/  @P1 STG.E desc[UR60][R228.64], R112 ;  /* 0x00000070e4001986 */ /* 0x0007e2000c10193c */
[----:B------:R-:W-:-:S03]  /*959b0*/  VIADD R11, R6, 0xc1 ;  /* 0x000000c1060b7836 */ /* 0x000fc60000000000 */
[----:B---3--:R3:W-:Y:S01]  /*959c0*/  @P5 STG.E desc[UR60][R244.64], R114 ;  /* 0x00000072f4005986 */ /* 0x0087e2000c10193c */
[----:B------:R-:W-:-:S03]  /*959d0*/  ISETP.LT.AND P5, PT, R7, R184, !P4 ;  /* 0x000000b80700720c */ /* 0x000fc600067a1270 */
[----:B------:R-:W2:Y:S01]  /*959e0*/  LDL.LU R184, [R1+0x2fbc] ;  /* 0x002fbc0001b87983 */ /* 0x000ea20000300800 */
[----:B------:R-:W-:-:S03]  /*959f0*/  ISETP.GE.AND P1, PT, R11, R241, PT ;  /* 0x000000f10b00720c */ /* 0x000fc60003f26270 */
[----:B------:R-:W2:Y:S01]  /*95a00*/  LDL.LU R112, [R1+0xd20] ;  /* 0x000d200001707983 */ /* 0x000ea20000300800 */
[----:B------:R-:W-:-:S03]  /*95a10*/  IMAD.WIDE R228, R8, 0x4, R2 ;  /* 0x0000000408e47825 */ /* 0x000fc600078e0202 */
[----:B---3--:R-:W3:Y:S01]  /*95a20*/  LDL.LU R114, [R1+0x580] ;  /* 0x0005800001727983 */ /* 0x008ee20000300800 */
[C---:B------:R-:W-:Y:S01]  /*95a30*/  IMAD.WIDE R244, R8.reuse, 0x4, R4 ;  /* 0x0000000408f47825 */ /* 0x040fe200078e0204 */
[----:B------:R-:W-:Y:S02]  /*95a40*/  ISETP.LT.AND P4, PT, R9, R222, !P4 ;  /* 0x000000de0900720c */ /* 0x000fe40006781270 */
[----:B------:R1:W-:Y:S01]  /*95a50*/  @P6 STG.E desc[UR60][R228.64], R204 ;  /* 0x000000cce4006986 */ /* 0x0003e2000c10193c */
[----:B------:R-:W-:-:S03]  /*95a60*/  IMAD.IADD R8, R8, 0x1, R0 ;  /* 0x0000000108087824 */ /* 0x000fc600078e0200 */
[----:B------:R1:W-:Y:S01]  /*95a70*/  @P0 STG.E desc[UR60][R244.64], R150 ;  /* 0x00000096f4000986 */ /* 0x0003e2000c10193c */
[----:B------:R-:W-:-:S03]  /*95a80*/  ISETP.LT.AND P0, PT, R7, R185, !P1 ;  /* 0x000000b90700720c */ /* 0x000fc60004f01270 */
[----:B------:R-:W3:Y:S01]  /*95a90*/  LDL.LU R185, [R1+0x2fb8] ;  /* 0x002fb80001b97983 */ /* 0x000ee20000300800 */
[----:B------:R-:W-:-:S03]  /*95aa0*/  IADD3 R11, R6, 0xc2, RZ ;  /* 0x000000c2060b7810 */ /* 0x000fc60007ffe0ff */
[----:B-1----:R-:W3:Y:S01]  /*95ab0*/  LDL.LU R204, [R1+0xd14] ;  /* 0x000d140001cc7983 */ /* 0x002ee20000300800 */
[C---:B------:R-:W-:Y:S01]  /*95ac0*/  IMAD.WIDE R222, R8.reuse, 0x4, R2 ;  /* 0x0000000408de7825 */ /* 0x040fe200078e0202 */
[----:B------:R-:W1:Y:S02]  /*95ad0*/  LDC.64 R228, c[0x0][0x228] ;  /* 0x00008a00ffe47b82 */ /* 0x000e640000000a00 */
[----:B------:R-:W3:Y:S01]  /*95ae0*/  LDL.LU R150, [R1+0x984] ;  /* 0x0009840001967983 */ /* 0x000ee20000300800 */
[----:B------:R-:W-:Y:S01]  /*95af0*/  IMAD.WIDE R244, R8, 0x4, R4 ;  /* 0x0000000408f47825 */ /* 0x000fe200078e0204 */
[----:B------:R-:W-:Y:S02]  /*95b00*/  ISETP.GE.AND P6, PT, R11, R233, PT ;  /* 0x000000e90b00720c */ /* 0x000fe40003fc6270 */
[----:B----4-:R4:W-:Y:S04]  /*95b10*/  @P5 STG.E desc[UR60][R222.64], R206 ;  /* 0x000000cede005986 */ /* 0x0109e8000c10193c */
[----:B--2---:R2:W-:Y:S01]  /*95b20*/  @P4 STG.E desc[UR60][R244.64], R148 ;  /* 0x00000094f4004986 */ /* 0x0045e2000c10193c */
[----:B------:R-:W-:-:S03]  /*95b30*/  ISETP.LT.AND P4, PT, R7, R186, !P6 ;  /* 0x000000ba0700720c */ /* 0x000fc60007781270 */
[----:B------:R-:W3:Y:S04]  /*95b40*/  LDL.LU R186, [R1+0x2fb4] ;  /* 0x002fb40001ba7983 */ /* 0x000ee80000300800 */
[----:B----4-:R-:W4:Y:S01]  /*95b50*/  LDL.LU R206, [R1+0xd24] ;  /* 0x000d240001ce7983 */ /* 0x010f220000300800 */
[C---:B------:R-:W-:Y:S02]  /*95b60*/  ISETP.LT.AND P1, PT, R9.reuse, R224, !P1 ;  /* 0x000000e00900720c */ /* 0x040fe40004f21270 */
[----:B------:R-:W-:Y:S01]  /*95b70*/  IADD3 R8, R8, R0, RZ ;  /* 0x0000000008087210 */ /* 0x000fe20007ffe0ff */
[----:B--2---:R-:W2:Y:S01]  /*95b80*/  LDL.LU R148, [R1+0x584] ;  /* 0x0005840001947983 */ /* 0x004ea20000300800 */
[----:B------:R-:W-:Y:S01]  /*95b90*/  VIADD R11, R6, 0xc3 ;  /* 0x000000c3060b7836 */ /* 0x000fe20000000000 */
[----:B------:R-:W-:Y:S01]  /*95ba0*/  ISETP.LT.AND P6, PT, R9, R220, !P6 ;  /* 0x000000dc0900720c */ /* 0x000fe200077c1270 */
[----:B------:R-:W2:Y:S01]  /*95bb0*/  LDC.64 R222, c[0x0][0x228] ;  /* 0x00008a00ffde7b82 */ /* 0x000ea20000000a00 */
        /* <DEDUP_REMOVED lines=8> */
[----:B------:R-:W-:Y:S02]  /*95c40*/  IMAD.WIDE R220, R8, 0x4, R2 ;  /* 0x0000000408dc7825 */ /* 0x000fe400078e0202 */
[----:B------:R-:W2:Y:S01]  /*95c50*/  LDL.LU R187, [R1+0x2fb0] ;  /* 0x002fb00001bb7983 */ /* 0x000ea20000300800 */
[----:B------:R-:W-:-:S03]  /*95c60*/  ISETP.GE.AND P0, PT, R11, R227, PT ;  /* 0x000000e30b00720c */ /* 0x000fc60003f06270 */
[----:B-1----:R-:W2:Y:S01]  /*95c70*/  LDL.LU R112, [R1+0xd18] ;  /* 0x000d180001707983 */ /* 0x002ea20000300800 */
[----:B------:R-:W1:Y:S03]  /*95c80*/  LDC.64 R224, c[0x0][0x228] ;  /* 0x00008a00ffe07b82 */ /* 0x000e660000000a00 */
        /* <DEDUP_REMOVED lines=19> */
[----:B----4-:R-:W4:Y:S04]  /*95dc0*/  LDL.LU R206, [R1+0xd1c] ;  /* 0x000d1c0001ce7983 */ /* 0x010f280000300800 */
[----:B--2---:R-:W2:Y:S01]  /*95dd0*/  LDL.LU R148, [R1+0x98c] ;  /* 0x00098c0001947983 */ /* 0x004ea20000300800 */
[C---:B------:R-:W-:Y:S02]  /*95de0*/  ISETP.LT.AND P0, PT, R9.reuse, R230, !P0 ;  /* 0x000000e60900720c */ /* 0x040fe40004701270 */
[----:B------:R-:W-:Y:S01]  /*95df0*/  IADD3 R8, R8, R0, RZ ;  /* 0x0000000008087210 */ /* 0x000fe20007ffe0ff */
[----:B------:R-:W-:Y:S01]  /*95e00*/  VIADD R11, R6, 0xc6 ;  /* 0x000000c6060b7836 */ /* 0x000fe20000000000 */
[----:B------:R-:W-:Y:S01]  /*95e10*/  ISETP.LT.AND P4, PT, R9, R242, !P4 ;  /* 0x000000f20900720c */ /* 0x000fe20006781270 */
[----:B------:R-:W2:Y:S02]  /*95e20*/  LDC.64 R230, c[0x0][0x228] ;  /* 0x00008a00ffe67b82 */ /* 0x000ea40000000a00 */
[----:B------:R-:W-:Y:S01]  /*95e30*/  IMAD.WIDE R234, R8, 0x4, R2 ;  /* 0x0000000408ea7825 */ /* 0x000fe200078e0202 */
[----:B------:R-:W-:-:S03]  /*95e40*/  ISETP.GE.AND P1, PT, R11, R223, PT ;  /* 0x000000df0b00720c */ /* 0x000fc60003f26270 */
[C---:B------:R-:W-:Y:S01]  /*95e50*/  IMAD.WIDE R244, R8.reuse, 0x4, R4 ;  /* 0x0000000408f47825 */ /* 0x040fe200078e0204 */
[----:B------:R1:W-:Y:S03]  /*95e60*/  @P6 STG.E desc[UR60][R234.64], R112 ;  /* 0x00000070ea006986 */ /* 0x0003e6000c10193c */
[----:B------:R-:W-:Y:S01]  /*95e70*/  IMAD.IADD R8, R8, 0x1, R0 ;  /* 0x0000000108087824 */ /* 0x000fe200078e0200 */
[----:B---3--:R3:W-:Y:S01]  /*95e80*/  @P0 STG.E desc[UR60][R244.64], R114 ;  /* 0x00000072f4000986 */ /* 0x0087e2000c10193c */
[----:B------:R-:W-:Y:S01]  /*95e90*/  VIADD R11, R6, 0xc7 ;  /* 0x000000c7060b7836 */ /* 0x000fe20000000000 */
[----:B------:R-:W-:Y:S01]  /*95ea0*/  ISETP.LT.AND P0, PT, R7, R142, !P1 ;  /* 0x0000008e0700720c */ /* 0x000fe20004f01270 */
[C---:B------:R-:W-:Y:S01]  /*95eb0*/  IMAD.WIDE R242, R8.reuse, 0x4, R2 ;  /* 0x0000000408f27825 */ /* 0x040fe200078e0202 */
[----:B------:R-:W2:Y:S04]  /*95ec0*/  LDL.LU R142, [R1+0x2fa4] ;  /* 0x002fa400018e7983 */ /* 0x000ea80000300800 */
[----:B-1----:R-:W2:Y:S01]  /*95ed0*/  LDL.LU R112, [R1+0xd2c] ;  /* 0x000d2c0001707983 */ /* 0x002ea20000300800 */
[----:B------:R-:W-:Y:S01]  /*95ee0*/  ISETP.GE.AND P6, PT, R11, R225, PT ;  /* 0x000000e10b00720c */ /* 0x000fe20003fc6270 */
[----:B------:R-:W1:Y:S02]  /*95ef0*/  LDC.64 R234, c[0x0][0x228] ;  /* 0x00008a00ffea7b82 */ /* 0x000e640000000a00 */
        /* <DEDUP_REMOVED lines=15> */
[----:B----4-:R1:W-:Y:S04]  /*95ff0*/  @P0 STG.E desc[UR60][R242.64], R206 ;  /* 0x000000cef2000986 */ /* 0x0103e8000c10193c */
[----:B--2---:R2:W-:Y:S01]  /*96000*/  @P1 STG.E desc[UR60][R244.64], R148 ;  /* 0x00000094f4001986 */ /* 0x0045e2000c10193c */
[----:B------:R-:W-:-:S03]  /*96010*/  ISETP.LT.AND P1, PT, R7, R176, !P5 ;  /* 0x000000b00700720c */ /* 0x000fc60006f21270 */
[----:B------:R-:W4:Y:S04]  /*96020*/  LDL.LU R176, [R1+0x2f9c] ;  /* 0x002f9c0001b07983 */ /* 0x000f280000300800 */
[----:B-1----:R-:W4:Y:S04]  /*96030*/  LDL.LU R206, [R1+0xd30] ;  /* 0x000d300001ce7983 */ /* 0x002f280000300800 */
[----:B--2---:R-:W2:Y:S01]  /*96040*/  LDL.LU R148, [R1+0x590] ;  /* 0x0005900001947983 */ /* 0x004ea20000300800 */
[C---:B------:R-:W-:Y:S02]  /*96050*/  ISETP.LT.AND P6, PT, R9.reuse, R240, !P6 ;  /* 0x000000f00900720c */ /* 0x040fe400077c1270 */
[----:B------:R-:W-:Y:S01]  /*96060*/  IADD3 R8, R8, R0, RZ ;  /* 0x0000000008087210 */ /* 0x000fe20007ffe0ff */
[----:B------:R-:W-:Y:S01]  /*96070*/  VIADD R11, R6, 0xc9 ;  /* 0x000000c9060b7836 */ /* 0x000fe20000000000 */
[----:B------:R-:W-:Y:S01]  /*96080*/  ISETP.LT.AND P5, PT, R9, R232, !P5 ;  /* 0x000000e80900720c */ /* 0x000fe20006fa1270 */
[----:B------:R-:W1:Y:S02]  /*96090*/  LDC.64 R240, c[0x0][0x228] ;  /* 0x00008a00fff07b82 */ /* 0x000e640000000a00 */
[----:B------:R-:W-:Y:S01]  /*960a0*/  IMAD.WIDE R242, R8, 0x4, R2 ;  /* 0x0000000408f27825 */ /* 0x000fe200078e0202 */
[----:B------:R-:W-:-:S03]  /*960b0*/  ISETP.GE.AND P0, PT, R11, R231, PT ;  /* 0x000000e70b00720c */ /* 0x000fc60003f06270 */
[C---:B------:R-:W-:Y:S01]  /*960c0*/  IMAD.WIDE R244, R8.reuse, 0x4, R4 ;  /* 0x0000000408f47825 */ /* 0x040fe200078e0204 */
[----:B------:R3:W-:Y:S01]  /*960d0*/  @P4 STG.E desc[UR60][R242.64], R112 ;  /* 0x00000070f2004986 */ /* 0x0007e2000c10193c */
[----:B------:R-:W1:Y:S02]  /*960e0*/  LDC.64 R232, c[0x0][0x228] ;  /* 0x00008a00ffe87b82 */ /* 0x000e640000000a00 */
[----:B------:R-:W-:Y:S01]  /*960f0*/  IMAD.IADD R8, R8, 0x1, R0 ;  /* 0x0000000108087824 */ /* 0x000fe200078e0200 */
[----:B---3--:R3:W-:Y:S01]  /*96100*/  @P6 STG.E desc[UR60][R244.64], R114 ;  /* 0x00000072f4006986 */ /* 0x0087e2000c10193c */
[----:B------:R-:W-:Y:S01]  /*96110*/  VIADD R11, R6, 0xca ;  /* 0x000000ca060b7836 */ /* 0x000fe20000000000 */
[----:B------:R-:W-:Y:S02]  /*96120*/  ISETP.LT.AND P6, PT, R7, R177, !P0 ;  /* 0x000000b10700720c */ /* 0x000fe400047c1270 */
[----:B------:R-:W2:Y:S04]  /*96130*/  LDL.LU R177, [R1+0x2f98] ;  /* 0x002f980001b17983 */ /* 0x000ea80000300800 */
[----:B------:R-:W2:Y:S01]  /*96140*/  LDL.LU R112, [R1+0xd44] ;  /* 0x000d440001707983 */ /* 0x000ea20000300800 */
[----:B------:R-:W-:Y:S01]  /*96150*/  IMAD.WIDE R242, R8, 0x4, R2 ;  /* 0x0000000408f27825 */ /* 0x000fe200078e0202 */
[----:B------:R-:W-:-:S02]  /*96160*/  ISETP.GE.AND P4, PT, R11, R235, PT ;  /* 0x000000eb0b00720c */ /* 0x000fc40003f86270 */
[----:B---3--:R-:W3:Y:S01]  /*96170*/  LDL.LU R114, [R1+0x994] ;  /* 0x0009940001727983 */ /* 0x008ee20000300800 */
[C---:B------:R-:W-:Y:S01]  /*96180*/  IMAD.WIDE R244, R8.reuse, 0x4, R4 ;  /* 0x0000000408f47825 */ /* 0x040fe200078e0204 */
[----:B------:R-:W-:Y:S02]  /*96190*/  ISETP.LT.AND P0, PT, R9, R236, !P0 ;  /* 0x000000ec0900720c */ /* 0x000fe40004701270 */
        /* <DEDUP_REMOVED lines=129> */
[----:B----4-:R-:W-:Y:S04]  /*969b0*/  @P1 STG.E desc[UR60][R242.64], R206 ;  /* 0x000000cef2001986 */ /* 0x010fe8000c10193c */
[----:B--2---:R1:W-:Y:S01]  /*969c0*/  @P5 STG.E desc[UR60][R244.64], R148 ;  /* 0x00000094f4005986 */ /* 0x0043e2000c10193c */
[----:B------:R-:W-:-:S03]  /*969d0*/  ISETP.LT.AND P5, PT, R7, R139, !P4 ;  /* 0x0000008b0700720c */ /* 0x000fc600067a1270 */
[----:B------:R-:W2:Y:S04]  /*969e0*/  LDL.LU R139, [R1+0x2f6c] ;  /* 0x002f6c00018b7983 */ /* 0x000ea80000300800 */
[----:B------:R-:W4:Y:S04]  /*969f0*/  LDL.LU R208, [R1+0xd68] ;  /* 0x000d680001d07983 */ /* 0x000f280000300800 */
[----:B-1----:R-:W2:Y:S01]  /*96a00*/  LDL.LU R148, [R1+0x5a8] ;  /* 0x0005a80001947983 */ /* 0x002ea20000300800 */
        /* <DEDUP_REMOVED lines=18> */
[----:B------:R-:W2:Y:S01]  /*96b30*/  LDL.LU R112, [R1+0x9ac] ;  /* 0x0009ac0001707983 */ /* 0x000ea20000300800 */
[C---:B---3--:R-:W-:Y:S01]  /*96b40*/  IMAD.WIDE R244, R8.reuse, 0x4, R4 ;  /* 0x0000000408f47825 */ /* 0x048fe200078e0204 */
[----:B------:R-:W-:Y:S02]  /*96b50*/  ISETP.LT.AND P1, PT, R9, R226, !P1 ;  /* 0x000000e20900720c */ /* 0x000fe40004f21270 */
[----:B------:R3:W-:Y:S01]  /*96b60*/  @P5 STG.E desc[UR60][R242.64], R204 ;  /* 0x000000ccf2005986 */ /* 0x0007e2000c10193c */
[----:B------:R-:W-:Y:S01]  /*96b70*/  IMAD.IADD R8, R8, 0x1, R0 ;  /* 0x0000000108087824 */ /* 0x000fe200078e0200 */
[----:B------:R-:W-:Y:S01]  /*96b80*/  IADD3 R11, R6, 0xd7, RZ ;  /* 0x000000d7060b7810 */ /* 0x000fe20007ffe0ff */
[----:B------:R-:W1:Y:S01]  /*96b90*/  LDC.64 R226, c[0x0][0x228] ;  /* 0x00008a00ffe27b82 */ /* 0x000e620000000a00 */
[----:B------:R3:W-:Y:S01]  /*96ba0*/  @P4 STG.E desc[UR60][R244.64], R150 ;  /* 0x00000096f4004986 */ /* 0x0007e2000c10193c */
[----:B------:R-:W-:-:S03]  /*96bb0*/  ISETP.LT.AND P4, PT, R7, R165, !P6 ;  /* 0x000000a50700720c */ /* 0x000fc60007781270 */
[----:B------:R-:W2:Y:S04]  /*96bc0*/  LDL.LU R165, [R1+0x2f64] ;  /* 0x002f640001a57983 */ /* 0x000ea80000300800 */
[----:B------:R-:W2:Y:S01]  /*96bd0*/  LDL.LU R114, [R1+0xd6c] ;  /* 0x000d6c0001727983 */ /* 0x000ea20000300800 */
[----:B---3--:R-:W-:-:S03]  /*96be0*/  IMAD.WIDE R242, R8, 0x4, R2 ;  /* 0x0000000408f27825 */ /* 0x008fc600078e0202 */
[----:B------:R-:W3:Y:S01]  /*96bf0*/  LDL.LU R204, [R1+0x5ac] ;  /* 0x0005ac0001cc7983 */ /* 0x000ee20000300800 */
[----:B------:R-:W-:Y:S01]  /*96c00*/  IMAD.WIDE R244, R8, 0x4, R4 ;  /* 0x0000000408f47825 */ /* 0x000fe200078e0204 */
[----:B------:R-:W-:Y:S02]  /*96c10*/  ISETP.GE.AND P5, PT, R11, R241, PT ;  /* 0x000000f10b00720c */ /* 0x000fe40003fa6270 */
[----:B------:R-:W3:Y:S04]  /*96c20*/  LDL.LU R150, [R1+0x9b0] ;  /* 0x0009b00001967983 */ /* 0x000ee80000300800 */
[----:B----4-:R-:W-:Y:S04]  /*96c30*/  @P0 STG.E desc[UR60][R242.64], R208 ;  /* 0x000000d0f2000986 */ /* 0x010fe8000c10193c */
[----:B--2---:R2:W-:Y:S01]  /*96c40*/  @P1 STG.E desc[UR60][R244.64], R148 ;  /* 0x00000094f4001986 */ /* 0x0045e2000c10193c */
[----:B------:R-:W-:-:S03]  /*96c50*/  ISETP.LT.AND P1, PT, R7, R166, !P5 ;  /* 0x000000a60700720c */ /* 0x000fc60006f21270 */
[----:B------:R-:W4:Y:S04]  /*96c60*/  LDL.LU R166, [R1+0x2f60] ;  /* 0x002f600001a67983 */ /* 0x000f280000300800 */
[----:B--2---:R-:W2:Y:S01]  /*96c70*/  LDL.LU R148, [R1+0xd70] ;  /* 0x000d700001947983 */ /* 0x004ea20000300800 */
[----:B------:R-:W-:Y:S02]  /*96c80*/  ISETP.LT.AND P6, PT, R9, R228, !P6 ;  /* 0x000000e40900720c */ /* 0x000fe400077c1270 */
[----:B------:R-:W-:Y:S01]  /*96c90*/  IADD3 R8, R8, R0, RZ ;  /* 0x0000000008087210 */ /* 0x000fe20007ffe0ff */
[----:B------:R-:W-:Y:S01]  /*96ca0*/  VIADD R11, R6, 0xd8 ;  /* 0x000000d8060b7836 */ /* 0x000fe20000000000 */
[----:B------:R-:W3:Y:S03]  /*96cb0*/  LDC.64 R228, c[0x0][0x228] ;  /* 0x00008a00ffe47b82 */ /* 0x000ee60000000a00 */
[----:B------:R-:W-:Y:S01]  /*96cc0*/  IMAD.WIDE R242, R8, 0x4, R2 ;  /* 0x0000000408f27825 */ /* 0x000fe200078e0202 */
[----:B-1----:R-:W-:-:S03]  /*96cd0*/  ISETP.GE.AND P0, PT, R11, R233, PT ;  /* 0x000000e90b00720c */ /* 0x002fc60003f06270 */
[C---:B------:R-:W-:Y:S01]  /*96ce0*/  IMAD.WIDE R244, R8.reuse, 0x4, R4 ;  /* 0x0000000408f47825 */ /* 0x040fe200078e0204 */
[----:B------:R-:W-:Y:S01]  /*96cf0*/  ISETP.LT.AND P5, PT, R9, R222, !P5 ;  /* 0x000000de0900720c */ /* 0x000fe20006fa1270 */
[----:B------:R1:W-:Y:S01]  /*96d00*/  @P4 STG.E desc[UR60][R242.64], R206 ;  /* 0x000000cef2004986 */ /* 0x0003e2000c10193c */
[----:B------:R-:W2:Y:S01]  /*96d10*/  LDC.64 R222, c[0x0][0x228] ;  /* 0x00008a00ffde7b82 */ /* 0x000ea20000000a00 */
[----:B------:R-:W-:Y:S02]  /*96d20*/  IMAD.IADD R8, R8, 0x1, R0 ;  /* 0x0000000108087824 */ /* 0x000fe400078e0200 */
[----:B------:R1:W-:Y:S01]  /*96d30*/  @P6 STG.E desc[UR60][R244.64], R112 ;  /* 0x00000070f4006986 */ /* 0x0003e2000c10193c */
[----:B------:R-:W-:Y:S01]  /*96d40*/  ISETP.LT.AND P6, PT, R7, R167, !P0 ;  /* 0x000000a70700720c */ /* 0x000fe200047c1270 */
[----:B------:R-:W-:Y:S02]  /*96d50*/  VIADD R11, R6, 0xdf ;  /* 0x000000df060b7836 */ /* 0x000fe40000000000 */
[----:B------:R-:W4:Y:S04]  /*96d60*/  LDL.LU R167, [R1+0x2f5c] ;  /* 0x002f5c0001a77983 */ /* 0x000f280000300800 */
[----:B-1----:R-:W4:Y:S01]  /*96d70*/  LDL.LU R206, [R1+0xd80] ;  /* 0x000d800001ce7983 */ /* 0x002f220000300800 */
[----:B------:R-:W-:Y:S01]  /*96d80*/  IMAD.WIDE R242, R8, 0x4, R2 ;  /* 0x0000000408f27825 */ /* 0x000fe200078e0202 */
[----:B------:R-:W-:-:S02]  /*96d90*/  ISETP.GE.AND P4, PT, R11, R237, PT ;  /* 0x000000ed0b00720c */ /* 0x000fc40003f86270 */
[----:B------:R-:W4:Y:S01]  /*96da0*/  LDL.LU R112, [R1+0x5b0] ;  /* 0x0005b00001707983 */ /* 0x000f220000300800 */
[----:B------:R-:W-:Y:S01]  /*96db0*/  IMAD.WIDE R244, R8, 0x4, R4 ;  /* 0x0000000408f47825 */ /* 0x000fe200078e0204 */
[----:B------:R-:W-:Y:S02]  /*96dc0*/  IADD3 R11, R6, 0xd9, RZ ;  /* 0x000000d9060b7810 */ /* 0x000fe40007ffe0ff */
[----:B------:R-:W-:Y:S01]  /*96dd0*/  ISETP.LT.AND P0, PT, R9, R224, !P0 ;  /* 0x000000e00900720c */ /* 0x000fe20004701270 */
[----:B------:R-:W-:Y:S01]  /*96de0*/  IMAD.IADD R8, R8, 0x1, R0 ;  /* 0x0000000108087824 */ /* 0x000fe200078e0200 */
[----:B------:R1:W-:Y:S01]  /*96df0*/  @P1 STG.E desc[UR60][R242.64], R114 ;  /* 0x00000072f2001986 */ /* 0x0003e2000c10193c */
[----:B------:R-:W-:Y:S01]  /*96e00*/  ISETP.GE.AND P1, PT, R11, R227, PT ;  /* 0x000000e30b00720c */ /* 0x000fe20003f26270 */
[----:B------:R-:W-:Y:S01]  /*96e10*/  VIADD R11, R6, 0xda ;  /* 0x000000da060b7836 */ /* 0x000fe20000000000 */
[----:B------:R-:W4:Y:S01]  /*96e20*/  LDC.64 R224, c[0x0][0x228] ;  /* 0x00008a00ffe07b82 */ /* 0x000f220000000a00 */
[----:B---3--:R3:W-:Y:S04]  /*96e30*/  @P5 STG.E desc[UR60][R244.64], R204 ;  /* 0x000000ccf4005986 */ /* 0x0087e8000c10193c */
[----:B-1----:R-:W4:Y:S01]  /*96e40*/  LDL.LU R114, [R1+0x9b4] ;  /* 0x0009b40001727983 */ /* 0x002f220000300800 */
[----:B------:R-:W-:-:S03]  /*96e50*/  IMAD.WIDE R242, R8, 0x4, R2 ;  /* 0x0000000408f27825 */ /* 0x000fc600078e0202 */
[----:B---3--:R-:W3:Y:S01]  /*96e60*/  LDL.LU R204, [R1+0xd74] ;  /* 0x000d740001cc7983 */ /* 0x008ee20000300800 */
[----:B------:R-:W-:-:S03]  /*96e70*/  IMAD.WIDE R244, R8, 0x4, R4 ;  /* 0x0000000408f47825 */ /* 0x000fc600078e0204 */
[----:B------:R1:W-:Y:S01]  /*96e80*/  @P6 STG.E desc[UR60][R242.64], R150 ;  /* 0x00000096f2006986 */ /* 0x0003e2000c10193c */
[----:B------:R-:W-:Y:S02]  /*96e90*/  ISETP.GE.AND P6, PT, R11, R229, PT ;  /* 0x000000e50b00720c */ /* 0x000fe40003fc6270 */
[C---:B------:R-:W-:Y:S02]  /*96ea0*/  ISETP.LT.AND P5, PT, R7.reuse, R156, !P1 ;  /* 0x0000009c0700720c */ /* 0x040fe40004fa1270 */
[----:B------:R-:W3:Y:S04]  /*96eb0*/  LDL.LU R156, [R1+0x2f58] ;  /* 0x002f5800019c7983 */ /* 0x000ee80000300800 */
[----:B--2---:R2:W-:Y:S01]  /*96ec0*/  @P0 STG.E desc[UR60][R244.64], R148 ;  /* 0x00000094f4000986 */ /* 0x0045e2000c10193c */
[----:B------:R-:W-:-:S03]  /*96ed0*/  ISETP.LT.AND P0, PT, R7, R157, !P6 ;  /* 0x0000009d0700720c */ /* 0x000fc60007701270 */
[----:B------:R-:W3:Y:S04]  /*96ee0*/  LDL.LU R157, [R1+0x2f54] ;  /* 0x002f5400019d7983 */ /* 0x000ee80000300800 */
[----:B------:R-:W3:Y:S04]  /*96ef0*/  LDL.LU R210, [R1+0xd84] ;  /* 0x000d840001d27983 */ /* 0x000ee80000300800 */
[----:B------:R-:W3:Y:S04]  /*96f00*/  LDL.LU R208, [R1+0x5b4] ;  /* 0x0005b40001d07983 */ /* 0x000ee80000300800 */
[----:B-1----:R-:W3:Y:S04]  /*96f10*/  LDL.LU R150, [R1+0x9b8] ;  /* 0x0009b80001967983 */ /* 0x002ee80000300800 */
[----:B--2---:R-:W2:Y:S01]  /*96f20*/  LDL.LU R148, [R1+0xd78] ;  /* 0x000d780001947983 */ /* 0x004ea20000300800 */
[----:B------:R-:W-:-:S02]  /*96f30*/  IADD3 R11, R8, R0, RZ ;  /* 0x00000000080b7210 */ /* 0x000fc40007ffe0ff */
[C---:B------:R-:W-:Y:S02]  /*96f40*/  ISETP.LT.AND P1, PT, R9.reuse, R220, !P1 ;  /* 0x000000dc0900720c */ /* 0x040fe40004f21270 */
[----:B------:R-:W-:Y:S01]  /*96f50*/  ISETP.LT.AND P6, PT, R9, R230, !P6 ;  /* 0x000000e60900720c */ /* 0x000fe200077c1270 */
[C---:B------:R-:W-:Y:S01]  /*96f60*/  IMAD.WIDE R230, R11.reuse, 0x4, R2 ;  /* 0x000000040be67825 */ /* 0x040fe200078e0202 */
[----:B------:R-:W1:Y:S03]  /*96f70*/  LDC.64 R220, c[0x0][0x228] ;  /* 0x00008a00ffdc7b82 */ /* 0x000e660000000a00 */
[C---:B------:R-:W-:Y:S01]  /*96f80*/  IMAD.IADD R8, R11.reuse, 0x1, R0 ;  /* 0x000000010b087824 */ /* 0x040fe200078e0200 */
[----:B----4-:R4:W-:Y:S01]  /*96f90*/  @P5 STG.E desc[UR60][R230.64], R206 ;  /* 0x000000cee6005986 */ /* 0x0109e2000c10193c */
[C---:B------:R-:W-:Y:S02]  /*96fa0*/  VIADD R82, R6.reuse, 0xdb ;  /* 0x000000db06527836 */ /* 0x040fe40000000000 */
[----:B------:R-:W-:Y:S01]  /*96fb0*/  IMAD.WIDE R244, R11, 0x4, R4 ;  /* 0x000000040bf47825 */ /* 0x000fe200078e0204 */
[----:B------:R-:W-:-:S03]  /*96fc0*/  IADD3 R11, R6, 0xdc, RZ ;  /* 0x000000dc060b7810 */ /* 0x000fc60007ffe0ff */
[----:B------:R-:W-:Y:S01]  /*96fd0*/  IMAD.WIDE R242, R8, 0x4, R2 ;  /* 0x0000000408f27825 */ /* 0x000fe200078e0202 */
[----:B------:R-:W-:Y:S01]  /*96fe0*/  ISETP.GE.AND P5, PT, R82, R223, PT ;  /* 0x000000df5200720c */ /* 0x000fe20003fa6270 */
[----:B------:R3:W-:Y:S01]  /*96ff0*/  @P1 STG.E desc[UR60][R244.64], R112 ;  /* 0x00000070f4001986 */ /* 0x0007e2000c10193c */
[----:B----4-:R-:W4:Y:S02]  /*97000*/  LDC.64 R230, c[0x0][0x228] ;  /* 0x00008a00ffe67b82 */ /* 0x010f240000000a00 */
[----:B------:R-:W-:Y:S01]  /*97010*/  ISETP.LT.AND P1, PT, R7, R158, !P5 ;  /* 0x0000009e0700720c */ /* 0x000fe20006f21270 */
[----:B------:R1:W-:Y:S01]  /*97020*/  @P0 STG.E desc[UR60][R242.64], R114 ;  /* 0x00000072f2000986 */ /* 0x0003e2000c10193c */
[----:B------:R-:W-:Y:S01]  /*97030*/  ISETP.GE.AND P0, PT, R11, R225, PT ;  /* 0x000000e10b00720c */ /* 0x000fe20003f06270 */
[C---:B---3--:R-:W-:Y:S01]  /*97040*/  IMAD.WIDE R244, R8.reuse, 0x4, R4 ;  /* 0x0000000408f47825 */ /* 0x048fe200078e0204 */
[----:B------:R-:W-:Y:S01]  /*97050*/  ISETP.LT.AND P5, PT, R9, R234, !P5 ;  /* 0x000000ea0900720c */ /* 0x000fe20006fa1270 */
[----:B------:R-:W3:Y:S02]  /*97060*/  LDL.LU R158, [R1+0x2f50] ;  /* 0x002f5000019e7983 */ /* 0x000ee40000300800 */
[----:B------:R-:W-:Y:S01]  /*97070*/  IMAD.IADD R82, R8, 0x1, R0 ;  /* 0x0000000108527824 */ /* 0x000fe200078e0200 */
[----:B------:R-:W-:Y:S01]  /*97080*/  IADD3 R11, R6, 0xdd, RZ ;  /* 0x000000dd060b7810 */ /* 0x000fe20007ffe0ff */
[----:B------:R1:W-:Y:S01]  /*97090*/  @P6 STG.E desc[UR60][R244.64], R204 ;  /* 0x000000ccf4006986 */ /* 0x0003e2000c10193c */
[----:B------:R-:W-:Y:S01]  /*970a0*/  ISETP.LT.AND P6, PT, R7, R159, !P0 ;  /* 0x0000009f0700720c */ /* 0x000fe200047c1270 */
[----:B------:R-:W2:Y:S02]  /*970b0*/  LDC.64 R234, c[0x0][0x228] ;  /* 0x00008a00ffea7b82 */ /* 0x000ea40000000a00 */
[----:B------:R-:W3:Y:S01]  /*970c0*/  LDL.LU R159, [R1+0x2f4c] ;  /* 0x002f4c00019f7983 */ /* 0x000ee20000300800 */
[----:B------:R-:W-:-:S03]  /*970d0*/  ISETP.LT.AND P0, PT, R9, R238, !P0 ;  /* 0x000000ee0900720c */ /* 0x000fc60004701270 */
[----:B------:R-:W3:Y:S01]  /*970e0*/  LDL.LU R206, [R1+0xd88] ;  /* 0x000d880001ce7983 */ /* 0x000ee20000300800 */
[----:B-1----:R-:W-:-:S03]  /*970f0*/  IMAD.WIDE R242, R82, 0x4, R2 ;  /* 0x0000000452f27825 */ /* 0x002fc600078e0202 */
[----:B------:R-:W3:Y:S01]  /*97100*/  LDL.LU R112, [R1+0x5b8] ;  /* 0x0005b80001707983 */ /* 0x000ee20000300800 */
[----:B------:R-:W-:-:S03]  /*97110*/  IMAD.WIDE R238, R82, 0x4, R4 ;  /* 0x0000000452ee7825 */ /* 0x000fc600078e0204 */
[----:B------:R-:W3:Y:S01]  /*97120*/  LDL.LU R114, [R1+0x9bc] ;  /* 0x0009bc0001727983 */ /* 0x000ee20000300800 */
[----:B------:R-:W-:Y:S02]  /*97130*/  IMAD.IADD R8, R82, 0x1, R0 ;  /* 0x0000000152087824 */ /* 0x000fe400078e0200 */
[----:B------:R-:W-:Y:S01]  /*97140*/  VIADD R82, R6, 0xde ;  /* 0x000000de06527836 */ /* 0x000fe20000000000 */
[----:B------:R-:W3:Y:S04]  /*97150*/  LDL.LU R204, [R1+0xd7c] ;  /* 0x000d7c0001cc7983 */ /* 0x000ee80000300800 */
[----:B------:R1:W-:Y:S01]  /*97160*/  @P1 STG.E desc[UR60][R242.64], R210 ;  /* 0x000000d2f2001986 */ /* 0x0003e2000c10193c */
[----:B------:R-:W-:-:S03]  /*97170*/  ISETP.GE.AND P1, PT, R11, R221, PT ;  /* 0x000000dd0b00720c */ /* 0x000fc60003f26270 */
[----:B------:R2:W-:Y:S01]  /*97180*/  @P5 STG.E desc[UR60][R238.64], R208 ;  /* 0x000000d0ee005986 */ /* 0x0005e2000c10193c */
[----:B----4-:R-:W-:Y:S01]  /*97190*/  ISETP.GE.AND P5, PT, R82, R231, PT ;  /* 0x000000e75200720c */ /* 0x010fe20003fa6270 */
[----:B-1----:R-:W-:-:S04]  /*971a0*/  IMAD.WIDE R242, R8, 0x4, R2 ;  /* 0x0000000408f27825 */ /* 0x002fc800078e0202 */
[----:B--2---:R-:W-:Y:S01]  /*971b0*/  IMAD.WIDE R238, R8, 0x4, R4 ;  /* 0x0000000408ee7825 */ /* 0x004fe200078e0204 */
[----:B------:R1:W-:Y:S01]  /*971c0*/  @P6 STG.E desc[UR60][R242.64], R150 ;  /* 0x00000096f2006986 */ /* 0x0003e2000c10193c */
[----:B------:R-:W-:-:S03]  /*971d0*/  ISETP.LT.AND P6, PT, R7, R160, !P1 ;  /* 0x000000a00700720c */ /* 0x000fc60004fc1270 */
[----:B------:R2:W-:Y:S01]  /*971e0*/  @P0 STG.E desc[UR60][R238.64], R148 ;  /* 0x00000094ee000986 */ /* 0x0005e2000c10193c */
[----:B------:R-:W-:-:S03]  /*971f0*/  ISETP.LT.AND P0, PT, R7, R132, !P5 ;  /* 0x000000840700720c */ /* 0x000fc60006f01270 */
[----:B------:R-:W4:Y:S04]  /*97200*/  LDL.LU R160, [R1+0x2f48] ;  /* 0x002f480001a07983 */ /* 0x000f280000300800 */
[----:B------:R-:W4:Y:S04]  /*97210*/  LDL.LU R132, [R1+0x2f44] ;  /* 0x002f440001847983 */ /* 0x000f280000300800 */
[----:B-1----:R-:W4:Y:S01]  /*97220*/  LDL.LU R150, [R1+0xd8c] ;  /* 0x000d8c0001967983 */ /* 0x002f220000300800 */
[C---:B------:R-:W-:Y:S01]  /*97230*/  ISETP.LT.AND P1, PT, R9.reuse, R240, !P1 ;  /* 0x000000f00900720c */ /* 0x040fe20004f21270 */
[----:B------:R-:W-:Y:S01]  /*97240*/  IMAD.IADD R82, R8, 0x1, R0 ;  /* 0x0000000108527824 */ /* 0x000fe200078e0200 */
[----:B--2---:R-:W1:Y:S01]  /*97250*/  LDC.64 R238, c[0x0][0x228] ;  /* 0x00008a00ffee7b82 */ /* 0x004e620000000a00 */
[----:B------:R-:W2:Y:S02]  /*97260*/  LDL.LU R148, [R1+0x5bc] ;  /* 0x0005bc0001947983 */ /* 0x000ea40000300800 */
[C---:B------:R-:W-:Y:S01]  /*97270*/  IMAD.WIDE R242, R82.reuse, 0x4, R2 ;  /* 0x0000000452f27825 */ /* 0x040fe200078e0202 */
[C---:B------:R-:W-:Y:S01]  /*97280*/  IADD3 R8, R82.reuse, R0, RZ ;  /* 0x0000000052087210 */ /* 0x040fe20007ffe0ff */
[----:B------:R-:W2:Y:S02]  /*97290*/  LDL.LU R208, [R1+0xda0] ;  /* 0x000da00001d07983 */ /* 0x000ea40000300800 */
[----:B------:R-:W-:Y:S01]  /*972a0*/  IMAD.WIDE R244, R82, 0x4, R4 ;  /* 0x0000000452f47825 */ /* 0x000fe200078e0204 */
[----:B------:R-:W-:Y:S01]  /*972b0*/  ISETP.LT.AND P5, PT, R9, R232, !P5 ;  /* 0x000000e80900720c */ /* 0x000fe20006fa1270 */
[----:B------:R-:W2:Y:S02]  /*972c0*/  LDC.64 R240, c[0x0][0x228] ;  /* 0x00008a00fff07b82 */ /* 0x000ea40000000a00 */
[----:B------:R-:W-:-:S02]  /*972d0*/  VIADD R11, R6, 0xe0 ;  /* 0x000000e0060b7836 */ /* 0x000fc40000000000 */
[----:B------:R-:W-:Y:S01]  /*972e0*/  IMAD.WIDE R232, R8, 0x4, R2 ;  /* 0x0000000408e87825 */ /* 0x000fe200078e0202 */
[----:B---3--:R3:W-:Y:S04]  /*972f0*/  @P6 STG.E desc[UR60][R242.64], R206 ;  /* 0x000000cef2006986 */ /* 0x0087e8000c10193c */
[----:B------:R1:W-:Y:S01]  /*97300*/  @P1 STG.E desc[UR60][R244.64], R112 ;  /* 0x00000070f4001986 */ /* 0x0003e2000c10193c */
[----:B------:R-:W-:-:S03]  /*97310*/  ISETP.LT.AND P1, PT, R7, R133, !P4 ;  /* 0x000000850700720c */ /* 0x000fc60006721270 */
[----:B------:R-:W2:Y:S01]  /*97320*/  LDL.LU R133, [R1+0x2f40] ;  /* 0x002f400001857983 */ /* 0x000ea20000300800 */
[----:B------:R-:W-:-:S03]  /*97330*/  ISETP.GE.AND P6, PT, R11, R235, PT ;  /* 0x000000eb0b00720c */ /* 0x000fc60003fc6270 */
[----:B---3--:R-:W3:Y:S01]  /*97340*/  LDL.LU R206, [R1+0xd90] ;  /* 0x000d900001ce7983 */ /* 0x008ee20000300800 */
[----:B------:R-:W-:Y:S01]  /*97350*/  ISETP.LT.AND P4, PT, R9, R226, !P4 ;  /* 0x000000e20900720c */ /* 0x000fe20006781270 */
[C---:B------:R-:W-:Y:S02]  /*97360*/  IMAD.WIDE R242, R8.reuse, 0x4, R4 ;  /* 0x0000000408f27825 */ /* 0x040fe400078e0204 */
[----:B------:R1:W-:Y:S01]  /*97370*/  @P0 STG.E desc[UR60][R232.64], R114 ;  /* 0x00000072e8000986 */ /* 0x0003e2000c10193c */
[----:B------:R-:W-:Y:S01]  /*97380*/  ISETP.LT.AND P0, PT, R7, R134, !P6 ;  /* 0x000000860700720c */ /* 0x000fe20007701270 */
[----:B------:R-:W-:Y:S01]  /*97390*/  IMAD.IADD R8, R8, 0x1, R0 ;  /* 0x0000000108087824 */ /* 0x000fe200078e0200 */
[----:B------:R-:W-:Y:S01]  /*973a0*/  ISETP.LT.AND P6, PT, R9, R228, !P6 ;  /* 0x000000e40900720c */ /* 0x000fe200077c1270 */
[----:B------:R-:W3:Y:S01]  /*973b0*/  LDL.LU R134, [R1+0x2f3c] ;  /* 0x002f3c0001867983 */ /* 0x000ee20000300800 */
[----:B------:R-:W-:Y:S01]  /*973c0*/  IADD3 R11, R6, 0xe1, RZ ;  /* 0x000000e1060b7810 */ /* 0x000fe20007ffe0ff */
[----:B------:R-:W-:Y:S01]  /*973d0*/  IMAD.WIDE R228, R8, 0x4, R2 ;  /* 0x0000000408e47825 */ /* 0x000fe200078e0202 */
[----:B------:R-:W3:Y:S01]  /*973e0*/  LDC.64 R226, c[0x0][0x228] ;  /* 0x00008a00ffe27b82 */ /* 0x000ee20000000a00 */
[----:B-1----:R-:W3:Y:S04]  /*973f0*/  LDL.LU R112, [R1+0x9c0] ;  /* 0x0009c00001707983 */ /* 0x002ee80000300800 */
[----:B------:R1:W-:Y:S01]  /*97400*/  @P5 STG.E desc[UR60][R242.64], R204 ;  /* 0x000000ccf2005986 */ /* 0x0003e2000c10193c */
[----:B------:R-:W-:-:S02]  /*97410*/  ISETP.GE.AND P5, PT, R11, R239, PT ;  /* 0x000000ef0b00720c */ /* 0x000fc40003fa6270 */
[----:B------:R-:W3:Y:S01]  /*97420*/  LDC.64 R232, c[0x0][0x228] ;  /* 0x00008a00ffe87b82 */ /* 0x000ee20000000a00 */
[----:B------:R-:W3:Y:S01]  /*97430*/  LDL.LU R114, [R1+0x5c0] ;  /* 0x0005c00001727983 */ /* 0x000ee20000300800 */
[----:B-1----:R-:W-:-:S03]  /*97440*/  IMAD.WIDE R242, R8, 0x4, R4 ;  /* 0x0000000408f27825 */ /* 0x002fc600078e0204 */
[----:B------:R-:W3:Y:S04]  /*97450*/  LDL.LU R204, [R1+0xda4] ;  /* 0x000da40001cc7983 */ /* 0x000ee80000300800 */
[----:B----4-:R1:W-:Y:S04]  /*97460*/  @P1 STG.E desc[UR60][R228.64], R150 ;  /* 0x00000096e4001986 */ /* 0x0103e8000c10193c */
[----:B--2---:R2:W-:Y:S01]  /*97470*/  @P4 STG.E desc[UR60][R242.64], R148 ;  /* 0x00000094f2004986 */ /* 0x0045e2000c10193c */
[----:B------:R-:W-:-:S03]  /*97480*/  ISETP.LT.AND P4, PT, R7, R135, !P5 ;  /* 0x000000870700720c */ /* 0x000fc60006f81270 */
[----:B------:R-:W4:Y:S04]  /*97490*/  LDL.LU R135, [R1+0x2f38] ;  /* 0x002f380001877983 */ /* 0x000f280000300800 */
[----:B-1----:R-:W4:Y:S04]  /*974a0*/  LDL.LU R150, [R1+0x1070] ;  /* 0x0010700001967983 */ /* 0x002f280000300800 */
[----:B--2---:R-:W2:Y:S01]  /*974b0*/  LDL.LU R148, [R1+0xd94] ;  /* 0x000d940001947983 */ /* 0x004ea20000300800 */
[----:B------:R-:W-:Y:S02]  /*974c0*/  IMAD.IADD R8, R8, 0x1, R0 ;  /* 0x0000000108087824 */ /* 0x000fe400078e0200 */
[----:B------:R-:W-:-:S02]  /*974d0*/  VIADD R82, R6, 0xe2 ;  /* 0x000000e206527836 */ /* 0x000fc40000000000 */
[----:B------:R-:W-:Y:S01]  /*974e0*/  IMAD.WIDE R228, R8, 0x4, R2 ;  /* 0x0000000408e47825 */ /* 0x000fe200078e0202 */
[----:B------:R-:W-:-:S03]  /*974f0*/  ISETP.LT.AND P5, PT, R9, R222, !P5 ;  /* 0x000000de0900720c */ /* 0x000fc60006fa1270 */
[----:B------:R-:W-:Y:S01]  /*97500*/  IMAD.WIDE R242, R8, 0x4, R4 ;  /* 0x0000000408f27825 */ /* 0x000fe200078e0204 */
[----:B------:R-:W-:Y:S01]  /*97510*/  ISETP.GE.AND P1, PT, R82, R241, PT ;  /* 0x000000f15200720c */ /* 0x000fe20003f26270 */
[----:B------:R1:W-:Y:S01]  /*97520*/  @P0 STG.E desc[UR60][R228.64], R208 ;  /* 0x000000d0e4000986 */ /* 0x0003e2000c10193c */
[----:B------:R-:W-:Y:S01]  /*97530*/  IADD3 R11, R6, 0xe3, RZ ;  /* 0x000000e3060b7810 */ /* 0x000fe20007ffe0ff */
[----:B------:R-:W-:Y:S01]  /*97540*/  IMAD.IADD R8, R8, 0x1, R0 ;  /* 0x0000000108087824 */ /* 0x000fe200078e0200 */
[----:B------:R-:W2:Y:S01]  /*97550*/  LDC.64 R222, c[0x0][0x228] ;  /* 0x00008a00ffde7b82 */ /* 0x000ea20000000a00 */
[----:B---3--:R-:W-:Y:S01]  /*97560*/  @P6 STG.E desc[UR60][R242.64], R206 ;  /* 0x000000cef2006986 */ /* 0x008fe2000c10193c */
[----:B------:R-:W-:Y:S02]  /*97570*/  ISETP.LT.AND P6, PT, R7, R152, !P1 ;  /* 0x000000980700720c */ /* 0x000fe40004fc1270 */
[----:B------:R-:W-:Y:S01]  /*97580*/  ISETP.LT.AND P1, PT, R9, R224, !P1 ;  /* 0x000000e00900720c */ /* 0x000fe20004f21270 */
[----:B------:R-:W-:Y:S01]  /*97590*/  IMAD.WIDE R224, R8, 0x4, R2 ;  /* 0x0000000408e07825 */ /* 0x000fe200078e0202 */
[----:B------:R-:W3:Y:S01]  /*975a0*/  LDL.LU R152, [R1+0x2f34] ;  /* 0x002f340001987983 */ /* 0x000ee20000300800 */
[----:B------:R-:W-:-:S02]  /*975b0*/  ISETP.GE.AND P0, PT, R11, R233, PT ;  /* 0x000000e90b00720c */ /* 0x000fc40003f06270 */
[C---:B-1----:R-:W-:Y:S01]  /*975c0*/  IMAD.WIDE R228, R8.reuse, 0x4, R4 ;  /* 0x0000000408e47825 */ /* 0x042fe200078e0204 */
[----:B------:R-:W3:Y:S01]  /*975d0*/  LDL.LU R212, [R1+0x9c4] ;  /* 0x0009c40001d47983 */ /* 0x000ee20000300800 */
[----:B------:R-:W-:-:S03]  /*975e0*/  IADD3 R8, R8, R0, RZ ;  /* 0x0000000008087210 */ /* 0x000fc60007ffe0ff */
[----:B------:R1:W-:Y:S01]  /*975f0*/  @P4 STG.E desc[UR60][R224.64], R112 ;  /* 0x00000070e0004986 */ /* 0x0003e2000c10193c */
[----:B------:R-:W-:-:S03]  /*97600*/  VIADD R11, R6, 0xe4 ;  /* 0x000000e4060b7836 */ /* 0x000fc60000000000 */
[----:B------:R-:W3:Y:S04]  /*97610*/  LDL.LU R210, [R1+0x5c4] ;  /* 0x0005c40001d27983 */ /* 0x000ee80000300800 */
[----:B------:R1:W-:Y:S01]  /*97620*/  @P5 STG.E desc[UR60][R228.64], R114 ;  /* 0x00000072e4005986 */ /* 0x0003e2000c10193c */
[----:B------:R-:W-:-:S03]  /*97630*/  ISETP.LT.AND P5, PT, R7, R153, !P0 ;  /* 0x000000990700720c */ /* 0x000fc600047a1270 */
[----:B------:R-:W3:Y:S01]  /*97640*/  LDL.LU R153, [R1+0x2f30] ;  /* 0x002f300001997983 */ /* 0x000ee20000300800 */
[----:B-1----:R-:W-:-:S03]  /*97650*/  IMAD.WIDE R224, R8, 0x4, R2 ;  /* 0x0000000408e07825 */ /* 0x002fc600078e0202 */
[----:B------:R-:W3:Y:S01]  /*97660*/  LDL.LU R208, [R1+0xda8] ;  /* 0x000da80001d07983 */ /* 0x000ee20000300800 */
[----:B------:R-:W-:Y:S01]  /*97670*/  IMAD.WIDE R242, R8, 0x4, R4 ;  /* 0x0000000408f27825 */ /* 0x000fe200078e0204 */
[----:B------:R-:W-:Y:S02]  /*97680*/  ISETP.GE.AND P4, PT, R11, R227, PT ;  /* 0x000000e30b00720c */ /* 0x000fe40003f86270 */
[----:B------:R-:W3:Y:S01]  /*97690*/  LDL.LU R114, [R1+0xd98] ;  /* 0x000d980001727983 */ /* 0x000ee20000300800 */
[----:B------:R-:W1:Y:S03]  /*976a0*/  LDC.64 R228, c[0x0][0x228] ;  /* 0x00008a00ffe47b82 */ /* 0x000e660000000a00 */
[----:B------:R1:W-:Y:S04]  /*976b0*/  @P6 STG.E desc[UR60][R224.64], R204 ;  /* 0x000000cce0006986 */ /* 0x0003e8000c10193c */
[----:B-1----:R-:W3:Y:S01]  /*976c0*/  LDL.LU R204, [R1+0x9c8] ;  /* 0x0009c80001cc7983 */ /* 0x002ee20000300800 */
[----:B------:R-:W1:Y:S01]  /*976d0*/  LDC.64 R224, c[0x0][0x228] ;  /* 0x00008a00ffe07b82 */ /* 0x000e620000000a00 */
[----:B----4-:R-:W-:-:S02]  /*976e0*/  ISETP.LT.AND P6, PT, R7, R150, !P2 ;  /* 0x000000960700720c */ /* 0x010fc400057c1270 */
[----:B--2---:R2:W-:Y:S01]  /*976f0*/  @P1 STG.E desc[UR60][R242.64], R148 ;  /* 0x00000094f2001986 */ /* 0x0045e2000c10193c */
[----:B------:R-:W-:-:S03]  /*97700*/  ISETP.LT.AND P1, PT, R7, R154, !P4 ;  /* 0x0000009a0700720c */ /* 0x000fc60006721270 */
[----:B------:R-:W4:Y:S04]  /*97710*/  LDL.LU R154, [R1+0x2f2c] ;  /* 0x002f2c00019a7983 */ /* 0x000f280000300800 */
[----:B------:R-:W4:Y:S04]  /*97720*/  LDL.LU R150, [R1+0x5c8] ;  /* 0x0005c80001967983 */ /* 0x000f280000300800 */
[----:B------:R-:W4:Y:S04]  /*97730*/  LDL.LU R206, [R1+0xdac] ;  /* 0x000dac0001ce7983 */ /* 0x000f280000300800 */
[----:B------:R-:W4:Y:S04]  /*97740*/  LDL.LU R112, [R1+0xd9c] ;  /* 0x000d9c0001707983 */ /* 0x000f280000300800 */
[----:B--2---:R-:W2:Y:S01]  /*97750*/  LDL.LU R148, [R1+0x9cc] ;  /* 0x0009cc0001947983 */ /* 0x004ea20000300800 */
[C---:B------:R-:W-:Y:S01]  /*97760*/  ISETP.LT.AND P0, PT, R9.reuse, R220, !P0 ;  /* 0x000000dc0900720c */ /* 0x040fe20004701270 */
[----:B------:R-:W-:Y:S01]  /*97770*/  IMAD.IADD R8, R8, 0x1, R0 ;  /* 0x0000000108087824 */ /* 0x000fe200078e0200 */
[C---:B------:R-:W-:Y:S01]  /*97780*/  ISETP.LT.AND P4, PT, R9.reuse, R230, !P4 ;  /* 0x000000e60900720c */ /* 0x040fe20006781270 */
[----:B------:R-:W-:Y:S01]  /*97790*/  VIADD R100, R6, 0xe6 ;  /* 0x000000e606647836 */ /* 0x000fe20000000000 */
[----:B------:R-:W-:Y:S01]  /*977a0*/  ISETP.LT.AND P2, PT, R9, R236, !P2 ;  /* 0x000000ec0900720c */ /* 0x000fe20005741270 */
[C---:B------:R-:W-:Y:S01]  /*977b0*/  IMAD.WIDE R242, R8.reuse, 0x4, R2 ;  /* 0x0000000408f27825 */ /* 0x040fe200078e0202 */
[CC--:B------:R-:W-:Y:S01]  /*977c0*/  IADD3 R11, R8.reuse, R0.reuse, RZ ;  /* 0x00000000080b7210 */ /* 0x0c0fe20007ffe0ff */
[----:B------:R-:W1:Y:S02]  /*977d0*/  LDC.64 R220, c[0x0][0x228] ;  /* 0x00008a00ffdc7b82 */ /* 0x000e640000000a00 */
[----:B------:R-:W-:Y:S01]  /*977e0*/  IMAD.WIDE R236, R8, 0x4, R4 ;  /* 0x0000000408ec7825 */ /* 0x000fe200078e0204 */
[----:B---3--:R3:W-:Y:S01]  /*977f0*/  @P5 STG.E desc[UR60][R242.64], R212 ;  /* 0x000000d4f2005986 */ /* 0x0087e2000c10193c */
[----:B------:R-:W-:-:S02]  /*97800*/  IADD3 R8, R11, R0, RZ ;  /* 0x000000000b087210 */ /* 0x000fc40007ffe0ff */
[----:B------:R-:W-:Y:S02]  /*97810*/  VIADD R82, R6, 0xf3 ;  /* 0x000000f306527836 */ /* 0x000fe40000000000 */
[----:B------:R-:W2:Y:S01]  /*97820*/  LDC.64 R230, c[0x0][0x228] ;  /* 0x00008a00ffe67b82 */ /* 0x000ea20000000a00 */
[----:B------:R3:W-:Y:S02]  /*97830*/  @P0 STG.E desc[UR60][R236.64], R210 ;  /* 0x000000d2ec000986 */ /* 0x0007e4000c10193c */
[----:B---3--:R-:W-:-:S04]  /*97840*/  IMAD.WIDE R242, R11, 0x4, R2 ;  /* 0x000000040bf27825 */ /* 0x008fc800078e0202 */
[----:B------:R-:W-:Y:S01]  /*97850*/  IMAD.WIDE R236, R11, 0x4, R4 ;  /* 0x000000040bec7825 */ /* 0x000fe200078e0204 */
[----:B------:R3:W-:Y:S01]  /*97860*/  @P1 STG.E desc[UR60][R242.64], R208 ;  /* 0x000000d0f2001986 */ /* 0x0007e2000c10193c */
[----:B------:R-:W-:Y:S02]  /*97870*/  ISETP.GE.AND P1, PT, R100, R229, PT ;  /* 0x000000e56400720c */ /* 0x000fe40003f26270 */
[----:B------:R-:W-:Y:S01]  /*97880*/  VIADD R11, R6, 0xe7 ;  /* 0x000000e7060b7836 */ /* 0x000fe20000000000 */
[----:B------:R3:W-:Y:S01]  /*97890*/  @P4 STG.E desc[UR60][R236.64], R114 ;  /* 0x00000072ec004986 */ /* 0x0007e2000c10193c */
[----:B------:R-:W-:Y:S01]  /*978a0*/  ISETP.LT.AND P4, PT, R7, R155, !P1 ;  /* 0x0000009b0700720c */ /* 0x000fe20004f81270 */
[----:B------:R-:W2:Y:S02]  /*978b0*/  LDC R100, c[0x0][0x228] ;  /* 0x00008a00ff647b82 */ /* 0x000ea40000000800 */
[----:B------:R-:W2:Y:S01]  /*978c0*/  LDL.LU R155, [R1+0x2f28] ;  /* 0x002f2800019b7983 */ /* 0x000ea20000300800 */
[----:B---3--:R-:W-:-:S04]  /*978d0*/  IMAD.WIDE R242, R8, 0x4, R2 ;  /* 0x0000000408f27825 */ /* 0x008fc800078e0202 */
[C---:B------:R-:W-:Y:S01]  /*978e0*/  IMAD.WIDE R236, R8.reuse, 0x4, R4 ;  /* 0x0000000408ec7825 */ /* 0x040fe200078e0204 */
[----:B------:R-:W3:Y:S04]  /*978f0*/  LDL.LU R114, [R1+0x5cc] ;  /* 0x0005cc0001727983 */ /* 0x000ee80000300800 */
[----:B------:R1:W-:Y:S02]  /*97900*/  @P6 STG.E desc[UR60][R242.64], R204 ;  /* 0x000000ccf2006986 */ /* 0x0003e4000c10193c */
[----:B-1----:R-:W-:Y:S02]  /*97910*/  ISETP.GE.AND P6, PT, R11, R225, PT ;  /* 0x000000e10b00720c */ /* 0x002fe40003fc6270 */
[----:B------:R-:W-:Y:S01]  /*97920*/  ISETP.LT.AND P1, PT, R9, R234, !P1 ;  /* 0x000000ea0900720c */ /* 0x000fe20004f21270 */
[----:B------:R-:W-:Y:S01]  /*97930*/  IMAD.IADD R8, R8, 0x1, R0 ;  /* 0x0000000108087824 */ /* 0x000fe200078e0200 */
[----:B------:R-:W-:Y:S01]  /*97940*/  ISETP.GE.AND P5, PT, R82, R223, PT ;  /* 0x000000df5200720c */ /* 0x000fe20003fa6270 */
[C---:B------:R-:W-:Y:S01]  /*97950*/  VIADD R82, R6.reuse, 0xe8 ;  /* 0x000000e806527836 */ /* 0x040fe20000000000 */
[----:B------:R-:W-:Y:S01]  /*97960*/  IADD3 R11, R6, 0xe9, RZ ;  /* 0x000000e9060b7810 */ /* 0x000fe20007ffe0ff */
[C---:B------:R-:W-:Y:S01]  /*97970*/  IMAD.WIDE R244, R8.reuse, 0x4, R4 ;  /* 0x0000000408f47825 */ /* 0x040fe200078e0204 */
[----:B------:R-:W1:Y:S03]  /*97980*/  LDC.64 R234, c[0x0][0x228] ;  /* 0x00008a00ffea7b82 */ /* 0x000e660000000a00 */
[----:B------:R-:W-:Y:S01]  /*97990*/  IMAD.WIDE R242, R8, 0x4, R2 ;  /* 0x0000000408f27825 */ /* 0x000fe200078e0202 */
[----:B------:R-:W-:-:S03]  /*979a0*/  ISETP.GE.AND P0, PT, R82, R221, PT ;  /* 0x000000dd5200720c */ /* 0x000fc60003f06270 */
[----:B------:R-:W-:Y:S01]  /*979b0*/  IMAD.IADD R8, R8, 0x1, R0 ;  /* 0x0000000108087824 */ /* 0x000fe200078e0200 */
[----:B----4-:R4:W-:Y:S01]  /*979c0*/  @P2 STG.E desc[UR60][R236.64], R150 ;  /* 0x00000096ec002986 */ /* 0x0109e2000c10193c */
[----:B------:R-:W-:-:S03]  /*979d0*/  ISETP.LT.AND P2, PT, R7, R124, !P6 ;  /* 0x0000007c0700720c */ /* 0x000fc60007741270 */
[----:B------:R-:W3:Y:S04]  /*979e0*/  LDL.LU R124, [R1+0x2f24] ;  /* 0x002f2400017c7983 */ /* 0x000ee80000300800 */
[----:B------:R-:W3:Y:S04]  /*979f0*/  LDL.LU R204, [R1+0x9d0] ;  /* 0x0009d00001cc7983 */ /* 0x000ee80000300800 */
[----:B----4-:R-:W4:Y:S01]  /*97a00*/  LDL.LU R150, [R1+0xdb0] ;  /* 0x000db00001967983 */ /* 0x010f220000300800 */
[----:B------:R-:W4:Y:S03]  /*97a10*/  LDC.64 R236, c[0x0][0x228] ;  /* 0x00008a00ffec7b82 */ /* 0x000f260000000a00 */
[----:B------:R1:W-:Y:S04]  /*97a20*/  @P4 STG.E desc[UR60][R242.64], R206 ;  /* 0x000000cef2004986 */ /* 0x0003e8000c10193c */
[----:B------:R-:W-:Y:S01]  /*97a30*/  @P1 STG.E desc[UR60][R244.64], R112 ;  /* 0x00000070f4001986 */ /* 0x000fe2000c10193c */
[----:B------:R-:W-:-:S02]  /*97a40*/  ISETP.LT.AND P1, PT, R9, R240, !P0 ;  /* 0x000000f00900720c */ /* 0x000fc40004721270 */
[----:B------:R-:W-:Y:S02]  /*97a50*/  ISETP.LT.AND P0, PT, R7, R125, !P0 ;  /* 0x0000007d0700720c */ /* 0x000fe40004701270 */
[----:B------:R-:W4:Y:S01]  /*97a60*/  LDL.LU R125, [R1+0x2f20] ;  /* 0x002f2000017d7983 */ /* 0x000f220000300800 */
[----:B-1----:R-:W-:-:S03]  /*97a70*/  IMAD.WIDE R242, R8, 0x4, R2 ;  /* 0x0000000408f27825 */ /* 0x002fc600078e0202 */
[----:B------:R-:W4:Y:S04]  /*97a80*/  LDL.LU R210, [R1+0x5d0] ;  /* 0x0005d00001d27983 */ /* 0x000f280000300800 */
[----:B------:R-:W4:Y:S04]  /*97a90*/  LDL.LU R208, [R1+0xdc0] ;  /* 0x000dc00001d07983 */ /* 0x000f280000300800 */
[----:B--2---:R1:W-:Y:S04]  /*97aa0*/  @P2 STG.E desc[UR60][R242.64], R148 ;  /* 0x00000094f2002986 */ /* 0x0043e8000c10193c */
[----:B-1----:R-:W2:Y:S01]  /*97ab0*/  LDL.LU R148, [R1+0x1078] ;  /* 0x0010780001947983 */ /* 0x002ea20000300800 */
[----:B------:R-:W-:-:S04]  /*97ac0*/  ISETP.GE.AND P4, PT, R11, R231, PT ;  /* 0x000000e70b00720c */ /* 0x000fc80003f86270 */
[----:B------:R-:W-:Y:S02]  /*97ad0*/  ISETP.LT.AND P2, PT, R9, R232, !P4 ;  /* 0x000000e80900720c */ /* 0x000fe40006741270 */
[----:B------:R-:W-:Y:S02]  /*97ae0*/  ISETP.LT.AND P4, PT, R7, R126, !P4 ;  /* 0x0000007e0700720c */ /* 0x000fe40006781270 */
[----:B------:R-:W2:Y:S04]  /*97af0*/  LDL.LU R126, [R1+0x2f1c] ;  /* 0x002f1c00017e7983 */ /* 0x000ea80000300800 */
[----:B------:R-:W2:Y:S04]  /*97b00*/  LDL.LU R206, [R1+0x9d4] ;  /* 0x0009d40001ce7983 */ /* 0x000ea80000300800 */
[----:B------:R-:W2:Y:S01]  /*97b10*/  LDL.LU R112, [R1+0xdb4] ;  /* 0x000db40001707983 */ /* 0x000ea20000300800 */
[----:B------:R-:W-:Y:S01]  /*97b20*/  ISETP.LT.AND P6, PT, R9, R238, !P6 ;  /* 0x000000ee0900720c */ /* 0x000fe200077c1270 */
[----:B------:R-:W-:Y:S01]  /*97b30*/  IMAD.WIDE R240, R8, 0x4, R4 ;  /* 0x0000000408f07825 */ /* 0x000fe200078e0204 */
[----:B------:R-:W-:Y:S01]  /*97b40*/  IADD3 R82, R6, 0xea, RZ ;  /* 0x000000ea06527810 */ /* 0x000fe20007ffe0ff */
[----:B------:R-:W1:Y:S02]  /*97b50*/  LDC.64 R238, c[0x0][0x228] ;  /* 0x00008a00ffee7b82 */ /* 0x000e640000000a00 */
[----:B------:R-:W-:-:S04]  /*97b60*/  IMAD.IADD R8, R8, 0x1, R0 ;  /* 0x0000000108087824 */ /* 0x000fc800078e0200 */
[----:B------:R-:W-:-:S04]  /*97b70*/  IMAD.WIDE R232, R8, 0x4, R2 ;  /* 0x0000000408e87825 */ /* 0x000fc800078e0202 */
[----:B------:R-:W-:Y:S01]  /*97b80*/  IMAD.WIDE R242, R8, 0x4, R4 ;  /* 0x0000000408f27825 */ /* 0x000fe200078e0204 */
[----:B---3--:R3:W-:Y:S01]  /*97b90*/  @P6 STG.E desc[UR60][R240.64], R114 ;  /* 0x00000072f0006986 */ /* 0x0087e2000c10193c */
[----:B------:R-:W-:Y:S02]  /*97ba0*/  ISETP.GE.AND P6, PT, R82, R235, PT ;  /* 0x000000eb5200720c */ /* 0x000fe40003fc6270 */
[----:B------:R-:W-:Y:S02]  /*97bb0*/  IMAD.IADD R8, R8, 0x1, R0 ;  /* 0x0000000108087824 */ /* 0x000fe400078e0200 */
[----:B------:R-:W-:Y:S02]  /*97bc0*/  VIADD R11, R6, 0xeb ;  /* 0x000000eb060b7836 */ /* 0x000fe40000000000 */
[----:B------:R-:W-:Y:S01]  /*97bd0*/  IMAD.WIDE R244, R8, 0x4, R4 ;  /* 0x0000000408f47825 */ /* 0x000fe200078e0204 */
[----:B---3--:R-:W3:Y:S01]  /*97be0*/  LDC.64 R240, c[0x0][0x228] ;  /* 0x00008a00fff07b82 */ /* 0x008ee20000000a00 */
[----:B------:R1:W-:Y:S04]  /*97bf0*/  @P0 STG.E desc[UR60][R232.64], R204 ;  /* 0x000000cce8000986 */ /* 0x0003e8000c10193c */
[----:B----4-:R4:W-:Y:S01]  /*97c00*/  @P1 STG.E desc[UR60][R242.64], R150 ;  /* 0x00000096f2001986 */ /* 0x0109e2000c10193c */
[----:B------:R-:W-:-:S03]  /*97c10*/  ISETP.LT.AND P1, PT, R7, R128, !P6 ;  /* 0x000000800700720c */ /* 0x000fc60007721270 */
[----:B------:R-:W3:Y:S04]  /*97c20*/  LDL.LU R128, [R1+0x2f18] ;  /* 0x002f180001807983 */ /* 0x000ee80000300800 */
[----:B------:R-:W3:Y:S01]  /*97c30*/  LDL.LU R114, [R1+0x5d4] ;  /* 0x0005d40001727983 */ /* 0x000ee20000300800 */
[----:B------:R-:W-:Y:S01]  /*97c40*/  ISETP.GE.AND P0, PT, R11, R237, PT ;  /* 0x000000ed0b00720c */ /* 0x000fe20003f06270 */
[----:B-1----:R-:W1:Y:S01]  /*97c50*/  LDC.64 R232, c[0x0][0x228] ;  /* 0x00008a00ffe87b82 */ /* 0x002e620000000a00 */
[----:B----4-:R-:W-:Y:S01]  /*97c60*/  IMAD.WIDE R242, R8, 0x4, R2 ;  /* 0x0000000408f27825 */ /* 0x010fe200078e0202 */
[----:B------:R-:W4:Y:S04]  /*97c70*/  LDL.LU R204, [R1+0xdc4] ;  /* 0x000dc40001cc7983 */ /* 0x000f280000300800 */
[----:B------:R2:W-:Y:S04]  /*97c80*/  @P4 STG.E desc[UR60][R242.64], R210 ;  /* 0x000000d2f2004986 */ /* 0x0005e8000c10193c */
[----:B------:R-:W-:Y:S04]  /*97c90*/  @P2 STG.E desc[UR60][R244.64], R208 ;  /* 0x000000d0f4002986 */ /* 0x000fe8000c10193c */
[----:B------:R-:W4:Y:S01]  /*97ca0*/  LDL.LU R150, [R1+0x9d8] ;  /* 0x0009d80001967983 */ /* 0x000f220000300800 */
[----:B--2---:R-:W-:-:S02]  /*97cb0*/  ISETP.LT.AND P2, PT, R9, R148, !P0 ;  /* 0x000000940900720c */ /* 0x004fc40004741270 */
[----:B------:R-:W-:Y:S02]  /*97cc0*/  ISETP.LT.AND P0, PT, R7, R116, !P0 ;  /* 0x000000740700720c */ /* 0x000fe40004701270 */
[----:B------:R-:W2:Y:S04]  /*97cd0*/  LDL.LU R116, [R1+0x2f14] ;  /* 0x002f140001747983 */ /* 0x000ea80000300800 */
[----:B------:R-:W2:Y:S01]  /*97ce0*/  LDL.LU R148, [R1+0xdb8] ;  /* 0x000db80001947983 */ /* 0x000ea20000300800 */
[----:B------:R-:W-:Y:S01]  /*97cf0*/  ISETP.LT.AND P6, PT, R9, R226, !P6 ;  /* 0x000000e20900720c */ /* 0x000fe200077c1270 */
[----:B------:R-:W-:Y:S01]  /*97d00*/  IMAD.IADD R8, R8, 0x1, R0 ;  /* 0x0000000108087824 */ /* 0x000fe200078e0200 */
[----:B------:R-:W-:Y:S01]  /*97d10*/  IADD3 R11, R6, 0xec, RZ ;  /* 0x000000ec060b7810 */ /* 0x000fe20007ffe0ff */
[----:B------:R-:W2:Y:S02]  /*97d20*/  LDL.LU R210, [R1+0x5d8] ;  /* 0x0005d80001d27983 */ /* 0x000ea40000300800 */
[----:B------:R-:W-:Y:S01]  /*97d30*/  IMAD.WIDE R226, R8, 0x4, R2 ;  /* 0x0000000408e27825 */ /* 0x000fe200078e0202 */
[----:B------:R-:W-:-:S03]  /*97d40*/  ISETP.GE.AND P4, PT, R11, R239, PT ;  /* 0x000000ef0b00720c */ /* 0x000fc60003f86270 */
[C---:B------:R-:W-:Y:S01]  /*97d50*/  IMAD.WIDE R242, R8.reuse, 0x4, R4 ;  /* 0x0000000408f27825 */ /* 0x040fe200078e0204 */
[----:B------:R1:W-:Y:S04]  /*97d60*/  @P1 STG.E desc[UR60][R226.64], R206 ;  /* 0x000000cee2001986 */ /* 0x0003e8000c10193c */
[----:B------:R3:W-:Y:S01]  /*97d70*/  @P6 STG.E desc[UR60][R242.64], R112 ;  /* 0x00000070f2006986 */ /* 0x0007e2000c10193c */
[----:B------:R-:W-:Y:S02]  /*97d80*/  ISETP.LT.AND P6, PT, R9, R228, !P4 ;  /* 0x000000e40900720c */ /* 0x000fe400067c1270 */
[----:B------:R-:W-:Y:S02]  /*97d90*/  ISETP.LT.AND P4, PT, R7, R117, !P4 ;  /* 0x000000750700720c */ /* 0x000fe40006781270 */
[----:B------:R-:W2:Y:S01]  /*97da0*/  LDL.LU R117, [R1+0x2f10] ;  /* 0x002f100001757983 */ /* 0x000ea20000300800 */
[----:B------:R-:W-:Y:S01]  /*97db0*/  IADD3 R8, R8, R0, RZ ;  /* 0x0000000008087210 */ /* 0x000fe20007ffe0ff */
[----:B------:R-:W-:Y:S01]  /*97dc0*/  VIADD R11, R6, 0xed ;  /* 0x000000ed060b7836 */ /* 0x000fe20000000000 */
[----:B-1----:R-:W1:Y:S01]  /*97dd0*/  LDC.64 R226, c[0x0][0x228] ;  /* 0x00008a00ffe27b82 */ /* 0x002e620000000a00 */
[----:B------:R-:W2:Y:S02]  /*97de0*/  LDL.LU R208, [R1+0xdc8] ;  /* 0x000dc80001d07983 */ /* 0x000ea40000300800 */
[----:B------:R-:W-:Y:S01]  /*97df0*/  IMAD.WIDE R228, R8, 0x4, R2 ;  /* 0x0000000408e47825 */ /* 0x000fe200078e0202 */
[----:B---3--:R-:W-:-:S03]  /*97e00*/  ISETP.GE.AND P1, PT, R11, R241, PT ;  /* 0x000000f10b00720c */ /* 0x008fc60003f26270 */
[----:B------:R-:W-:-:S04]  /*97e10*/  IMAD.WIDE R242, R8, 0x4, R4 ;  /* 0x0000000408f27825 */ /* 0x000fc800078e0204 */
[----:B------:R-:W-:Y:S02]  /*97e20*/  IMAD.IADD R8, R8, 0x1, R0 ;  /* 0x0000000108087824 */ /* 0x000fe400078e0200 */
[----:B------:R-:W-:Y:S01]  /*97e30*/  VIADD R11, R6, 0xee ;  /* 0x000000ee060b7836 */ /* 0x000fe20000000000 */
[----:B------:R3:W-:Y:S01]  /*97e40*/  @P0 STG.E desc[UR60][R228.64], R114 ;  /* 0x00000072e4000986 */ /* 0x0007e2000c10193c */
[----:B------:R-:W-:-:S03]  /*97e50*/  ISETP.LT.AND P0, PT, R7, R118, !P1 ;  /* 0x000000760700720c */ /* 0x000fc60004f01270 */
[----:B------:R-:W2:Y:S04]  /*97e60*/  LDL.LU R118, [R1+0x2f0c] ;  /* 0x002f0c0001767983 */ /* 0x000ea80000300800 */
[----:B------:R-:W2:Y:S04]  /*97e70*/  LDL.LU R206, [R1+0x9dc] ;  /* 0x0009dc0001ce7983 */ /* 0x000ea80000300800 */
[----:B------:R-:W2:Y:S01]  /*97e80*/  LDL.LU R112, [R1+0xdbc] ;  /* 0x000dbc0001707983 */ /* 0x000ea20000300800 */
[----:B------:R-:W-:Y:S01]  /*97e90*/  ISETP.LT.AND P1, PT, R9, R224, !P1 ;  /* 0x000000e00900720c */ /* 0x000fe20004f21270 */
[----:B------:R-:W-:Y:S01]  /*97ea0*/  IMAD.WIDE R224, R8, 0x4, R4 ;  /* 0x0000000408e07825 */ /* 0x000fe200078e0204 */
[----:B---3--:R-:W3:Y:S01]  /*97eb0*/  LDC.64 R228, c[0x0][0x228] ;  /* 0x00008a00ffe47b82 */ /* 0x008ee20000000a00 */
[----:B----4-:R4:W-:Y:S01]  /*97ec0*/  @P2 STG.E desc[UR60][R242.64], R204 ;  /* 0x000000ccf2002986 */ /* 0x0109e2000c10193c */
[----:B------:R-:W-:-:S03]  /*97ed0*/  ISETP.GE.AND P2, PT, R11, R233, PT ;  /* 0x000000e90b00720c */ /* 0x000fc60003f46270 */
[----:B------:R-:W3:Y:S01]  /*97ee0*/  LDL.LU R114, [R1+0x1080] ;  /* 0x0010800001727983 */ /* 0x000ee20000300800 */
[----:B----4-:R-:W-:-:S05]  /*97ef0*/  IMAD.WIDE R242, R8, 0x4, R2 ;  /* 0x0000000408f27825 */ /* 0x010fca00078e0202 */
[----:B------:R4:W-:Y:S04]  /*97f00*/  @P4 STG.E desc[UR60][R242.64], R150 ;  /* 0x00000096f2004986 */ /* 0x0009e8000c10193c */
[----:B--2---:R2:W-:Y:S01]  /*97f10*/  @P6 STG.E desc[UR60][R224.64], R148 ;  /* 0x00000094e0006986 */ /* 0x0045e2000c10193c */
[----:B------:R-:W-:-:S03]  /*97f20*/  ISETP.LT.AND P6, PT, R7, R119, !P2 ;  /* 0x000000770700720c */ /* 0x000fc600057c1270 */
[----:B------:R-:W3:Y:S04]  /*97f30*/  LDL.LU R119, [R1+0x2f08] ;  /* 0x002f080001777983 */ /* 0x000ee80000300800 */
[----:B------:R-:W3:Y:S04]  /*97f40*/  LDL.LU R204, [R1+0x5dc] ;  /* 0x0005dc0001cc7983 */ /* 0x000ee80000300800 */
[----:B----4-:R-:W4:Y:S01]  /*97f50*/  LDL.LU R150, [R1+0xdcc] ;  /* 0x000dcc0001967983 */ /* 0x010f220000300800 */
[----:B------:R-:W-:Y:S01]  /*97f60*/  IADD3 R11, R8, R0, RZ ;  /* 0x00000000080b7210 */ /* 0x000fe20007ffe0ff */
[----:B--2---:R-:W2:Y:S02]  /*97f70*/  LDC.64 R224, c[0x0][0x228] ;  /* 0x00008a00ffe07b82 */ /* 0x004ea40000000a00 */
[----:B------:R-:W2:Y:S01]  /*97f80*/  LDL.LU R148, [R1+0x1088] ;  /* 0x0010880001947983 */ /* 0x000ea20000300800 */
[----:B------:R-:W-:-:S02]  /*97f90*/  VIADD R8, R6, 0xef ;  /* 0x000000ef06087836 */ /* 0x000fc40000000000 */
[----:B------:R-:W-:Y:S01]  /*97fa0*/  IMAD.WIDE R242, R11, 0x4, R2 ;  /* 0x000000040bf27825 */ /* 0x000fe200078e0202 */
[----:B------:R-:W-:-:S03]  /*97fb0*/  ISETP.LT.AND P4, PT, R7, R238, !P5 ;  /* 0x000000ee0700720c */ /* 0x000fc60006f81270 */
[----:B------:R-:W-:Y:S01]  /*97fc0*/  IMAD.WIDE R238, R11, 0x4, R4 ;  /* 0x000000040bee7825 */ /* 0x000fe200078e0204 */
[----:B------:R1:W-:Y:S02]  /*97fd0*/  @P0 STG.E desc[UR60][R242.64], R210 ;  /* 0x000000d2f2000986 */ /* 0x0003e4000c10193c */
[----:B-1----:R-:W-:Y:S02]  /*97fe0*/  ISETP.GE.AND P0, PT, R8, R227, PT ;  /* 0x000000e30800720c */ /* 0x002fe40003f06270 */
[----:B------:R1:W-:Y:S02]  /*97ff0*/  @P1 STG.E desc[UR60][R238.64], R208 ;  /* 0x000000d0ee001986 */ /* 0x0003e4000c10193c */
[----:B------:R-:W-:Y:S02]  /*98000*/  ISETP.LT.AND P1, PT, R7, R120, !P0 ;  /* 0x000000780700720c */ /* 0x000fe40004721270 */
        /* <DEDUP_REMOVED lines=10> */
[----:B-1----:R-:W2:Y:S01]  /*980b0*/  LDL.LU R208, [R1+0xdd8] ;  /* 0x000dd80001d07983 */ /* 0x002ea20000300800 */
[----:B------:R-:W-:Y:S01]  /*980c0*/  IMAD.IADD R8, R11, 0x1, R0 ;  /* 0x000000010b087824 */ /* 0x000fe200078e0200 */
[----:B------:R-:W-:-:S02]  /*980d0*/  ISETP.LT.AND P2, PT, R9, R220, !P2 ;  /* 0x000000dc0900720c */ /* 0x000fc40005741270 */
[C---:B------:R-:W-:Y:S01]  /*980e0*/  ISETP.LT.AND P5, PT, R9.reuse, R240, !P5 ;  /* 0x000000f00900720c */ /* 0x040fe20006fa1270 */
[----:B------:R-:W-:Y:S01]  /*980f0*/  IMAD.WIDE R240, R8, 0x4, R2 ;  /* 0x0000000408f07825 */ /* 0x000fe200078e0202 */
[----:B------:R-:W-:Y:S01]  /*98100*/  IADD3 R11, R6, 0xf0, RZ ;  /* 0x000000f0060b7810 */ /* 0x000fe20007ffe0ff */
[----:B------:R-:W1:Y:S02]  /*98110*/  LDC.64 R220, c[0x0][0x228] ;  /* 0x00008a00ffdc7b82 */ /* 0x000e640000000a00 */
[----:B------:R-:W-:Y:S01]  /*98120*/  IMAD.WIDE R238, R8, 0x4, R4 ;  /* 0x0000000408ee7825 */ /* 0x000fe200078e0204 */
[----:B------:R-:W-:-:S03]  /*98130*/  ISETP.LT.AND P0, PT, R9, R230, !P0 ;  /* 0x000000e60900720c */ /* 0x000fc60004701270 */
[----:B------:R-:W-:Y:S02]  /*98140*/  IMAD.IADD R8, R8, 0x1, R0 ;  /* 0x0000000108087824 */ /* 0x000fe400078e0200 */
[----:B------:R-:W-:Y:S01]  /*98150*/  VIADD R82, R6, 0xf1 ;  /* 0x000000f106527836 */ /* 0x000fe20000000000 */
[----:B------:R-:W1:Y:S01]  /*98160*/  LDC.64 R230, c[0x0][0x228] ;  /* 0x00008a00ffe67b82 */ /* 0x000e620000000a00 */
[----:B------:R1:W-:Y:S04]  /*98170*/  @P6 STG.E desc[UR60][R240.64], R206 ;  /* 0x000000cef0006986 */ /* 0x0003e8000c10193c */
[----:B------:R3:W-:Y:S04]  /*98180*/  @P2 STG.E desc[UR60][R238.64], R112 ;  /* 0x00000070ee002986 */ /* 0x0007e8000c10193c */
[----:B-1----:R-:W2:Y:S04]  /*98190*/  LDL.LU R206, [R1+0x5e8] ;  /* 0x0005e80001ce7983 */ /* 0x002ea80000300800 */
[----:B---3--:R-:W3:Y:S01]  /*981a0*/  LDL.LU R112, [R1+0x9e8] ;  /* 0x0009e80001707983 */ /* 0x008ee20000300800 */
[----:B------:R-:W-:Y:S01]  /*981b0*/  ISETP.GE.AND P6, PT, R11, R229, PT ;  /* 0x000000e50b00720c */ /* 0x000fe20003fc6270 */
[----:B------:R-:W-:-:S03]  /*981c0*/  IMAD.WIDE R238, R8, 0x4, R2 ;  /* 0x0000000408ee7825 */ /* 0x000fc600078e0202 */
[C---:B------:R-:W-:Y:S02]  /*981d0*/  ISETP.LT.AND P2, PT, R7.reuse, R114, !P6 ;  /* 0x000000720700720c */ /* 0x040fe40007741270 */
[----:B------:R-:W3:Y:S04]  /*981e0*/  LDL.LU R114, [R1+0xdec] ;  /* 0x000dec0001727983 */ /* 0x000ee80000300800 */
[----:B------:R1:W-:Y:S02]  /*981f0*/  @P1 STG.E desc[UR60][R238.64], R204 ;  /* 0x000000ccee001986 */ /* 0x0003e4000c10193c */
[----:B-1----:R-:W-:Y:S02]  /*98200*/  IMAD.WIDE R238, R8, 0x4, R4 ;  /* 0x0000000408ee7825 */ /* 0x002fe400078e0204 */
[----:B------:R-:W3:Y:S04]  /*98210*/  LDL.LU R204, [R1+0xddc] ;  /* 0x000ddc0001cc7983 */ /* 0x000ee80000300800 */
[----:B----4-:R1:W-:Y:S04]  /*98220*/  @P0 STG.E desc[UR60][R238.64], R150 ;  /* 0x00000096ee000986 */ /* 0x0103e8000c10193c */
[----:B-1----:R-:W4:Y:S01]  /*98230*/  LDL.LU R150, [R1+0x5ec] ;  /* 0x0005ec0001967983 */ /* 0x002f220000300800 */
[----:B--2---:R-:W-:Y:S01]  /*98240*/  ISETP.GE.AND P1, PT, R82, R225, PT ;  /* 0x000000e15200720c */ /* 0x004fe20003f26270 */
[----:B------:R-:W1:Y:S03]  /*98250*/  LDC.64 R238, c[0x0][0x228] ;  /* 0x00008a00ffee7b82 */ /* 0x000e660000000a00 */
[----:B------:R-:W-:-:S02]  /*98260*/  ISETP.LT.AND P0, PT, R7, R148, !P1 ;  /* 0x000000940700720c */ /* 0x000fc40004f01270 */
[----:B------:R-:W2:Y:S01]  /*98270*/  LDL.LU R148, [R1+0x9ec] ;  /* 0x0009ec0001947983 */ /* 0x000ea20000300800 */
[----:B------:R-:W-:Y:S01]  /*98280*/  IADD3 R11, R8, R0, RZ ;  /* 0x00000000080b7210 */ /* 0x000fe20007ffe0ff */
[----:B------:R-:W-:Y:S01]  /*98290*/  VIADD R8, R6, 0xf2 ;  /* 0x000000f206087836 */ /* 0x000fe20000000000 */
[----:B------:R-:W-:Y:S01]  /*982a0*/  ISETP.LT.AND P6, PT, R9, R234, !P6 ;  /* 0x000000ea0900720c */ /* 0x000fe200077c1270 */
[----:B------:R-:W2:Y:S01]  /*982b0*/  LDL.LU R251, [R1+0x9f0] ;  /* 0x0009f00001fb7983 */ /* 0x000ea20000300800 */
[----:B------:R-:W1:Y:S01]  /*982c0*/  LDC.64 R234, c[0x0][0x228] ;  /* 0x00008a00ffea7b82 */ /* 0x000e620000000a00 */
[----:B------:R-:W-:Y:S01]  /*982d0*/  IMAD.WIDE R240, R11, 0x4, R2 ;  /* 0x000000040bf07825 */ /* 0x000fe200078e0202 */
[----:B------:R-:W-:Y:S01]  /*982e0*/  ISETP.LT.AND P1, PT, R9, R100, !P1 ;  /* 0x000000640900720c */ /* 0x000fe20004f21270 */
[----:B------:R-:W2:Y:S04]  /*982f0*/  LDL.LU R249, [R1+0xdf0] ;  /* 0x000df00001f97983 */ /* 0x000ea80000300800 */
[----:B------:R1:W-:Y:S01]  /*98300*/  @P2 STG.E desc[UR60][R240.64], R102 ;  /* 0x00000066f0002986 */ /* 0x0003e2000c10193c */
[----:B------:R-:W-:Y:S01]  /*98310*/  ISETP.GE.AND P2, PT, R8, R221, PT ;  /* 0x000000dd0800720c */ /* 0x000fe20003f46270 */
[----:B------:R-:W-:Y:S01]  /*98320*/  IMAD.IADD R8, R11, 0x1, R0 ;  /* 0x000000010b087824 */ /* 0x000fe200078e0200 */
[----:B------:R-:W1:Y:S03]  /*98330*/  LDC R100, c[0x0][0x228] ;  /* 0x00008a00ff647b82 */ /* 0x000e660000000800 */
[----:B------:R-:W-:-:S04]  /*98340*/  IMAD.WIDE R242, R8, 0x4, R2 ;  /* 0x0000000408f27825 */ /* 0x000fc800078e0202 */
[--C-:B-1----:R-:W-:Y:S01]  /*98350*/  IMAD.WIDE R240, R11, 0x4, R4.reuse ;  /* 0x000000040bf07825 */ /* 0x102fe200078e0204 */
[----:B------:R-:W1:Y:S04]  /*98360*/  LDC R102, c[0x0][0x228] ;  /* 0x00008a00ff667b82 */ /* 0x000e680000000800 */
[----:B------:R1:W-:Y:S04]  /*98370*/  @P6 STG.E desc[UR60][R240.64], R110 ;  /* 0x0000006ef0006986 */ /* 0x0003e8000c10193c */
[----:B------:R1:W-:Y:S01]  /*98380*/  @P0 STG.E desc[UR60][R242.64], R106 ;  /* 0x0000006af2000986 */ /* 0x0003e2000c10193c */
[----:B------:R-:W-:Y:S01]  /*98390*/  ISETP.LT.AND P0, PT, R7, R236, !P2 ;  /* 0x000000ec0700720c */ /* 0x000fe20005701270 */
[----:B------:R-:W-:Y:S01]  /*983a0*/  IMAD.WIDE R236, R8, 0x4, R4 ;  /* 0x0000000408ec7825 */ /* 0x000fe200078e0204 */
[----:B------:R-:W-:-:S02]  /*983b0*/  IADD3 R11, R6, 0xff, RZ ;  /* 0x000000ff060b7810 */ /* 0x000fc40007ffe0ff */
[----:B------:R-:W-:Y:S01]  /*983c0*/  ISETP.LT.AND P2, PT, R9, R104, !P2 ;  /* 0x000000680900720c */ /* 0x000fe20005741270 */
[----:B------:R-:W-:Y:S01]  /*983d0*/  IMAD.IADD R82, R8, 0x1, R0 ;  /* 0x0000000108527824 */ /* 0x000fe200078e0200 */
[----:B-1----:R-:W2:Y:S01]  /*983e0*/  LDL.LU R110, [R1+0x5f0] ;  /* 0x0005f000016e7983 */ /* 0x002ea20000300800 */
[----:B------:R-:W-:Y:S01]  /*983f0*/  ISETP.GE.AND P6, PT, R11, R231, PT ;  /* 0x000000e70b00720c */ /* 0x000fe20003fc6270 */
[----:B------:R-:W-:Y:S01]  /*98400*/  VIADD R11, R6, 0xf4 ;  /* 0x000000f4060b7836 */ /* 0x000fe20000000000 */
[----:B------:R-:W1:Y:S01]  /*98410*/  LDC.64 R240, c[0x0][0x228] ;  /* 0x00008a00fff07b82 */ /* 0x000e620000000a00 */
[----:B------:R1:W-:Y:S01]  /*98420*/  @P1 STG.E desc[UR60][R236.64], R108 ;  /* 0x0000006cec001986 */ /* 0x0003e2000c10193c */
[C---:B------:R-:W-:Y:S01]  /*98430*/  IMAD.WIDE R242, R82.reuse, 0x4, R2 ;  /* 0x0000000452f27825 */ /* 0x040fe200078e0202 */
[----:B------:R-:W-:-:S03]  /*98440*/  IADD3 R8, R82, R0, RZ ;  /* 0x0000000052087210 */ /* 0x000fc60007ffe0ff */
[----:B------:R-:W-:Y:S01]  /*98450*/  IMAD.WIDE R244, R82, 0x4, R4 ;  /* 0x0000000452f47825 */ /* 0x000fe200078e0204 */
[----:B------:R1:W-:Y:S01]  /*98460*/  @P0 STG.E desc[UR60][R242.64], R216 ;  /* 0x000000d8f2000986 */ /* 0x0003e2000c10193c */
[----:B------:R-:W1:Y:S03]  /*98470*/  LDC R106, c[0x0][0x228] ;  /* 0x00008a00ff6a7b82 */ /* 0x000e660000000800 */
[----:B-1----:R-:W2:Y:S01]  /*98480*/  LDL.LU R108, [R1+0xe40] ;  /* 0x000e4000016c7983 */ /* 0x002ea20000300800 */
[----:B------:R-:W-:Y:S01]  /*98490*/  ISETP.GE.AND P1, PT, R11, R235, PT ;  /* 0x000000eb0b00720c */ /* 0x000fe20003f26270 */
[----:B------:R-:W-:-:S03]  /*984a0*/  IMAD.WIDE R246, R8, 0x4, R2 ;  /* 0x0000000408f67825 */ /* 0x000fc600078e0202 */
[----:B------:R-:W1:Y:S01]  /*984b0*/  LDC.64 R236, c[0x0][0x228] ;  /* 0x00008a00ffec7b82 */ /* 0x000e620000000a00 */
[----:B------:R-:W2:Y:S04]  /*984c0*/  LDL.LU R216, [R1+0x9f4] ;  /* 0x0009f40001d87983 */ /* 0x000ea80000300800 */
[----:B------:R1:W-:Y:S01]  /*984d0*/  @P2 STG.E desc[UR60][R244.64], R218 ;  /* 0x000000daf4002986 */ /* 0x0003e2000c10193c */
[----:B------:R-:W-:Y:S01]  /*984e0*/  ISETP.LT.AND P2, PT, R9, R232, !P1 ;  /* 0x000000e80900720c */ /* 0x000fe20004f41270 */
[C-C-:B------:R-:W-:Y:S01]  /*984f0*/  IMAD.WIDE R232, R8.reuse, 0x4, R4.reuse ;  /* 0x0000000408e87825 */ /* 0x140fe200078e0204 */
[----:B------:R-:W-:Y:S01]  /*98500*/  ISETP.LT.AND P1, PT, R7, R100, !P1 ;  /* 0x000000640700720c */ /* 0x000fe20004f21270 */
[----:B------:R1:W-:Y:S01]  /*98510*/  @P4 STG.E desc[UR60][R246.64], R214 ;  /* 0x000000d6f6004986 */ /* 0x0003e2000c10193c */
[----:B------:R-:W-:Y:S01]  /*98520*/  IADD3 R82, R8, R0, RZ ;  /* 0x0000000008527210 */ /* 0x000fe20007ffe0ff */
[----:B------:R-:W-:Y:S01]  /*98530*/  VIADD R11, R6, 0xf5 ;  /* 0x000000f5060b7836 */ /* 0x000fe20000000000 */
[----:B------:R-:W1:Y:S02]  /*98540*/  LDC R104, c[0x0][0x228] ;  /* 0x00008a00ff687b82 */ /* 0x000e640000000800 */
[----:B-1----:R-:W2:Y:S06]  /*98550*/  LDL.LU R218, [R1+0xdf4] ;  /* 0x000df40001da7983 */ /* 0x002eac0000300800 */
[----:B------:R-:W1:Y:S01]  /*98560*/  LDC.64 R242, c[0x0][0x228] ;  /* 0x00008a00fff27b82 */ /* 0x000e620000000a00 */
[----:B------:R-:W2:Y:S01]  /*98570*/  LDL.LU R214, [R1+0x5f4] ;  /* 0x0005f40001d67983 */ /* 0x000ea20000300800 */
[----:B------:R-:W-:-:S03]  /*98580*/  IMAD.WIDE R244, R82, 0x4, R4 ;  /* 0x0000000452f47825 */ /* 0x000fc600078e0204 */
[----:B------:R1:W-:Y:S03]  /*98590*/  @P5 STG.E desc[UR60][R232.64], R212 ;  /* 0x000000d4e8005986 */ /* 0x0003e6000c10193c */
[----:B------:R-:W2:Y:S01]  /*985a0*/  LDC R100, c[0x0][0x228] ;  /* 0x00008a00ff647b82 */ /* 0x000ea20000000800 */
[----:B-1----:R-:W2:Y:S01]  /*985b0*/  LDL.LU R212, [R1+0xe44] ;  /* 0x000e440001d47983 */ /* 0x002ea20000300800 */
[----:B------:R-:W-:-:S05]  /*985c0*/  IMAD.WIDE R232, R82, 0x4, R2 ;  /* 0x0000000452e87825 */ /* 0x000fca00078e0202 */
[----:B------:R1:W-:Y:S04]  /*985d0*/  @P1 STG.E desc[UR60][R232.64], R210 ;  /* 0x000000d2e8001986 */ /* 0x0003e8000c10193c */
[----:B------:R1:W-:Y:S01]  /*985e0*/  @P2 STG.E desc[UR60][R244.64], R208 ;  /* 0x000000d0f4002986 */ /* 0x0003e2000c10193c */
[----:B------:R-:W-:-:S03]  /*985f0*/  ISETP.GE.AND P0, PT, R11, R239, PT ;  /* 0x000000ef0b00720c */ /* 0x000fc60003f06270 */
[----:B-1----:R-:W2:Y:S01]  /*98600*/  LDL.LU R210, [R1+0x9f8] ;  /* 0x0009f80001d27983 */ /* 0x002ea20000300800 */
[----:B------:R-:W-:Y:S01]  /*98610*/  IMAD.IADD R8, R82, 0x1, R0 ;  /* 0x0000000152087824 */ /* 0x000fe200078e0200 */
[----:B------:R-:W1:Y:S02]  /*98620*/  LDC.64 R232, c[0x0][0x228] ;  /* 0x00008a00ffe87b82 */ /* 0x000e640000000a00 */
[----:B------:R-:W2:Y:S01]  /*98630*/  LDL.LU R208, [R1+0xdf8] ;  /* 0x000df80001d07983 */ /* 0x000ea20000300800 */
[----:B------:R-:W-:Y:S01]  /*98640*/  VIADD R11, R6, 0xf7 ;  /* 0x000000f7060b7836 */ /* 0x000fe20000000000 */
[----:B------:R-:W-:-:S04]  /*98650*/  ISETP.LT.AND P4, PT, R7, R102, !P0 ;  /* 0x000000660700720c */ /* 0x000fc80004781270 */
[----:B------:R-:W1:Y:S01]  /*98660*/  LDC R102, c[0x0][0x228] ;  /* 0x00008a00ff667b82 */ /* 0x000e620000000800 */
[----:B------:R-:W-:Y:S01]  /*98670*/  ISETP.GE.AND P5, PT, R11, R241, PT ;  /* 0x000000f10b00720c */ /* 0x000fe20003fa6270 */
[----:B------:R-:W-:Y:S01]  /*98680*/  VIADD R11, R6, 0xf6 ;  /* 0x000000f6060b7836 */ /* 0x000fe20000000000 */
[----:B------:R-:W-:Y:S01]  /*98690*/  ISETP.LT.AND P0, PT, R9, R106, !P0 ;  /* 0x0000006a0900720c */ /* 0x000fe20004701270 */
[----:B------:R-:W-:-:S03]  /*986a0*/  IMAD.WIDE R246, R8, 0x4, R2 ;  /* 0x0000000408f67825 */ /* 0x000fc600078e0202 */
[----:B------:R-:W-:Y:S01]  /*986b0*/  ISETP.GE.AND P1, PT, R11, R237, PT ;  /* 0x000000ed0b00720c */ /* 0x000fe20003f26270 */
[----:B------:R-:W-:Y:S01]  /*986c0*/  IMAD.IADD R11, R8, 0x1, R0 ;  /* 0x00000001080b7824 */ /* 0x000fe200078e0200 */
[----:B------:R-:W-:Y:S01]  /*986d0*/  ISETP.LT.AND P2, PT, R7, R228, !P5 ;  /* 0x000000e40700720c */ /* 0x000fe20006f41270 */
[----:B------:R-:W2:Y:S02]  /*986e0*/  LDC R106, c[0x0][0x228] ;  /* 0x00008a00ff6a7b82 */ /* 0x000ea40000000800 */
[----:B------:R-:W-:-:S04]  /*986f0*/  IMAD.WIDE R228, R11, 0x4, R2 ;  /* 0x000000040be47825 */ /* 0x000fc800078e0202 */
[--C-:B------:R-:W-:Y:S01]  /*98700*/  IMAD.WIDE R244, R11, 0x4, R4.reuse ;  /* 0x000000040bf47825 */ /* 0x100fe200078e0204 */
[----:B------:R-:W-:Y:S02]  /*98710*/  ISETP.LT.AND P5, PT, R9, R104, !P5 ;  /* 0x000000680900720c */ /* 0x000fe40006fa1270 */
[----:B------:R-:W-:Y:S01]  /*98720*/  IADD3 R82, R6, 0xf8, RZ ;  /* 0x000000f806527810 */ /* 0x000fe20007ffe0ff */
[----:B------:R-:W2:Y:S01]  /*98730*/  LDC R104, c[0x0][0x228] ;  /* 0x00008a00ff687b82 */ /* 0x000ea20000000800 */
[----:B------:R1:W-:Y:S01]  /*98740*/  @P4 STG.E desc[UR60][R246.64], R206 ;  /* 0x000000cef6004986 */ /* 0x0003e2000c10193c */
[----:B------:R-:W-:Y:S01]  /*98750*/  ISETP.LT.AND P4, PT, R7, R226, !P1 ;  /* 0x000000e20700720c */ /* 0x000fe20004f81270 */
[----:B------:R-:W-:-:S05]  /*98760*/  IMAD.WIDE R226, R8, 0x4, R4 ;  /* 0x0000000408e27825 */ /* 0x000fca00078e0204 */
[----:B---3--:R3:W-:Y:S04]  /*98770*/  @P0 STG.E desc[UR60][R226.64], R112 ;  /* 0x00000070e2000986 */ /* 0x0087e8000c10193c */
[----:B-1----:R-:W2:Y:S01]  /*98780*/  LDL.LU R206, [R1+0x5f8] ;  /* 0x0005f80001ce7983 */ /* 0x002ea20000300800 */
[----:B------:R-:W-:Y:S01]  /*98790*/  ISETP.LT.AND P1, PT, R9, R102, !P1 ;  /* 0x000000660900720c */ /* 0x000fe20004f21270 */
[----:B------:R-:W-:Y:S01]  /*987a0*/  IMAD.IADD R8, R11, 0x1, R0 ;  /* 0x000000010b087824 */ /* 0x000fe200078e0200 */
[----:B------:R-:W1:Y:S01]  /*987b0*/  LDC R102, c[0x0][0x228] ;  /* 0x00008a00ff667b82 */ /* 0x000e620000000800 */
[----:B---3--:R-:W3:Y:S02]  /*987c0*/  LDL.LU R112, [R1+0xe48] ;  /* 0x000e480001707983 */ /* 0x008ee40000300800 */
[----:B------:R-:W-:-:S02]  /*987d0*/  IMAD.WIDE R246, R8, 0x4, R2 ;  /* 0x0000000408f67825 */ /* 0x000fc400078e0202 */
[----:B------:R4:W-:Y:S03]  /*987e0*/  @P4 STG.E desc[UR60][R228.64], R114 ;  /* 0x00000072e4004986 */ /* 0x0009e6000c10193c */
[----:B------:R-:W1:Y:S01]  /*987f0*/  LDC.64 R226, c[0x0][0x228] ;  /* 0x00008a00ffe27b82 */ /* 0x000e620000000a00 */
[----:B----4-:R-:W4:Y:S04]  /*98800*/  LDL.LU R114, [R1+0x9fc] ;  /* 0x0009fc0001727983 */ /* 0x010f280000300800 */
[----:B------:R1:W-:Y:S04]  /*98810*/  @P1 STG.E desc[UR60][R244.64], R204 ;  /* 0x000000ccf4001986 */ /* 0x0003e8000c10193c */
[----:B-1----:R-:W4:Y:S04]  /*98820*/  LDL.LU R204, [R1+0xdfc] ;  /* 0x000dfc0001cc7983 */ /* 0x002f280000300800 */
[----:B------:R1:W-:Y:S04]  /*98830*/  @P2 STG.E desc[UR60][R246.64], R150 ;  /* 0x00000096f6002986 */ /* 0x0003e8000c10193c */
[----:B-1----:R-:W4:Y:S01]  /*98840*/  LDL.LU R150, [R1+0x5fc] ;  /* 0x0005fc0001967983 */ /* 0x002f220000300800 */
[----:B------:R-:W-:-:S05]  /*98850*/  IMAD.WIDE R228, R8, 0x4, R4 ;  /* 0x0000000408e47825 */ /* 0x000fca00078e0204 */
[----:B--2---:R1:W-:Y:S04]  /*98860*/  @P5 STG.E desc[UR60][R228.64], R148 ;  /* 0x00000094e4005986 */ /* 0x0043e8000c10193c */
[----:B-1----:R-:W2:Y:S01]  /*98870*/  LDL.LU R148, [R1+0xe4c] ;  /* 0x000e4c0001947983 */ /* 0x002ea20000300800 */
[----:B------:R-:W-:Y:S02]  /*98880*/  ISETP.GE.AND P0, PT, R82, R243, PT ;  /* 0x000000f35200720c */ /* 0x000fe40003f06270 */
[----:B------:R-:W1:Y:S02]  /*98890*/  LDC R82, c[0x0][0x228] ;  /* 0x00008a00ff527b82 */ /* 0x000e640000000800 */
[----:B------:R-:W-:Y:S02]  /*988a0*/  ISETP.LT.AND P2, PT, R7, R224, !P0 ;  /* 0x000000e00700720c */ /* 0x000fe40004741270 */
[----:B------:R-:W-:-:S04]  /*988b0*/  IADD3 R11, R6, 0xf9, RZ ;  /* 0x000000f9060b7810 */ /* 0x000fc80007ffe0ff */
[----:B------:R-:W1:Y:S01]  /*988c0*/  LDC.64 R224, c[0x0][0x228] ;  /* 0x00008a00ffe07b82 */ /* 0x000e620000000a00 */
[----:B------:R-:W-:Y:S01]  /*988d0*/  ISETP.LT.AND P0, PT, R9, R100, !P0 ;  /* 0x000000640900720c */ /* 0x000fe20004701270 */
[----:B------:R-:W-:Y:S01]  /*988e0*/  IMAD.IADD R8, R8, 0x1, R0 ;  /* 0x0000000108087824 */ /* 0x000fe200078e0200 */
[----:B------:R-:W-:Y:S01]  /*988f0*/  ISETP.GE.AND P1, PT, R11, R233, PT ;  /* 0x000000e90b00720c */ /* 0x000fe20003f26270 */
[----:B------:R-:W-:Y:S01]  /*98900*/  VIADD R11, R6, 0xfa ;  /* 0x000000fa060b7836 */ /* 0x000fe20000000000 */
[C---:B------:R-:W-:Y:S01]  /*98910*/  ISETP.LT.AND P4, PT, R7.reuse, R242, !P6 ;  /* 0x000000f20700720c */ /* 0x040fe20007781270 */
[C---:B------:R-:W-:Y:S01]  /*98920*/  IMAD.WIDE R228, R8.reuse, 0x4, R2 ;  /* 0x0000000408e47825 */ /* 0x040fe200078e0202 */
[----:B------:R-:W-:Y:S01]  /*98930*/  ISETP.LT.AND P5, PT, R7, R220, !P1 ;  /* 0x000000dc0700720c */ /* 0x000fe20004fa1270 */
[----:B------:R-:W1:Y:S01]  /*98940*/  LDC R100, c[0x0][0x228] ;  /* 0x00008a00ff647b82 */ /* 0x000e620000000800 */
[C---:B------:R-:W-:Y:S01]  /*98950*/  ISETP.LT.AND P6, PT, R9.reuse, R232, !P6 ;  /* 0x000000e80900720c */ /* 0x040fe200077c1270 */
[C---:B------:R-:W-:Y:S01]  /*98960*/  IMAD.WIDE R232, R8.reuse, 0x4, R4 ;  /* 0x0000000408e87825 */ /* 0x040fe200078e0204 */
[----:B------:R-:W-:Y:S01]  /*98970*/  IADD3 R8, R8, R0, RZ ;  /* 0x0000000008087210 */ /* 0x000fe20007ffe0ff */
[----:B------:R1:W-:Y:S01]  /*98980*/  @P2 STG.E desc[UR60][R228.64], R251 ;  /* 0x000000fbe4002986 */ /* 0x0003e2000c10193c */
[----:B------:R-:W-:-:S03]  /*98990*/  ISETP.LT.AND P1, PT, R9, R102, !P1 ;  /* 0x000000660900720c */ /* 0x000fc60004f21270 */
[----:B------:R-:W1:Y:S01]  /*989a0*/  LDC.64 R220, c[0x0][0x228] ;  /* 0x00008a00ffdc7b82 */ /* 0x000e620000000a00 */
[----:B------:R-:W-:Y:S01]  /*989b0*/  ISETP.GE.AND P2, PT, R11, R227, PT ;  /* 0x000000e30b00720c */ /* 0x000fe20003f46270 */
[----:B------:R1:W-:Y:S01]  /*989c0*/  @P0 STG.E desc[UR60][R232.64], R249 ;  /* 0x000000f9e8000986 */ /* 0x0003e2000c10193c */
[----:B------:R-:W-:Y:S02]  /*989d0*/  VIADD R11, R6, 0xfb ;  /* 0x000000fb060b7836 */ /* 0x000fe40000000000 */
[----:B------:R-:W-:-:S03]  /*989e0*/  ISETP.LT.AND P0, PT, R7, R222, !P2 ;  /* 0x000000de0700720c */ /* 0x000fc60005701270 */
[----:B------:R-:W1:Y:S02]  /*989f0*/  LDC R102, c[0x0][0x228] ;  /* 0x00008a00ff667b82 */ /* 0x000e640000000800 */
[C---:B-1----:R-:W-:Y:S01]  /*98a00*/  IMAD.WIDE R228, R8.reuse, 0x4, R2 ;  /* 0x0000000408e47825 */ /* 0x042fe200078e0202 */
[----:B------:R-:W2:Y:S03]  /*98a10*/  LDL.LU R251, [R1+0xe60] ;  /* 0x000e600001fb7983 */ /* 0x000ea60000300800 */
[C---:B------:R-:W-:Y:S01]  /*98a20*/  IMAD.WIDE R222, R8.reuse, 0x4, R4 ;  /* 0x0000000408de7825 */ /* 0x040fe200078e0204 */
[----:B------:R1:W-:Y:S01]  /*98a30*/  @P5 STG.E desc[UR60][R228.64], R110 ;  /* 0x0000006ee4005986 */ /* 0x0003e2000c10193c */
[----:B------:R-:W-:Y:S02]  /*98a40*/  ISETP.GE.AND P5, PT, R11, R225, PT ;  /* 0x000000e10b00720c */ /* 0x000fe40003fa6270 */
[----:B------:R-:W-:Y:S01]  /*98a50*/  IMAD.IADD R8, R8, 0x1, R0 ;  /* 0x0000000108087824 */ /* 0x000fe200078e0200 */
[----:B------:R-:W-:Y:S01]  /*98a60*/  ISETP.LT.AND P2, PT, R9, R82, !P2 ;  /* 0x000000520900720c */ /* 0x000fe20005741270 */
[----:B------:R1:W-:Y:S01]  /*98a70*/  @P1 STG.E desc[UR60][R222.64], R108 ;  /* 0x0000006cde001986 */ /* 0x0003e2000c10193c */
[----:B------:R-:W-:Y:S01]  /*98a80*/  ISETP.LT.AND P1, PT, R7, R234, !P5 ;  /* 0x000000ea0700720c */ /* 0x000fe20006f21270 */
[----:B------:R-:W-:-:S02]  /*98a90*/  IMAD.WIDE R232, R8, 0x4, R2 ;  /* 0x0000000408e87825 */ /* 0x000fc400078e0202 */
[----:B------:R-:W2:Y:S01]  /*98aa0*/  LDL.LU R249, [R1+0xe50] ;  /* 0x000e500001f97983 */ /* 0x000ea20000300800 */
[----:B------:R-:W-:Y:S01]  /*98ab0*/  IADD3 R82, R6, 0xfc, RZ ;  /* 0x000000fc06527810 */ /* 0x000fe20007ffe0ff */
[----:B------:R-:W-:Y:S01]  /*98ac0*/  IMAD.IADD R11, R8, 0x1, R0 ;  /* 0x00000001080b7824 */ /* 0x000fe200078e0200 */
[----:B------:R-:W-:Y:S01]  /*98ad0*/  ISETP.LT.AND P5, PT, R9, R106, !P5 ;  /* 0x0000006a0900720c */ /* 0x000fe20006fa1270 */
[----:B------:R1:W-:Y:S01]  /*98ae0*/  @P0 STG.E desc[UR60][R232.64], R216 ;  /* 0x000000d8e8000986 */ /* 0x0003e2000c10193c */
[----:B------:R-:W-:Y:S01]  /*98af0*/  ISETP.GE.AND P0, PT, R82, R221, PT ;  /* 0x000000dd5200720c */ /* 0x000fe20003f06270 */
[----:B-1----:R-:W1:Y:S02]  /*98b00*/  LDC.64 R228, c[0x0][0x228] ;  /* 0x00008a00ffe47b82 */ /* 0x002e640000000a00 */
[----:B------:R-:W2:Y:S01]  /*98b10*/  LDL.LU R110, [R1+0xa00] ;  /* 0x000a0000016e7983 */ /* 0x000ea20000300800 */
[----:B------:R-:W-:-:S03]  /*98b20*/  IMAD.WIDE R234, R11, 0x4, R2 ;  /* 0x000000040bea7825 */ /* 0x000fc600078e0202 */
[----:B------:R-:W2:Y:S02]  /*98b30*/  LDL.LU R108, [R1+0x600] ;  /* 0x00060000016c7983 */ /* 0x000ea40000300800 */
[----:B------:R-:W1:Y:S01]  /*98b40*/  LDC.64 R222, c[0x0][0x228] ;  /* 0x00008a00ffde7b82 */ /* 0x000e620000000a00 */
[--C-:B------:R-:W-:Y:S01]  /*98b50*/  IMAD.WIDE R232, R8, 0x4, R4.reuse ;  /* 0x0000000408e87825 */ /* 0x100fe200078e0204 */
[----:B------:R-:W2:Y:S04]  /*98b60*/  LDL.LU R216, [R1+0xe64] ;  /* 0x000e640001d87983 */ /* 0x000ea80000300800 */
[----:B------:R1:W-:Y:S01]  /*98b70*/  @P2 STG.E desc[UR60][R232.64], R218 ;  /* 0x000000dae8002986 */ /* 0x0003e2000c10193c */
[----:B------:R-:W-:Y:S01]  /*98b80*/  ISETP.LT.AND P2, PT, R7, R238, !P0 ;  /* 0x000000ee0700720c */ /* 0x000fe20004741270 */
[----:B------:R-:W-:Y:S01]  /*98b90*/  IMAD.WIDE R238, R11, 0x4, R4 ;  /* 0x000000040bee7825 */ /* 0x000fe200078e0204 */
[----:B------:R-:W-:Y:S01]  /*98ba0*/  ISETP.LT.AND P0, PT, R9, R102, !P0 ;  /* 0x000000660900720c */ /* 0x000fe20004701270 */
[----:B------:R1:W-:Y:S01]  /*98bb0*/  @P1 STG.E desc[UR60][R234.64], R214 ;  /* 0x000000d6ea001986 */ /* 0x0003e2000c10193c */
[----:B------:R-:W-:Y:S01]  /*98bc0*/  IADD3 R82, R6, 0xfd, RZ ;  /* 0x000000fd06527810 */ /* 0x000fe20007ffe0ff */
[----:B------:R-:W-:Y:S01]  /*98bd0*/  IMAD.IADD R8, R11, 0x1, R0 ;  /* 0x000000010b087824 */ /* 0x000fe200078e0200 */
[----:B------:R-:W2:Y:S01]  /*98be0*/  LDC R102, c[0x0][0x22c] ;  /* 0x00008b00ff667b82 */ /* 0x000ea20000000800 */
[----:B-1----:R-:W2:Y:S07]  /*98bf0*/  LDL.LU R218, [R1+0xe54] ;  /* 0x000e540001da7983 */ /* 0x002eae0000300800 */
[----:B------:R-:W1:Y:S01]  /*98c00*/  LDC.64 R232, c[0x0][0x228] ;  /* 0x00008a00ffe87b82 */ /* 0x000e620000000a00 */
[----:B------:R-:W2:Y:S01]  /*98c10*/  LDL.LU R214, [R1+0xa04] ;  /* 0x000a040001d67983 */ /* 0x000ea20000300800 */
[----:B------:R-:W-:-:S03]  /*98c20*/  IMAD.WIDE R242, R8, 0x4, R2 ;  /* 0x0000000408f27825 */ /* 0x000fc600078e0202 */
[----:B------:R1:W-:Y:S03]  /*98c30*/  @P5 STG.E desc[UR60][R238.64], R212 ;  /* 0x000000d4ee005986 */ /* 0x0003e6000c10193c */
[----:B------:R-:W3:Y:S01]  /*98c40*/  LDC.64 R234, c[0x0][0x228] ;  /* 0x00008a00ffea7b82 */ /* 0x000ee20000000a00 */
[----:B------:R1:W-:Y:S07]  /*98c50*/  @P2 STG.E desc[UR60][R242.64], R210 ;  /* 0x000000d2f2002986 */ /* 0x0003ee000c10193c */
[----:B------:R-:W2:Y:S01]  /*98c60*/  LDC R106, c[0x0][0x22c] ;  /* 0x00008b00ff6a7b82 */ /* 0x000ea20000000800 */
[----:B-1----:R-:W2:Y:S01]  /*98c70*/  LDL.LU R212, [R1+0x604] ;  /* 0x0006040001d47983 */ /* 0x002ea20000300800 */
[----:B------:R-:W-:-:S03]  /*98c80*/  IMAD.WIDE R238, R8, 0x4, R4 ;  /* 0x0000000408ee7825 */ /* 0x000fc600078e0204 */
[----:B------:R-:W2:Y:S04]  /*98c90*/  LDL.LU R210, [R1+0xe68] ;  /* 0x000e680001d27983 */ /* 0x000ea80000300800 */
[----:B------:R1:W-:Y:S01]  /*98ca0*/  @P0 STG.E desc[UR60][R238.64], R208 ;  /* 0x000000d0ee000986 */ /* 0x0003e2000c10193c */
[----:B------:R-:W-:-:S03]  /*98cb0*/  ISETP.GE.AND P1, PT, R82, R223, PT ;  /* 0x000000df5200720c */ /* 0x000fc60003f26270 */
[----:B-1----:R-:W2:Y:S01]  /*98cc0*/  LDL.LU R208, [R1+0xe58] ;  /* 0x000e580001d07983 */ /* 0x002ea20000300800 */
[----:B------:R-:W-:Y:S01]  /*98cd0*/  VIADD R11, R6, 0xfe ;  /* 0x000000fe060b7836 */ /* 0x000fe20000000000 */
[----:B------:R-:W-:Y:S01]  /*98ce0*/  ISETP.LT.AND P2, PT, R7, R236, !P1 ;  /* 0x000000ec0700720c */ /* 0x000fe20004f41270 */
[----:B------:R-:W1:Y:S01]  /*98cf0*/  LDC.64 R238, c[0x0][0x228] ;  /* 0x00008a00ffee7b82 */ /* 0x000e620000000a00 */
[----:B------:R-:W-:Y:S01]  /*98d00*/  ISETP.LT.AND P1, PT, R9, R104, !P1 ;  /* 0x000000680900720c */ /* 0x000fe20004f21270 */
[----:B------:R-:W-:Y:S01]  /*98d10*/  IMAD.IADD R82, R8, 0x1, R0 ;  /* 0x0000000108527824 */ /* 0x000fe200078e0200 */
[----:B------:R-:W-:-:S04]  /*98d20*/  ISETP.GE.AND P5, PT, R11, R229, PT ;  /* 0x000000e50b00720c */ /* 0x000fc80003fa6270 */
[----:B------:R-:W-:Y:S01]  /*98d30*/  ISETP.LT.AND P0, PT, R7, R240, !P5 ;  /* 0x000000f00700720c */ /* 0x000fe20006f01270 */
[C---:B------:R-:W-:Y:S01]  /*98d40*/  IMAD.WIDE R240, R82.reuse, 0x4, R2 ;  /* 0x0000000452f07825 */ /* 0x040fe200078e0202 */
[----:B------:R-:W1:Y:S03]  /*98d50*/  LDC.64 R236, c[0x0][0x228] ;  /* 0x00008a00ffec7b82 */ /* 0x000e660000000a00 */
[C---:B------:R-:W-:Y:S01]  /*98d60*/  IMAD.WIDE R242, R82.reuse, 0x4, R4 ;  /* 0x0000000452f27825 */ /* 0x040fe200078e0204 */
[----:B------:R-:W-:-:S03]  /*98d70*/  IADD3 R8, R82, R0, RZ ;  /* 0x0000000052087210 */ /* 0x000fc60007ffe0ff */
[C---:B------:R-:W-:Y:S01]  /*98d80*/  VIADD R11, R6.reuse, 0x103 ;  /* 0x00000103060b7836 */ /* 0x040fe20000000000 */
[----:B------:R-:W1:Y:S01]  /*98d90*/  LDC R104, c[0x0][0x22c] ;  /* 0x00008b00ff687b82 */ /* 0x000e620000000800 */
[----:B------:R-:W-:Y:S01]  /*98da0*/  VIADD R82, R6, 0x100 ;  /* 0x0000010006527836 */ /* 0x000fe20000000000 */
[----:B------:R-:W-:Y:S01]  /*98db0*/  ISETP.LT.AND P5, PT, R9, R100, !P5 ;  /* 0x000000640900720c */ /* 0x000fe20006fa1270 */
[----:B------:R-:W-:-:S05]  /*98dc0*/  IMAD.WIDE R244, R8, 0x4, R2 ;  /* 0x0000000408f47825 */ /* 0x000fca00078e0202 */
[----:B------:R-:W1:Y:S01]  /*98dd0*/  LDC R100, c[0x0][0x22c] ;  /* 0x00008b00ff647b82 */ /* 0x000e620000000800 */
[----:B------:R1:W-:Y:S04]  /*98de0*/  @P2 STG.E desc[UR60][R240.64], R206 ;  /* 0x000000cef0002986 */ /* 0x0003e8000c10193c */
[----:B---3--:R3:W-:Y:S04]  /*98df0*/  @P1 STG.E desc[UR60][R242.64], R112 ;  /* 0x00000070f2001986 */ /* 0x0087e8000c10193c */
[----:B-1----:R-:W2:Y:S04]  /*98e00*/  LDL.LU R206, [R1+0xa08] ;  /* 0x000a080001ce7983 */ /* 0x002ea80000300800 */
[----:B---3--:R-:W3:Y:S01]  /*98e10*/  LDL.LU R112, [R1+0x608] ;  /* 0x0006080001707983 */ /* 0x008ee20000300800 */
[----:B------:R-:W-:-:S02]  /*98e20*/  ISETP.GE.AND P2, PT, R11, R235, PT ;  /* 0x000000eb0b00720c */ /* 0x000fc40003f46270 */
[----:B------:R-:W-:Y:S02]  /*98e30*/  ISETP.GE.AND P1, PT, R82, R233, PT ;  /* 0x000000e95200720c */ /* 0x000fe40003f26270 */
[C---:B------:R-:W-:Y:S01]  /*98e40*/  IADD3 R11, R8.reuse, R0, RZ ;  /* 0x00000000080b7210 */ /* 0x040fe20007ffe0ff */
[----:B----4-:R1:W-:Y:S01]  /*98e50*/  @P0 STG.E desc[UR60][R244.64], R114 ;  /* 0x00000072f4000986 */ /* 0x0103e2000c10193c */
[----:B------:R-:W-:Y:S01]  /*98e60*/  ISETP.LT.AND P0, PT, R7, R226, !P1 ;  /* 0x000000e20700720c */ /* 0x000fe20004f01270 */
[----:B------:R-:W-:Y:S01]  /*98e70*/  IMAD.WIDE R240, R8, 0x4, R4 ;  /* 0x0000000408f07825 */ /* 0x000fe200078e0204 */
[----:B------:R-:W-:Y:S01]  /*98e80*/  ISETP.LT.AND P1, PT, R9, R224, !P1 ;  /* 0x000000e00900720c */ /* 0x000fe20004f21270 */
[----:B------:R-:W4:Y:S02]  /*98e90*/  LDC.64 R226, c[0x0][0x228] ;  /* 0x00008a00ffe27b82 */ /* 0x000f240000000a00 */
[C---:B------:R-:W-:Y:S01]  /*98ea0*/  IMAD.WIDE R224, R11.reuse, 0x4, R2 ;  /* 0x000000040be07825 */ /* 0x040fe200078e0202 */
[----:B-1----:R-:W3:Y:S04]  /*98eb0*/  LDL.LU R114, [R1+0xe6c] ;  /* 0x000e6c0001727983 */ /* 0x002ee80000300800 */
[----:B------:R1:W-:Y:S04]  /*98ec0*/  @P5 STG.E desc[UR60][R240.64], R204 ;  /* 0x000000ccf0005986 */ /* 0x0003e8000c10193c */
[----:B-1----:R-:W3:Y:S04]  /*98ed0*/  LDL.LU R204, [R1+0xe5c] ;  /* 0x000e5c0001cc7983 */ /* 0x002ee80000300800 */
[----:B------:R1:W-:Y:S04]  /*98ee0*/  @P4 STG.E desc[UR60][R224.64], R150 ;  /* 0x00000096e0004986 */ /* 0x0003e8000c10193c */
[----:B-1----:R-:W3:Y:S01]  /*98ef0*/  LDL.LU R150, [R1+0xa0c] ;  /* 0x000a0c0001967983 */ /* 0x002ee20000300800 */
[----:B------:R-:W-:-:S05]  /*98f00*/  IMAD.WIDE R240, R11, 0x4, R4 ;  /* 0x000000040bf07825 */ /* 0x000fca00078e0204 */
[----:B--2---:R1:W-:Y:S04]  /*98f10*/  @P6 STG.E desc[UR60][R240.64], R148 ;  /* 0x00000094f0006986 */ /* 0x0043e8000c10193c */
[----:B-1----:R-:W2:Y:S01]  /*98f20*/  LDL.LU R148, [R1+0x60c] ;  /* 0x00060c0001947983 */ /* 0x002ea20000300800 */
[C---:B------:R-:W-:Y:S01]  /*98f30*/  VIADD R8, R6.reuse, 0x101 ;  /* 0x0000010106087836 */ /* 0x040fe20000000000 */
[----:B------:R-:W-:Y:S02]  /*98f40*/  IADD3 R82, R6, 0x104, RZ ;  /* 0x0000010406527810 */ /* 0x000fe40007ffe0ff */
[----:B------:R-:W2:Y:S02]  /*98f50*/  LDL.LU R246, [R1+0xe80] ;  /* 0x000e800001f67983 */ /* 0x000ea40000300800 */
[----:B------:R-:W-:Y:S01]  /*98f60*/  ISETP.GE.AND P5, PT, R8, R237, PT ;  /* 0x000000ed0800720c */ /* 0x000fe20003fa6270 */
[----:B------:R-:W-:Y:S01]  /*98f70*/  IMAD.IADD R8, R11, 0x1, R0 ;  /* 0x000000010b087824 */ /* 0x000fe200078e0200 */
[----:B------:R-:W-:Y:S01]  /*98f80*/  IADD3 R11, R6, 0x102, RZ ;  /* 0x00000102060b7810 */ /* 0x000fe20007ffe0ff */
[----:B------:R-:W2:Y:S01]  /*98f90*/  LDL.LU R247, [R1+0xe70] ;  /* 0x000e700001f77983 */ /* 0x000ea20000300800 */
[----:B------:R-:W-:Y:S01]  /*98fa0*/  ISETP.LT.AND P4, PT, R7, R220, !P5 ;  /* 0x000000dc0700720c */ /* 0x000fe20006f81270 */
[C---:B------:R-:W-:Y:S01]  /*98fb0*/  IMAD.WIDE R220, R8.reuse, 0x4, R2 ;  /* 0x0000000408dc7825 */ /* 0x040fe200078e0202 */
[----:B------:R-:W-:Y:S01]  /*98fc0*/  ISETP.LT.AND P5, PT, R9, R222, !P5 ;  /* 0x000000de0900720c */ /* 0x000fe20006fa1270 */
[----:B------:R-:W2:Y:S01]  /*98fd0*/  LDL.LU R231, [R1+0x610] ;  /* 0x0006100001e77983 */ /* 0x000ea20000300800 */
[----:B------:R-:W-:Y:S01]  /*98fe0*/  ISETP.GE.AND P6, PT, R11, R239, PT ;  /* 0x000000ef0b00720c */ /* 0x000fe20003fc6270 */
[----:B------:R-:W-:-:S04]  /*98ff0*/  IMAD.WIDE R224, R8, 0x4, R4 ;  /* 0x0000000408e07825 */ /* 0x000fc800078e0204 */
[----:B------:R-:W-:Y:S01]  /*99000*/  IMAD.IADD R8, R8, 0x1, R0 ;  /* 0x0000000108087824 */ /* 0x000fe200078e0200 */
[----:B------:R1:W-:Y:S01]  /*99010*/  @P0 STG.E desc[UR60][R220.64], R251 ;  /* 0x000000fbdc000986 */ /* 0x0003e2000c10193c */
[----:B------:R-:W-:Y:S02]  /*99020*/  ISETP.LT.AND P0, PT, R7, R228, !P6 ;  /* 0x000000e40700720c */ /* 0x000fe40007701270 */
[----:B------:R-:W-:Y:S01]  /*99030*/  IMAD.WIDE R222, R8, 0x4, R2 ;  /* 0x0000000408de7825 */ /* 0x000fe200078e0202 */
[----:B------:R-:W-:-:S03]  /*99040*/  ISETP.LT.AND P6, PT, R9, R230, !P6 ;  /* 0x000000e60900720c */ /* 0x000fc600077c1270 */
[C---:B------:R-:W-:Y:S02]  /*99050*/  IMAD.IADD R11, R8.reuse, 0x1, R0 ;  /* 0x00000001080b7824 */ /* 0x040fe400078e0200 */
[----:B-1----:R-:W-:Y:S01]  /*99060*/  IMAD.WIDE R220, R8, 0x4, R4 ;  /* 0x0000000408dc7825 */ /* 0x002fe200078e0204 */
[----:B------:R1:W-:Y:S01]  /*99070*/  @P1 STG.E desc[UR60][R224.64], R249 ;  /* 0x000000f9e0001986 */ /* 0x0003e2000c10193c */
[----:B------:R-:W-:Y:S02]  /*99080*/  ISETP.LT.AND P1, PT, R7, R232, !P2 ;  /* 0x000000e80700720c */ /* 0x000fe40005721270 */
[----:B------:R-:W-:Y:S01]  /*99090*/  ISETP.LT.AND P2, PT, R9, R236, !P2 ;  /* 0x000000ec0900720c */ /* 0x000fe20005741270 */
[C---:B------:R-:W-:Y:S01]  /*990a0*/  IMAD.IADD R8, R11.reuse, 0x1, R0 ;  /* 0x000000010b087824 */ /* 0x040fe200078e0200 */
[----:B------:R1:W-:Y:S01]  /*990b0*/  @P4 STG.E desc[UR60][R222.64], R110 ;  /* 0x0000006ede004986 */ /* 0x0003e2000c10193c */
[----:B----4-:R-:W-:Y:S01]  /*990c0*/  ISETP.GE.AND P4, PT, R82, R227, PT ;  /* 0x000000e35200720c */ /* 0x010fe20003f86270 */
[----:B-1----:R-:W-:-:S02]  /*990d0*/  IMAD.WIDE R224, R11, 0x4, R2 ;  /* 0x000000040be07825 */ /* 0x002fc400078e0202 */
[----:B------:R1:W-:Y:S01]  /*990e0*/  @P5 STG.E desc[UR60][R220.64], R108 ;  /* 0x0000006cdc005986 */ /* 0x0003e2000c10193c */
[----:B------:R-:W-:-:S03]  /*990f0*/  IADD3 R82, R6, 0x109, RZ ;  /* 0x0000010906527810 */ /* 0x000fc60007ffe0ff */
[----:B------:R4:W-:Y:S01]  /*99100*/  @P0 STG.E desc[UR60][R224.64], R216 ;  /* 0x000000d8e0000986 */ /* 0x0009e2000c10193c */
[----:B------:R-:W-:Y:S01]  /*99110*/  ISETP.LT.AND P0, PT, R9, R234, !P4 ;  /* 0x000000ea0900720c */ /* 0x000fe20006701270 */
[----:B------:R-:W-:-:S04]  /*99120*/  IMAD.WIDE R222, R8, 0x4, R2 ;  /* 0x0000000408de7825 */ /* 0x000fc800078e0202 */
[----:B-1----:R-:W-:-:S04]  /*99130*/  IMAD.WIDE R220, R11, 0x4, R4 ;  /* 0x000000040bdc7825 */ /* 0x002fc800078e0204 */
[----:B------:R-:W-:Y:S01]  /*99140*/  VIADD R11, R6, 0x107 ;  /* 0x00000107060b7836 */ /* 0x000fe20000000000 */
[----:B------:R-:W-:Y:S01]  /*99150*/  ISETP.LT.AND P4, PT, R7, R238, !P4 ;  /* 0x000000ee0700720c */ /* 0x000fe20006781270 */
[----:B------:R-:W-:Y:S03]  /*99160*/  @P6 STG.E desc[UR60][R220.64], R218 ;  /* 0x000000dadc006986 */ /* 0x000fe6000c10193c */
[----:B------:R-:W-:Y:S01]  /*99170*/  ISETP.GE.AND P6, PT, R11, R217, PT ;  /* 0x000000d90b00720c */ /* 0x000fe20003fc6270 */
[----:B----4-:R-:W-:Y:S01]  /*99180*/  IMAD.WIDE R216, R8, 0x4, R4 ;  /* 0x0000000408d87825 */ /* 0x010fe200078e0204 */
[----:B------:R1:W-:Y:S01]  /*99190*/  @P1 STG.E desc[UR60][R222.64], R214 ;  /* 0x000000d6de001986 */ /* 0x0003e2000c10193c */
[----:B------:R-:W-:Y:S02]  /*991a0*/  ISETP.GE.AND P1, PT, R82, R219, PT ;  /* 0x000000db5200720c */ /* 0x000fe40003f26270 */
[----:B------:R-:W-:-:S02]  /*991b0*/  VIADD R11, R6, 0x10b ;  /* 0x0000010b060b7836 */ /* 0x000fc40000000000 */
[----:B------:R-:W-:Y:S01]  /*991c0*/  IMAD.IADD R82, R8, 0x1, R0 ;  /* 0x0000000108527824 */ /* 0x000fe200078e0200 */
[----:B------:R4:W-:Y:S02]  /*991d0*/  @P2 STG.E desc[UR60][R216.64], R212 ;  /* 0x000000d4d8002986 */ /* 0x0009e4000c10193c */
[----:B------:R-:W-:Y:S01]  /*991e0*/  ISETP.GE.AND P2, PT, R11, R215, PT ;  /* 0x000000d70b00720c */ /* 0x000fe20003f46270 */
[----:B-1----:R-:W-:-:S05]  /*991f0*/  IMAD.WIDE R214, R82, 0x4, R2 ;  /* 0x0000000452d67825 */ /* 0x002fca00078e0202 */
[----:B------:R-:W-:Y:S01]  /*99200*/  @P4 STG.E desc[UR60][R214.64], R210 ;  /* 0x000000d2d6004986 */ /* 0x000fe2000c10193c */
[----:B----4-:R-:W-:-:S05]  /*99210*/  IMAD.WIDE R216, R82, 0x4, R4 ;  /* 0x0000000452d87825 */ /* 0x010fca00078e0204 */
[----:B------:R1:W-:Y:S04]  /*99220*/  @P0 STG.E desc[UR60][R216.64], R208 ;  /* 0x000000d0d8000986 */ /* 0x0003e8000c10193c */
[----:B-1----:R-:W4:Y:S04]  /*99230*/  LDL.LU R208, [R1+0xa10] ;  /* 0x000a100001d07983 */ /* 0x002f280000300800 */
[----:B------:R-:W4:Y:S01]  /*99240*/  LDL.LU R250, [R1+0xe84] ;  /* 0x000e840001fa7983 */ /* 0x000f220000300800 */
[----:B------:R-:W-:-:S03]  /*99250*/  ISETP.LT.AND P5, PT, R7, R226, !P3 ;  /* 0x000000e20700720c */ /* 0x000fc60005fa1270 */
[----:B------:R-:W4:Y:S01]  /*99260*/  LDL.LU R248, [R1+0xe74] ;  /* 0x000e740001f87983 */ /* 0x000f220000300800 */
[----:B------:R-:W-:-:S03]  /*99270*/  ISETP.LT.AND P3, PT, R9, R80, !P3 ;  /* 0x000000500900720c */ /* 0x000fc60005f61270 */
[----:B------:R-:W4:Y:S01]  /*99280*/  LDL.LU R251, [R1+0x614] ;  /* 0x0006140001fb7983 */ /* 0x000f220000300800 */
[----:B------:R-:W-:Y:S01]  /*99290*/  IADD3 R8, R82, R0, RZ ;  /* 0x0000000052087210 */ /* 0x000fe20007ffe0ff */
[----:B------:R-:W-:Y:S02]  /*992a0*/  VIADD R11, R6, 0x106 ;  /* 0x00000106060b7836 */ /* 0x000fe40000000000 */
[----:B------:R-:W4:Y:S02]  /*992b0*/  LDL.LU R249, [R1+0xa14] ;  /* 0x000a140001f97983 */ /* 0x000f240000300800 */
[C---:B------:R-:W-:Y:S01]  /*992c0*/  IMAD.WIDE R218, R8.reuse, 0x4, R2 ;  /* 0x0000000408da7825 */ /* 0x040fe200078e0202 */
[----:B------:R-:W-:Y:S01]  /*992d0*/  ISETP.GE.AND P4, PT, R11, R102, PT ;  /* 0x000000660b00720c */ /* 0x000fe20003f86270 */
[----:B------:R-:W4:Y:S01]  /*992e0*/  LDL.LU R110, [R1+0xe88] ;  /* 0x000e8800016e7983 */ /* 0x000f220000300800 */
[C---:B------:R-:W-:Y:S01]  /*992f0*/  IADD3 R82, R8.reuse, R0, RZ ;  /* 0x0000000008527210 */ /* 0x040fe20007ffe0ff */
[----:B------:R-:W-:Y:S01]  /*99300*/  IMAD.WIDE R220, R8, 0x4, R4 ;  /* 0x0000000408dc7825 */ /* 0x000fe200078e0204 */
[----:B------:R-:W1:Y:S01]  /*99310*/  LDC R102, c[0x0][0x22c] ;  /* 0x00008b00ff667b82 */ /* 0x000e620000000800 */
[----:B------:R-:W4:Y:S02]  /*99320*/  LDL.LU R108, [R1+0xe78] ;  /* 0x000e7800016c7983 */ /* 0x000f240000300800 */
[----:B------:R-:W-:-:S02]  /*99330*/  VIADD R11, R6, 0x10d ;  /* 0x0000010d060b7836 */ /* 0x000fc40000000000 */
[----:B------:R-:W-:-:S03]  /*99340*/  IMAD.IADD R8, R82, 0x1, R0 ;  /* 0x0000000152087824 */ /* 0x000fc600078e0200 */
[----:B------:R-:W-:Y:S01]  /*99350*/  ISETP.GE.AND P0, PT, R11, R213, PT ;  /* 0x000000d50b00720c */ /* 0x000fe20003f06270 */
[----:B------:R-:W-:-:S04]  /*99360*/  IMAD.WIDE R212, R82, 0x4, R2 ;  /* 0x0000000452d47825 */ /* 0x000fc800078e0202 */
[----:B------:R-:W-:-:S04]  /*99370*/  IMAD.WIDE R214, R82, 0x4, R4 ;  /* 0x0000000452d67825 */ /* 0x000fc800078e0204 */
[----:B------:R-:W-:Y:S01]  /*99380*/  IMAD.WIDE R216, R8, 0x4, R2 ;  /* 0x0000000408d87825 */ /* 0x000fe200078e0202 */
[----:B------:R1:W-:Y:S04]  /*99390*/  @P5 STG.E desc[UR60][R218.64], R206 ;  /* 0x000000ceda005986 */ /* 0x0003e8000c10193c */
[----:B---3--:R3:W-:Y:S01]  /*993a0*/  @P3 STG.E desc[UR60][R220.64], R112 ;  /* 0x00000070dc003986 */ /* 0x0087e2000c10193c */
[----:B------:R-:W-:-:S03]  /*993b0*/  ISETP.LT.AND P3, PT, R7, R80, !P4 ;  /* 0x000000500700720c */ /* 0x000fc60006761270 */
[----:B-1----:R-:W4:Y:S01]  /*993c0*/  LDL.LU R206, [R1+0x618] ;  /* 0x0006180001ce7983 */ /* 0x002f220000300800 */
[-C--:B------:R-:W-:Y:S02]  /*993d0*/  ISETP.LT.AND P4, PT, R9, R80.reuse, !P4 ;  /* 0x000000500900720c */ /* 0x080fe40006781270 */
[-C--:B------:R-:W-:Y:S01]  /*993e0*/  ISETP.LT.AND P5, PT, R7, R80.reuse, !P6 ;  /* 0x000000500700720c */ /* 0x080fe200077a1270 */
[----:B---3--:R-:W3:Y:S06]  /*993f0*/  LDL.LU R112, [R1+0xa18] ;  /* 0x000a180001707983 */ /* 0x008eec0000300800 */
[----:B------:R1:W-:Y:S01]  /*99400*/  @P3 STG.E desc[UR60][R212.64], R114 ;  /* 0x00000072d4003986 */ /* 0x0003e2000c10193c */
[----:B------:R-:W-:-:S03]  /*99410*/  ISETP.LT.AND P6, PT, R9, R80, !P6 ;  /* 0x000000500900720c */ /* 0x000fc600077c1270 */
        /* <DEDUP_REMOVED lines=8> */
[----:B------:R-:W-:Y:S02]  /*994a0*/  VIADD R11, R6, 0x108 ;  /* 0x00000108060b7836 */ /* 0x000fe40000000000 */
[----:B------:R-:W-:Y:S01]  /*994b0*/  IMAD.IADD R82, R8, 0x1, R0 ;  /* 0x0000000108527824 */ /* 0x000fe200078e0200 */
[----:B------:R-:W-:Y:S01]  /*994c0*/  ISETP.LT.AND P5, PT, R7, R80, !P1 ;  /* 0x000000500700720c */ /* 0x000fe20004fa1270 */
[----:B------:R-:W2:Y:S01]  /*994d0*/  LDL.LU R242, [R1+0xa20] ;  /* 0x000a200001f27983 */ /* 0x000ea20000300800 */
[----:B------:R-:W-:-:S02]  /*994e0*/  ISETP.GE.AND P3, PT, R11, R100, PT ;  /* 0x000000640b00720c */ /* 0x000fc40003f66270 */
[----:B------:R-:W-:Y:S01]  /*994f0*/  IADD3 R11, R6, 0x10f, RZ ;  /* 0x0000010f060b7810 */ /* 0x000fe20007ffe0ff */
[----:B------:R-:W1:Y:S01]  /*99500*/  LDC R100, c[0x0][0x22c] ;  /* 0x00008b00ff647b82 */ /* 0x000e620000000800 */
[-C--:B------:R-:W-:Y:S02]  /*99510*/  ISETP.LT.AND P4, PT, R7, R80.reuse, !P3 ;  /* 0x000000500700720c */ /* 0x080fe40005f81270 */
[CC--:B------:R-:W-:Y:S01]  /*99520*/  ISETP.LT.AND P6, PT, R9.reuse, R80.reuse, !P1 ;  /* 0x000000500900720c */ /* 0x0c0fe20004fc1270 */
[C---:B------:R-:W-:Y:S01]  /*99530*/  IMAD.WIDE R212, R82.reuse, 0x4, R4 ;  /* 0x0000000452d47825 */ /* 0x040fe200078e0204 */
[----:B------:R-:W-:Y:S01]  /*99540*/  ISETP.LT.AND P3, PT, R9, R80, !P3 ;  /* 0x000000500900720c */ /* 0x000fe20005f61270 */
[----:B------:R-:W2:Y:S01]  /*99550*/  LDL.LU R243, [R1+0x620] ;  /* 0x0006200001f37983 */ /* 0x000ea20000300800 */
[----:B------:R-:W-:Y:S01]  /*99560*/  ISETP.GE.AND P1, PT, R11, R211, PT ;  /* 0x000000d30b00720c */ /* 0x000fe20003f26270 */
[----:B------:R-:W-:Y:S01]  /*99570*/  IMAD.WIDE R210, R82, 0x4, R2 ;  /* 0x0000000452d27825 */ /* 0x000fe200078e0202 */
[----:B------:R-:W-:Y:S01]  /*99580*/  IADD3 R11, R6, 0x10a, RZ ;  /* 0x0000010a060b7810 */ /* 0x000fe20007ffe0ff */
[----:B------:R-:W2:Y:S02]  /*99590*/  LDL.LU R235, [R1+0xea0] ;  /* 0x000ea00001eb7983 */ /* 0x000ea40000300800 */
[----:B------:R-:W-:-:S02]  /*995a0*/  IMAD.IADD R8, R82, 0x1, R0 ;  /* 0x0000000152087824 */ /* 0x000fc400078e0200 */
[----:B------:R1:W-:Y:S01]  /*995b0*/  @P4 STG.E desc[UR60][R210.64], R246 ;  /* 0x000000f6d2004986 */ /* 0x0003e2000c10193c */
[----:B------:R-:W-:Y:S01]  /*995c0*/  ISETP.GE.AND P4, PT, R11, R102, PT ;  /* 0x000000660b00720c */ /* 0x000fe20003f86270 */
[C---:B------:R-:W-:Y:S01]  /*995d0*/  IMAD.WIDE R214, R8.reuse, 0x4, R2 ;  /* 0x0000000408d67825 */ /* 0x040fe200078e0202 */
[----:B------:R-:W2:Y:S01]  /*995e0*/  LDC R102, c[0x0][0x22c] ;  /* 0x00008b00ff667b82 */ /* 0x000ea20000000800 */
[----:B------:R1:W-:Y:S01]  /*995f0*/  @P3 STG.E desc[UR60][R212.64], R247 ;  /* 0x000000f7d4003986 */ /* 0x0003e2000c10193c */
[-C--:B------:R-:W-:Y:S01]  /*99600*/  ISETP.LT.AND P3, PT, R7, R80.reuse, !P4 ;  /* 0x000000500700720c */ /* 0x080fe20006761270 */
[----:B------:R-:W-:Y:S01]  /*99610*/  IMAD.WIDE R216, R8, 0x4, R4 ;  /* 0x0000000408d87825 */ /* 0x000fe200078e0204 */
[----:B------:R-:W-:Y:S01]  /*99620*/  ISETP.LT.AND P4, PT, R9, R80, !P4 ;  /* 0x000000500900720c */ /* 0x000fe20006781270 */
[----:B------:R1:W-:Y:S02]  /*99630*/  @P5 STG.E desc[UR60][R214.64], R231 ;  /* 0x000000e7d6005986 */ /* 0x0003e4000c10193c */
[----:B------:R-:W-:-:S02]  /*99640*/  VIADD R11, R6, 0x111 ;  /* 0x00000111060b7836 */ /* 0x000fc40000000000 */
[----:B------:R-:W-:Y:S01]  /*99650*/  IMAD.IADD R82, R8, 0x1, R0 ;  /* 0x0000000108527824 */ /* 0x000fe200078e0200 */
[----:B------:R-:W-:-:S03]  /*99660*/  ISETP.LT.AND P5, PT, R7, R80, !P2 ;  /* 0x000000500700720c */ /* 0x000fc600057a1270 */
[C---:B-1----:R-:W-:Y:S01]  /*99670*/  IMAD.WIDE R210, R82.reuse, 0x4, R4 ;  /* 0x0000000452d27825 */ /* 0x042fe200078e0204 */
[----:B------:R-:W-:-:S05]  /*99680*/  IADD3 R8, R82, R0, RZ ;  /* 0x0000000052087210 */ /* 0x000fca0007ffe0ff */
[----:B------:R-:W-:-:S04]  /*99690*/  IMAD.WIDE R212, R8, 0x4, R2 ;  /* 0x0000000408d47825 */ /* 0x000fc800078e0202 */
[----:B------:R-:W-:Y:S01]  /*996a0*/  IMAD.WIDE R214, R8, 0x4, R4 ;  /* 0x0000000408d67825 */ /* 0x000fe200078e0204 */
[----:B----4-:R1:W-:Y:S01]  /*996b0*/  @P6 STG.E desc[UR60][R216.64], R208 ;  /* 0x000000d0d8006986 */ /* 0x0103e2000c10193c */
[----:B------:R-:W-:Y:S02]  /*996c0*/  ISETP.LT.AND P6, PT, R9, R80, !P2 ;  /* 0x000000500900720c */ /* 0x000fe400057c1270 */
[----:B------:R-:W-:Y:S01]  /*996d0*/  ISETP.GE.AND P2, PT, R11, R209, PT ;  /* 0x000000d10b00720c */ /* 0x000fe20003f46270 */
[----:B------:R-:W-:Y:S02]  /*996e0*/  VIADD R11, R6, 0x10c ;  /* 0x0000010c060b7836 */ /* 0x000fe40000000000 */
[----:B-1----:R-:W-:-:S05]  /*996f0*/  IMAD.WIDE R208, R82, 0x4, R2 ;  /* 0x0000000452d07825 */ /* 0x002fca00078e0202 */
[----:B------:R1:W-:Y:S01]  /*99700*/  @P3 STG.E desc[UR60][R208.64], R250 ;  /* 0x000000fad0003986 */ /* 0x0003e2000c10193c */
[----:B------:R-:W-:-:S03]  /*99710*/  ISETP.GE.AND P3, PT, R11, R100, PT ;  /* 0x000000640b00720c */ /* 0x000fc60003f66270 */
[----:B------:R4:W-:Y:S01]  /*99720*/  @P4 STG.E desc[UR60][R210.64], R248 ;  /* 0x000000f8d2004986 */ /* 0x0009e2000c10193c */
[-C--:B------:R-:W-:Y:S01]  /*99730*/  ISETP.LT.AND P4, PT, R7, R80.reuse, !P3 ;  /* 0x000000500700720c */ /* 0x080fe20005f81270 */
[--C-:B------:R-:W-:Y:S01]  /*99740*/  IMAD.IADD R100, R8, 0x1, R0.reuse ;  /* 0x0000000108647824 */ /* 0x100fe200078e0200 */
[-C--:B------:R-:W-:Y:S01]  /*99750*/  ISETP.LT.AND P3, PT, R9, R80.reuse, !P3 ;  /* 0x000000500900720c */ /* 0x080fe20005f61270 */
[----:B------:R4:W-:Y:S01]  /*99760*/  @P5 STG.E desc[UR60][R212.64], R251 ;  /* 0x000000fbd4005986 */ /* 0x0009e2000c10193c */
[-C--:B------:R-:W-:Y:S01]  /*99770*/  ISETP.LT.AND P5, PT, R7, R80.reuse, !P0 ;  /* 0x000000500700720c */ /* 0x080fe200047a1270 */
[C---:B------:R-:W-:Y:S02]  /*99780*/  IMAD.IADD R8, R100.reuse, 0x1, R0 ;  /* 0x0000000164087824 */ /* 0x040fe400078e0200 */
[----:B-1----:R-:W-:Y:S01]  /*99790*/  IMAD.WIDE R208, R100, 0x4, R2 ;  /* 0x0000000464d07825 */ /* 0x002fe200078e0202 */
[----:B------:R-:W-:-:S03]  /*997a0*/  ISETP.LT.AND P0, PT, R9, R80, !P0 ;  /* 0x000000500900720c */ /* 0x000fc60004701270 */
[----:B------:R-:W-:Y:S01]  /*997b0*/  VIADD R82, R6, 0x10e ;  /* 0x0000010e06527836 */ /* 0x000fe20000000000 */
[----:B------:R-:W-:Y:S01]  /*997c0*/  @P6 STG.E desc[UR60][R214.64], R249 ;  /* 0x000000f9d6006986 */ /* 0x000fe2000c10193c */
[----:B----4-:R-:W-:Y:S01]  /*997d0*/  IMAD.WIDE R210, R100, 0x4, R4 ;  /* 0x0000000464d27825 */ /* 0x010fe200078e0204 */
[----:B------:R-:W-:Y:S01]  /*997e0*/  IADD3 R11, R6, 0x113, RZ ;  /* 0x00000113060b7810 */ /* 0x000fe20007ffe0ff */
[----:B------:R-:W1:Y:S01]  /*997f0*/  LDC R100, c[0x0][0x248] ;  /* 0x00009200ff647b82 */ /* 0x000e620000000800 */
[----:B------:R-:W-:Y:S01]  /*99800*/  @P4 STG.E desc[UR60][R208.64], R110 ;  /* 0x0000006ed0004986 */ /* 0x000fe2000c10193c */
[----:B------:R-:W-:Y:S01]  /*99810*/  IMAD.WIDE R212, R8, 0x4, R2 ;  /* 0x0000000408d47825 */ /* 0x000fe200078e0202 */
[----:B------:R-:W-:Y:S02]  /*99820*/  ISETP.GE.AND P4, PT, R82, R104, PT ;  /* 0x000000685200720c */ /* 0x000fe40003f86270 */
[----:B------:R-:W-:Y:S01]  /*99830*/  ISETP.GE.AND P6, PT, R11, R207, PT ;  /* 0x000000cf0b00720c */ /* 0x000fe20003fc6270 */
[----:B------:R-:W-:Y:S01]  /*99840*/  @P3 STG.E desc[UR60][R210.64], R108 ;  /* 0x0000006cd2003986 */ /* 0x000fe2000c10193c */
[----:B------:R-:W-:Y:S01]  /*99850*/  IADD3 R11, R6, 0x115, RZ ;  /* 0x00000115060b7810 */ /* 0x000fe20007ffe0ff */
[----:B------:R-:W4:Y:S03]  /*99860*/  LDC R104, c[0x0][0x22c] ;  /* 0x00008b00ff687b82 */ /* 0x000f260000000800 */
[----:B------:R-:W-:Y:S01]  /*99870*/  ISETP.GE.AND P3, PT, R11, R113, PT ;  /* 0x000000710b00720c */ /* 0x000fe20003f66270 */
[----:B------:R-:W-:-:S04]  /*99880*/  IMAD.IADD R11, R8, 0x1, R0 ;  /* 0x00000001080b7824 */ /* 0x000fc800078e0200 */
[----:B------:R-:W-:Y:S01]  /*99890*/  IMAD.IADD R0, R11, 0x1, R0 ;  /* 0x000000010b007824 */ /* 0x000fe200078e0200 */
[----:B------:R-:W4:Y:S01]  /*998a0*/  LDC R82, c[0x0][0x248] ;  /* 0x00009200ff527b82 */ /* 0x000f220000000800 */
[----:B------:R1:W-:Y:S01]  /*998b0*/  @P5 STG.E desc[UR60][R212.64], R206 ;  /* 0x000000ced4005986 */ /* 0x0003e2000c10193c */
[-C--:B------:R-:W-:Y:S02]  /*998c0*/  ISETP.LT.AND P5, PT, R7, R80.reuse, !P4 ;  /* 0x000000500700720c */ /* 0x080fe400067a1270 */
[----:B------:R-:W-:Y:S01]  /*998d0*/  ISETP.LT.AND P4, PT, R9, R80, !P4 ;  /* 0x000000500900720c */ /* 0x000fe20006781270 */
[----:B-1----:R-:W-:-:S05]  /*998e0*/  IMAD.WIDE R206, R8, 0x4, R4 ;  /* 0x0000000408ce7825 */ /* 0x002fca00078e0204 */
[----:B---3--:R1:W-:Y:S01]  /*998f0*/  @P0 STG.E desc[UR60][R206.64], R112 ;  /* 0x00000070ce000986 */ /* 0x0083e2000c10193c */
[----:B------:R-:W-:Y:S01]  /*99900*/  ISETP.LT.AND P0, PT, R7, R80, !P1 ;  /* 0x000000500700720c */ /* 0x000fe20004f01270 */
[----:B-1----:R-:W-:-:S04]  /*99910*/  IMAD.WIDE R112, R11, 0x4, R2 ;  /* 0x000000040b707825 */ /* 0x002fc800078e0202 */
[----:B------:R-:W-:Y:S01]  /*99920*/  IMAD.WIDE R206, R11, 0x4, R4 ;  /* 0x000000040bce7825 */ /* 0x000fe200078e0204 */
[----:B------:R1:W-:Y:S01]  /*99930*/  @P5 STG.E desc[UR60][R112.64], R114 ;  /* 0x0000007270005986 */ /* 0x0003e2000c10193c */
[----:B------:R-:W-:-:S03]  /*99940*/  ISETP.LT.AND P1, PT, R9, R80, !P1 ;  /* 0x000000500900720c */ /* 0x000fc60004f21270 */
[----:B------:R-:W-:Y:S01]  /*99950*/  @P4 STG.E desc[UR60][R206.64], R204 ;  /* 0x000000ccce004986 */ /* 0x000fe2000c10193c */
[----:B-1----:R-:W-:-:S05]  /*99960*/  IMAD.WIDE R112, R0, 0x4, R2 ;  /* 0x0000000400707825 */ /* 0x002fca00078e0202 */
[----:B------:R1:W-:Y:S04]  /*99970*/  @P0 STG.E desc[UR60][R112.64], R150 ;  /* 0x0000009670000986 */ /* 0x0003e8000c10193c */
[----:B-1----:R-:W3:Y:S04]  /*99980*/  LDL.LU R150, [R1+0xe90] ;  /* 0x000e900001967983 */ /* 0x002ee80000300800 */
[----:B------:R-:W3:Y:S04]  /*99990*/  LDL.LU R229, [R1+0xa24] ;  /* 0x000a240001e57983 */ /* 0x000ee80000300800 */
[----:B------:R-:W3:Y:S01]  /*999a0*/  LDL.LU R246, [R1+0x624] ;  /* 0x0006240001f67983 */ /* 0x000ee20000300800 */
[----:B------:R-:W-:-:S03]  /*999b0*/  IMAD.WIDE R112, R0, 0x4, R4 ;  /* 0x0000000400707825 */ /* 0x000fc600078e0204 */
[----:B------:R-:W3:Y:S04]  /*999c0*/  LDL.LU R247, [R1+0xea4] ;  /* 0x000ea40001f77983 */ /* 0x000ee80000300800 */
[----:B--2---:R1:W-:Y:S04]  /*999d0*/  @P1 STG.E desc[UR60][R112.64], R148 ;  /* 0x0000009470001986 */ /* 0x0043e8000c10193c */
        /* <DEDUP_REMOVED lines=9> */
[----:B------:R-:W-:-:S02]  /*99a70*/  IADD3 R8, R6, 0x110, RZ ;  /* 0x0000011006087810 */ /* 0x000fc40007ffe0ff */
[----:B------:R-:W-:Y:S01]  /*99a80*/  IADD3 R11, R6, 0x112, RZ ;  /* 0x00000112060b7810 */ /* 0x000fe20007ffe0ff */
[----:B------:R-:W2:Y:S01]  /*99a90*/  LDL.LU R240, [R1+0x630] ;  /* 0x0006300001f07983 */ /* 0x000ea20000300800 */
[----:B------:R-:W-:Y:S01]  /*99aa0*/  ISETP.GE.AND P5, PT, R8, R102, PT ;  /* 0x000000660800720c */ /* 0x000fe20003fa6270 */
[----:B------:R-:W-:Y:S01]  /*99ab0*/  VIADD R8, R6, 0x117 ;  /* 0x0000011706087836 */ /* 0x000fe20000000000 */
[----:B------:R-:W1:Y:S01]  /*99ac0*/  LDC R102, c[0x0][0x248] ;  /* 0x00009200ff667b82 */ /* 0x000e620000000800 */
[CC--:B------:R-:W-:Y:S01]  /*99ad0*/  ISETP.LT.AND P1, PT, R7.reuse, R80.reuse, !P2 ;  /* 0x000000500700720c */ /* 0x0c0fe20005721270 */
[----:B------:R-:W2:Y:S01]  /*99ae0*/  LDL.LU R241, [R1+0xa30] ;  /* 0x000a300001f17983 */ /* 0x000ea20000300800 */
[-C--:B------:R-:W-:Y:S02]  /*99af0*/  ISETP.LT.AND P4, PT, R7, R80.reuse, !P5 ;  /* 0x000000500700720c */ /* 0x080fe40006f81270 */
[----:B------:R-:W-:Y:S01]  /*99b00*/  ISETP.GE.AND P0, PT, R8, R205, PT ;  /* 0x000000cd0800720c */ /* 0x000fe20003f06270 */
[----:B------:R-:W-:Y:S01]  /*99b10*/  IMAD.IADD R8, R0, 0x1, R100 ;  /* 0x0000000100087824 */ /* 0x000fe200078e0264 */
[CC--:B------:R-:W-:Y:S01]  /*99b20*/  ISETP.LT.AND P5, PT, R9.reuse, R80.reuse, !P5 ;  /* 0x000000500900720c */ /* 0x0c0fe20006fa1270 */
[----:B------:R-:W1:Y:S01]  /*99b30*/  LDC R100, c[0x0][0x248] ;  /* 0x00009200ff647b82 */ /* 0x000e620000000800 */
[----:B------:R-:W-:Y:S01]  /*99b40*/  ISETP.LT.AND P2, PT, R9, R80, !P2 ;  /* 0x000000500900720c */ /* 0x000fe20005741270 */
[C---:B------:R-:W-:Y:S01]  /*99b50*/  IMAD.WIDE R112, R8.reuse, 0x4, R2 ;  /* 0x0000000408707825 */ /* 0x040fe200078e0202 */
[----:B------:R-:W2:Y:S03]  /*99b60*/  LDL.LU R237, [R1+0xec0] ;  /* 0x000ec00001ed7983 */ /* 0x000ea60000300800 */
[C---:B------:R-:W-:Y:S01]  /*99b70*/  IMAD.WIDE R204, R8.reuse, 0x4, R4 ;  /* 0x0000000408cc7825 */ /* 0x040fe200078e0204 */
[----:B------:R-:W2:Y:S04]  /*99b80*/  LDL.LU R244, [R1+0xeb0] ;  /* 0x000eb00001f47983 */ /* 0x000ea80000300800 */
[----:B------:R4:W-:Y:S02]  /*99b90*/  @P4 STG.E desc[UR60][R112.64], R242 ;  /* 0x000000f270004986 */ /* 0x0009e4000c10193c */
[----:B----4-:R-:W-:Y:S01]  /*99ba0*/  ISETP.GE.AND P4, PT, R11, R104, PT ;  /* 0x000000680b00720c */ /* 0x010fe20003f86270 */
[----:B------:R-:W-:Y:S01]  /*99bb0*/  IMAD.IADD R0, R8, 0x1, R82 ;  /* 0x0000000108007824 */ /* 0x000fe200078e0252 */
[----:B------:R-:W4:Y:S01]  /*99bc0*/  LDC R104, c[0x0][0x248] ;  /* 0x00009200ff687b82 */ /* 0x000f220000000800 */
[----:B------:R1:W-:Y:S01]  /*99bd0*/  @P5 STG.E desc[UR60][R204.64], R243 ;  /* 0x000000f3cc005986 */ /* 0x0003e2000c10193c */
[----:B------:R-:W-:-:S03]  /*99be0*/  ISETP.LT.AND P5, PT, R7, R80, !P4 ;  /* 0x000000500700720c */ /* 0x000fc600067a1270 */
[----:B------:R-:W4:Y:S03]  /*99bf0*/  LDL.LU R245, [R1+0x634] ;  /* 0x0006340001f57983 */ /* 0x000f260000300800 */
[----:B------:R-:W3:Y:S01]  /*99c00*/  LDC R82, c[0x0][0x248] ;  /* 0x00009200ff527b82 */ /* 0x000ee20000000800 */
[C---:B------:R-:W-:Y:S01]  /*99c10*/  IMAD.WIDE R112, R0.reuse, 0x4, R2 ;  /* 0x0000000400707825 */ /* 0x040fe200078e0202 */
[----:B------:R-:W-:Y:S01]  /*99c20*/  ISETP.LT.AND P4, PT, R9, R80, !P4 ;  /* 0x000000500900720c */ /* 0x000fe20006781270 */
[----:B------:R-:W4:Y:S02]  /*99c30*/  LDL.LU R233, [R1+0xa34] ;  /* 0x000a340001e97983 */ /* 0x000f240000300800 */
[C---:B-1----:R-:W-:Y:S01]  /*99c40*/  IMAD.WIDE R204, R0.reuse, 0x4, R4 ;  /* 0x0000000400cc7825 */ /* 0x042fe200078e0204 */
[----:B------:R-:W-:Y:S01]  /*99c50*/  IADD3 R0, R0, R102, RZ ;  /* 0x0000006600007210 */ /* 0x000fe20007ffe0ff */
[----:B------:R1:W-:Y:S01]  /*99c60*/  @P1 STG.E desc[UR60][R112.64], R235 ;  /* 0x000000eb70001986 */ /* 0x0003e2000c10193c */
[----:B------:R-:W2:Y:S01]  /*99c70*/  LDC R102, c[0x0][0x22c] ;  /* 0x00008b00ff667b82 */ /* 0x000ea20000000800 */
[----:B------:R-:W-:-:S02]  /*99c80*/  VIADD R8, R6, 0x119 ;  /* 0x0000011906087836 */ /* 0x000fc40000000000 */
[----:B------:R-:W-:Y:S01]  /*99c90*/  VIADD R11, R6, 0x114 ;  /* 0x00000114060b7836 */ /* 0x000fe20000000000 */
[----:B------:R-:W4:Y:S02]  /*99ca0*/  LDL.LU R242, [R1+0xec4] ;  /* 0x000ec40001f27983 */ /* 0x000f240000300800 */
[----:B------:R-:W-:Y:S01]  /*99cb0*/  ISETP.GE.AND P1, PT, R8, R151, PT ;  /* 0x000000970800720c */ /* 0x000fe20003f26270 */
[C---:B-1----:R-:W-:Y:S01]  /*99cc0*/  IMAD.WIDE R112, R0.reuse, 0x4, R2 ;  /* 0x0000000400707825 */ /* 0x042fe200078e0202 */
[----:B------:R-:W4:Y:S03]  /*99cd0*/  LDL.LU R243, [R1+0xeb4] ;  /* 0x000eb40001f37983 */ /* 0x000f260000300800 */
[----:B------:R-:W-:Y:S01]  /*99ce0*/  IMAD.IADD R8, R0, 0x1, R100 ;  /* 0x0000000100087824 */ /* 0x000fe200078e0264 */
[----:B------:R-:W4:Y:S01]  /*99cf0*/  LDL.LU R235, [R1+0x638] ;  /* 0x0006380001eb7983 */ /* 0x000f220000300800 */
[----:B------:R-:W1:Y:S03]  /*99d00*/  LDC R100, c[0x0][0x248] ;  /* 0x00009200ff647b82 */ /* 0x000e660000000800 */
[----:B---3--:R3:W-:Y:S01]  /*99d10*/  @P2 STG.E desc[UR60][R204.64], R150 ;  /* 0x00000096cc002986 */ /* 0x0087e2000c10193c */
[----:B------:R-:W-:-:S03]  /*99d20*/  ISETP.LT.AND P2, PT, R7, R80, !P6 ;  /* 0x000000500700720c */ /* 0x000fc60007741270 */
[----:B------:R1:W-:Y:S01]  /*99d30*/  @P5 STG.E desc[UR60][R112.64], R229 ;  /* 0x000000e570005986 */ /* 0x0003e2000c10193c */
[----:B------:R-:W-:Y:S02]  /*99d40*/  ISETP.GE.AND P5, PT, R11, R106, PT ;  /* 0x0000006a0b00720c */ /* 0x000fe40003fa6270 */
[-C--:B------:R-:W-:Y:S01]  /*99d50*/  ISETP.LT.AND P6, PT, R9, R80.reuse, !P6 ;  /* 0x000000500900720c */ /* 0x080fe200077c1270 */
[----:B------:R-:W4:Y:S01]  /*99d60*/  LDC R106, c[0x0][0x248] ;  /* 0x00009200ff6a7b82 */ /* 0x000f220000000800 */
[----:B---3--:R-:W-:Y:S01]  /*99d70*/  IMAD.WIDE R150, R0, 0x4, R4 ;  /* 0x0000000400967825 */ /* 0x008fe200078e0204 */
[----:B-1----:R-:W3:Y:S03]  /*99d80*/  LDL.LU R229, [R1+0xa38] ;  /* 0x000a380001e57983 */ /* 0x002ee60000300800 */
[----:B------:R-:W-:Y:S01]  /*99d90*/  IMAD.WIDE R112, R8, 0x4, R2 ;  /* 0x0000000408707825 */ /* 0x000fe200078e0202 */
[----:B------:R1:W-:Y:S01]  /*99da0*/  @P4 STG.E desc[UR60][R150.64], R246 ;  /* 0x000000f696004986 */ /* 0x0003e2000c10193c */
[----:B------:R-:W-:-:S02]  /*99db0*/  ISETP.LT.AND P4, PT, R7, R80, !P5 ;  /* 0x000000500700720c */ /* 0x000fc40006f81270 */
[----:B------:R-:W-:Y:S01]  /*99dc0*/  IMAD.IADD R0, R8, 0x1, R82 ;  /* 0x0000000108007824 */ /* 0x000fe200078e0252 */
[C---:B------:R-:W-:Y:S01]  /*99dd0*/  IADD3 R11, R6.reuse, 0x11b, RZ ;  /* 0x0000011b060b7810 */ /* 0x040fe20007ffe0ff */
[----:B------:R2:W-:Y:S01]  /*99de0*/  @P2 STG.E desc[UR60][R112.64], R247 ;  /* 0x000000f770002986 */ /* 0x0005e2000c10193c */
[-C--:B------:R-:W-:Y:S01]  /*99df0*/  ISETP.LT.AND P5, PT, R9, R80.reuse, !P5 ;  /* 0x000000500900720c */ /* 0x080fe20006fa1270 */
[----:B------:R-:W4:Y:S01]  /*99e00*/  LDC R82, c[0x0][0x22c] ;  /* 0x00008b00ff527b82 */ /* 0x000f220000000800 */
[----:B------:R-:W-:Y:S01]  /*99e10*/  ISETP.GE.AND P2, PT, R11, R149, PT ;  /* 0x000000950b00720c */ /* 0x000fe20003f46270 */
[----:B------:R-:W-:Y:S02]  /*99e20*/  VIADD R11, R6, 0x116 ;  /* 0x00000116060b7836 */ /* 0x000fe40000000000 */
[----:B-1----:R-:W-:Y:S01]  /*99e30*/  IMAD.WIDE R150, R8, 0x4, R4 ;  /* 0x0000000408967825 */ /* 0x002fe200078e0204 */
[----:B------:R-:W3:Y:S03]  /*99e40*/  LDL.LU R246, [R1+0xec8] ;  /* 0x000ec80001f67983 */ /* 0x000ee60000300800 */
[----:B--2---:R-:W-:Y:S01]  /*99e50*/  IMAD.WIDE R112, R0, 0x4, R2 ;  /* 0x0000000400707825 */ /* 0x004fe200078e0202 */
[----:B------:R1:W-:Y:S01]  /*99e60*/  @P6 STG.E desc[UR60][R150.64], R148 ;  /* 0x0000009496006986 */ /* 0x0003e2000c10193c */
[----:B------:R-:W-:-:S03]  /*99e70*/  ISETP.LT.AND P6, PT, R7, R80, !P3 ;  /* 0x000000500700720c */ /* 0x000fc60005fc1270 */
[----:B------:R2:W-:Y:S01]  /*99e80*/  @P4 STG.E desc[UR60][R112.64], R231 ;  /* 0x000000e770004986 */ /* 0x0005e2000c10193c */
[----:B------:R-:W-:Y:S02]  /*99e90*/  ISETP.GE.AND P4, PT, R11, R102, PT ;  /* 0x000000660b00720c */ /* 0x000fe40003f86270 */
[C---:B----4-:R-:W-:Y:S01]  /*99ea0*/  IADD3 R8, R0.reuse, R104, RZ ;  /* 0x0000006800087210 */ /* 0x050fe20007ffe0ff */
[----:B------:R-:W4:Y:S01]  /*99eb0*/  LDL.LU R247, [R1+0xeb8] ;  /* 0x000eb80001f77983 */ /* 0x000f220000300800 */
[----:B-1----:R-:W-:Y:S01]  /*99ec0*/  IMAD.WIDE R148, R0, 0x4, R4 ;  /* 0x0000000400947825 */ /* 0x002fe200078e0204 */
[-C--:B------:R-:W-:Y:S01]  /*99ed0*/  ISETP.LT.AND P3, PT, R9, R80.reuse, !P3 ;  /* 0x000000500900720c */ /* 0x080fe20005f61270 */
[----:B------:R-:W1:Y:S03]  /*99ee0*/  LDC R104, c[0x0][0x248] ;  /* 0x00009200ff687b82 */ /* 0x000e660000000800 */
[----:B------:R2:W-:Y:S01]  /*99ef0*/  @P5 STG.E desc[UR60][R148.64], R250 ;  /* 0x000000fa94005986 */ /* 0x0005e2000c10193c */
[----:B------:R-:W-:Y:S01]  /*99f00*/  ISETP.LT.AND P5, PT, R7, R80, !P4 ;  /* 0x000000500700720c */ /* 0x000fe200067a1270 */
[----:B--2---:R-:W-:-:S03]  /*99f10*/  IMAD.WIDE R112, R8, 0x4, R2 ;  /* 0x0000000408707825 */ /* 0x004fc600078e0202 */
[----:B------:R-:W2:Y:S01]  /*99f20*/  LDC R102, c[0x0][0x248] ;  /* 0x00009200ff667b82 */ /* 0x000ea20000000800 */
[C---:B------:R-:W-:Y:S01]  /*99f30*/  IMAD.IADD R0, R8.reuse, 0x1, R100 ;  /* 0x0000000108007824 */ /* 0x040fe200078e0264 */
[----:B------:R1:W-:Y:S01]  /*99f40*/  @P6 STG.E desc[UR60][R112.64], R248 ;  /* 0x000000f870006986 */ /* 0x0003e2000c10193c */
[----:B------:R-:W-:Y:S01]  /*99f50*/  ISETP.LT.AND P4, PT, R9, R80, !P4 ;  /* 0x000000500900720c */ /* 0x000fe20006781270 */
[----:B------:R-:W-:Y:S01]  /*99f60*/  IMAD.WIDE R148, R8, 0x4, R4 ;  /* 0x0000000408947825 */ /* 0x000fe200078e0204 */
[----:B------:R-:W-:-:S03]  /*99f70*/  IADD3 R8, R6, 0x118, RZ ;  /* 0x0000011806087810 */ /* 0x000fc60007ffe0ff */
[----:B------:R-:W2:Y:S01]  /*99f80*/  LDC R100, c[0x0][0x248] ;  /* 0x00009200ff647b82 */ /* 0x000ea20000000800 */
[----:B------:R-:W-:Y:S02]  /*99f90*/  VIADD R11, R6, 0x11d ;  /* 0x0000011d060b7836 */ /* 0x000fe40000000000 */
[----:B-1----:R-:W-:Y:S01]  /*99fa0*/  IMAD.WIDE R112, R0, 0x4, R2 ;  /* 0x0000000400707825 */ /* 0x002fe200078e0202 */
[----:B------:R1:W-:Y:S02]  /*99fb0*/  @P3 STG.E desc[UR60][R148.64], R114 ;  /* 0x0000007294003986 */ /* 0x0003e4000c10193c */
[----:B------:R-:W-:Y:S02]  /*99fc0*/  ISETP.GE.AND P6, PT, R11, R115, PT ;  /* 0x000000730b00720c */ /* 0x000fe40003fc6270 */
[----:B------:R1:W-:Y:S01]  /*99fd0*/  @P5 STG.E desc[UR60][R112.64], R251 ;  /* 0x000000fb70005986 */ /* 0x0003e2000c10193c */
[-C--:B------:R-:W-:Y:S02]  /*99fe0*/  ISETP.LT.AND P5, PT, R7, R80.reuse, !P0 ;  /* 0x000000500700720c */ /* 0x080fe400047a1270 */
[----:B------:R-:W-:-:S02]  /*99ff0*/  ISETP.LT.AND P0, PT, R9, R80, !P0 ;  /* 0x000000500900720c */ /* 0x000fc40004701270 */
[----:B------:R-:W-:Y:S01]  /*9a000*/  ISETP.GE.AND P3, PT, R8, R82, PT ;  /* 0x000000520800720c */ /* 0x000fe20003f66270 */
[C---:B------:R-:W-:Y:S01]  /*9a010*/  IMAD.IADD R8, R0.reuse, 0x1, R106 ;  /* 0x0000000100087824 */ /* 0x040fe200078e026a */
[----:B------:R-:W2:Y:S01]  /*9a020*/  LDC R82, c[0x0][0x22c] ;  /* 0x00008b00ff527b82 */ /* 0x000ea20000000800 */
[----:B-1----:R-:W-:-:S04]  /*9a030*/  IMAD.WIDE R114, R0, 0x4, R4 ;  /* 0x0000000400727825 */ /* 0x002fc800078e0204 */
[C---:B------:R-:W-:Y:S01]  /*9a040*/  IMAD.WIDE R112, R8.reuse, 0x4, R2 ;  /* 0x0000000408707825 */ /* 0x040fe200078e0202 */
[----:B------:R1:W-:Y:S02]  /*9a050*/  @P4 STG.E desc[UR60][R114.64], R110 ;  /* 0x0000006e72004986 */ /* 0x0003e4000c10193c */
[----:B------:R-:W2:Y:S02]  /*9a060*/  LDC R106, c[0x0][0x22c] ;  /* 0x00008b00ff6a7b82 */ /* 0x000ea40000000800 */
[----:B------:R-:W4:Y:S04]  /*9a070*/  LDL.LU R251, [R1+0x63c] ;  /* 0x00063c0001fb7983 */ /* 0x000f280000300800 */
[----:B------:R-:W-:Y:S01]  /*9a080*/  @P5 STG.E desc[UR60][R112.64], R108 ;  /* 0x0000006c70005986 */ /* 0x000fe2000c10193c */
[C---:B-1----:R-:W-:Y:S01]  /*9a090*/  IMAD.WIDE R114, R8.reuse, 0x4, R4 ;  /* 0x0000000408727825 */ /* 0x042fe200078e0204 */
[----:B------:R-:W-:Y:S01]  /*9a0a0*/  IADD3 R0, R8, R104, RZ ;  /* 0x0000006808007210 */ /* 0x000fe20007ffe0ff */
[----:B------:R-:W1:Y:S03]  /*9a0b0*/  LDC R110, c[0x0][0x248] ;  /* 0x00009200ff6e7b82 */ /* 0x000e660000000800 */
[----:B------:R2:W-:Y:S01]  /*9a0c0*/  @P0 STG.E desc[UR60][R114.64], R249 ;  /* 0x000000f972000986 */ /* 0x0005e2000c10193c */
[----:B------:R-:W-:Y:S01]  /*9a0d0*/  ISETP.LT.AND P4, PT, R7, R80, !P3 ;  /* 0x000000500700720c */ /* 0x000fe20005f81270 */
[----:B------:R-:W-:-:S02]  /*9a0e0*/  VIADD R11, R6, 0x11f ;  /* 0x0000011f060b7836 */ /* 0x000fc40000000000 */
[----:B------:R-:W-:Y:S01]  /*9a0f0*/  VIADD R8, R6, 0x11a ;  /* 0x0000011a06087836 */ /* 0x000fe20000000000 */
[----:B------:R-:W1:Y:S01]  /*9a100*/  LDC R104, c[0x0][0x22c] ;  /* 0x00008b00ff687b82 */ /* 0x000e620000000800 */
[----:B--2---:R-:W2:Y:S01]  /*9a110*/  LDL.LU R249, [R1+0xa3c] ;  /* 0x000a3c0001f97983 */ /* 0x004ea20000300800 */
[-C--:B------:R-:W-:Y:S02]  /*9a120*/  ISETP.LT.AND P3, PT, R9, R80.reuse, !P3 ;  /* 0x000000500900720c */ /* 0x080fe40005f61270 */
[----:B------:R-:W-:Y:S01]  /*9a130*/  ISETP.GE.AND P5, PT, R11, R109, PT ;  /* 0x0000006d0b00720c */ /* 0x000fe20003fa6270 */
[C---:B------:R-:W-:Y:S01]  /*9a140*/  IMAD.WIDE R108, R0.reuse, 0x4, R2 ;  /* 0x00000004006c7825 */ /* 0x040fe200078e0202 */
[----:B------:R-:W-:Y:S01]  /*9a150*/  ISETP.LT.AND P0, PT, R7, R80, !P1 ;  /* 0x000000500700720c */ /* 0x000fe20004f01270 */
[----:B------:R-:W2:Y:S02]  /*9a160*/  LDL.LU R231, [R1+0xecc] ;  /* 0x000ecc0001e77983 */ /* 0x000ea40000300800 */
[----:B------:R-:W-:-:S02]  /*9a170*/  IMAD.WIDE R112, R0, 0x4, R4 ;  /* 0x0000000400707825 */ /* 0x000fc400078e0204 */
[----:B------:R1:W-:Y:S01]  /*9a180*/  @P4 STG.E desc[UR60][R108.64], R240 ;  /* 0x000000f06c004986 */ /* 0x0003e2000c10193c */
[----:B------:R-:W-:Y:S01]  /*9a190*/  ISETP.GE.AND P4, PT, R8, R82, PT ;  /* 0x000000520800720c */ /* 0x000fe20003f86270 */
[----:B------:R-:W-:Y:S01]  /*9a1a0*/  IMAD.IADD R0, R0, 0x1, R102 ;  /* 0x0000000100007824 */ /* 0x000fe200078e0266 */
[----:B------:R-:W1:Y:S01]  /*9a1b0*/  LDC R82, c[0x0][0x248] ;  /* 0x00009200ff527b82 */ /* 0x000e620000000800 */
[----:B------:R1:W-:Y:S01]  /*9a1c0*/  @P3 STG.E desc[UR60][R112.64], R241 ;  /* 0x000000f170003986 */ /* 0x0003e2000c10193c */
[-C--:B------:R-:W-:Y:S02]  /*9a1d0*/  ISETP.LT.AND P1, PT, R9, R80.reuse, !P1 ;  /* 0x000000500900720c */ /* 0x080fe40004f21270 */
[-C--:B------:R-:W-:Y:S01]  /*9a1e0*/  ISETP.LT.AND P3, PT, R7, R80.reuse, !P4 ;  /* 0x000000500700720c */ /* 0x080fe20006761270 */
[C---:B------:R-:W-:Y:S01]  /*9a1f0*/  IMAD.IADD R8, R0.reuse, 0x1, R100 ;  /* 0x0000000100087824 */ /* 0x040fe200078e0264 */
[----:B------:R-:W-:Y:S01]  /*9a200*/  ISETP.LT.AND P4, PT, R9, R80, !P4 ;  /* 0x000000500900720c */ /* 0x000fe20006781270 */
[----:B------:R-:W2:Y:S01]  /*9a210*/  LDL.LU R250, [R1+0xebc] ;  /* 0x000ebc0001fa7983 */ /* 0x000ea20000300800 */
[----:B------:R-:W1:Y:S02]  /*9a220*/  LDC R102, c[0x0][0x248] ;  /* 0x00009200ff667b82 */ /* 0x000e640000000800 */
[--C-:B-1----:R-:W-:Y:S01]  /*9a230*/  IMAD.WIDE R108, R0, 0x4, R2.reuse ;  /* 0x00000004006c7825 */ /* 0x102fe200078e0202 */
[----:B------:R-:W-:Y:S01]  /*9a240*/  IADD3 R11, R6, 0x11c, RZ ;  /* 0x0000011c060b7810 */ /* 0x000fe20007ffe0ff */
[----:B------:R-:W2:Y:S02]  /*9a250*/  LDL.LU R248, [R1+0xa40] ;  /* 0x000a400001f87983 */ /* 0x000ea40000300800 */
[----:B------:R-:W-:-:S02]  /*9a260*/  IMAD.WIDE R112, R8, 0x4, R2 ;  /* 0x0000000408707825 */ /* 0x000fc400078e0202 */
[----:B------:R1:W-:Y:S01]  /*9a270*/  @P0 STG.E desc[UR60][R108.64], R237 ;  /* 0x000000ed6c000986 */ /* 0x0003e2000c10193c */
[----:B------:R-:W1:Y:S01]  /*9a280*/  LDC R100, c[0x0][0x248] ;  /* 0x00009200ff647b82 */ /* 0x000e620000000800 */
[----:B------:R-:W-:Y:S01]  /*9a290*/  IMAD.WIDE R114, R8, 0x4, R4 ;  /* 0x0000000408727825 */ /* 0x000fe200078e0204 */
[----:B------:R-:W-:-:S03]  /*9a2a0*/  ISETP.GE.AND P0, PT, R11, R106, PT ;  /* 0x0000006a0b00720c */ /* 0x000fc60003f06270 */
[----:B-1----:R-:W-:Y:S01]  /*9a2b0*/  IMAD.WIDE R108, R0, 0x4, R4 ;  /* 0x00000004006c7825 */ /* 0x002fe200078e0204 */
[----:B------:R-:W-:Y:S02]  /*9a2c0*/  IADD3 R11, R6, 0x121, RZ ;  /* 0x00000121060b7810 */ /* 0x000fe40007ffe0ff */
[----:B------:R-:W1:Y:S02]  /*9a2d0*/  LDC R106, c[0x0][0x22c] ;  /* 0x00008b00ff6a7b82 */ /* 0x000e640000000800 */
[----:B------:R1:W-:Y:S04]  /*9a2e0*/  @P1 STG.E desc[UR60][R108.64], R244 ;  /* 0x000000f46c001986 */ /* 0x0003e8000c10193c */
[----:B------:R1:W-:Y:S01]  /*9a2f0*/  @P3 STG.E desc[UR60][R112.64], R245 ;  /* 0x000000f570003986 */ /* 0x0003e2000c10193c */
[----:B------:R-:W-:-:S02]  /*9a300*/  ISETP.LT.AND P3, PT, R7, R80, !P2 ;  /* 0x000000500700720c */ /* 0x000fc40005761270 */
[-C--:B------:R-:W-:Y:S01]  /*9a310*/  ISETP.LT.AND P2, PT, R9, R80.reuse, !P2 ;  /* 0x000000500900720c */ /* 0x080fe20005741270 */
[----:B------:R-:W-:Y:S01]  /*9a320*/  @P4 STG.E desc[UR60][R114.64], R233 ;  /* 0x000000e972004986 */ /* 0x000fe2000c10193c */
[----:B------:R-:W-:Y:S01]  /*9a330*/  IMAD.IADD R0, R8, 0x1, R110 ;  /* 0x0000000108007824 */ /* 0x000fe200078e026e */
[-C--:B------:R-:W-:Y:S02]  /*9a340*/  ISETP.LT.AND P4, PT, R7, R80.reuse, !P0 ;  /* 0x000000500700720c */ /* 0x080fe40004781270 */
[----:B------:R-:W-:Y:S01]  /*9a350*/  ISETP.GE.AND P1, PT, R11, R111, PT ;  /* 0x0000006f0b00720c */ /* 0x000fe20003f26270 */
[C---:B------:R-:W-:Y:S02]  /*9a360*/  IMAD.IADD R8, R0.reuse, 0x1, R82 ;  /* 0x0000000100087824 */ /* 0x040fe400078e0252 */
[----:B-1----:R-:W-:Y:S01]  /*9a370*/  IMAD.WIDE R108, R0, 0x4, R2 ;  /* 0x00000004006c7825 */ /* 0x002fe200078e0202 */
[----:B------:R-:W-:Y:S01]  /*9a380*/  ISETP.LT.AND P0, PT, R9, R80, !P0 ;  /* 0x000000500900720c */ /* 0x000fe20004701270 */
[----:B------:R-:W1:Y:S02]  /*9a390*/  LDC R82, c[0x0][0x248] ;  /* 0x00009200ff527b82 */ /* 0x000e640000000800 */
[----:B------:R-:W-:-:S02]  /*9a3a0*/  VIADD R11, R6, 0x11e ;  /* 0x0000011e060b7836 */ /* 0x000fc40000000000 */
[----:B------:R-:W-:Y:S01]  /*9a3b0*/  IMAD.WIDE R110, R0, 0x4, R4 ;  /* 0x00000004006e7825 */ /* 0x000fe200078e0204 */
[----:B------:R1:W-:Y:S03]  /*9a3c0*/  @P3 STG.E desc[UR60][R108.64], R242 ;  /* 0x000000f26c003986 */ /* 0x0003e6000c10193c */
[C---:B------:R-:W-:Y:S01]  /*9a3d0*/  IMAD.WIDE R112, R8.reuse, 0x4, R2 ;  /* 0x0000000408707825 */ /* 0x040fe200078e0202 */
[----:B------:R-:W-:Y:S01]  /*9a3e0*/  ISETP.GE.AND P3, PT, R11, R104, PT ;  /* 0x000000680b00720c */ /* 0x000fe20003f66270 */
[----:B------:R1:W-:Y:S01]  /*9a3f0*/  @P2 STG.E desc[UR60][R110.64], R243 ;  /* 0x000000f36e002986 */ /* 0x0003e2000c10193c */
[-C--:B------:R-:W-:Y:S01]  /*9a400*/  ISETP.LT.AND P2, PT, R7, R80.reuse, !P6 ;  /* 0x000000500700720c */ /* 0x080fe20007741270 */
[----:B------:R-:W2:Y:S01]  /*9a410*/  LDC R104, c[0x0][0x22c] ;  /* 0x00008b00ff687b82 */ /* 0x000ea20000000800 */
[----:B------:R-:W-:Y:S01]  /*9a420*/  ISETP.LT.AND P6, PT, R9, R80, !P6 ;  /* 0x000000500900720c */ /* 0x000fe200077c1270 */
[----:B------:R1:W-:Y:S01]  /*9a430*/  @P4 STG.E desc[UR60][R112.64], R235 ;  /* 0x000000eb70004986 */ /* 0x0003e2000c10193c */
[C---:B------:R-:W-:Y:S01]  /*9a440*/  IADD3 R11, R8.reuse, R102, RZ ;  /* 0x00000066080b7210 */ /* 0x040fe20007ffe0ff */
[----:B-1----:R-:W-:Y:S01]  /*9a450*/  IMAD.WIDE R108, R8, 0x4, R4 ;  /* 0x00000004086c7825 */ /* 0x002fe200078e0204 */
[----:B------:R-:W-:-:S03]  /*9a460*/  ISETP.LT.AND P4, PT, R7, R80, !P3 ;  /* 0x000000500700720c */ /* 0x000fc60005f81270 */
[----:B------:R-:W1:Y:S01]  /*9a470*/  LDC R102, c[0x0][0x248] ;  /* 0x00009200ff667b82 */ /* 0x000e620000000800 */
[----:B------:R-:W-:Y:S01]  /*9a480*/  IMAD.IADD R0, R11, 0x1, R100 ;  /* 0x000000010b007824 */ /* 0x000fe200078e0264 */
[----:B------:R-:W-:Y:S01]  /*9a490*/  ISETP.LT.AND P3, PT, R9, R80, !P3 ;  /* 0x000000500900720c */ /* 0x000fe20005f61270 */
[----:B------:R-:W-:-:S04]  /*9a4a0*/  IMAD.WIDE R110, R11, 0x4, R4 ;  /* 0x000000040b6e7825 */ /* 0x000fc800078e0204 */
[----:B------:R-:W-:Y:S01]  /*9a4b0*/  IMAD.WIDE R112, R0, 0x4, R2 ;  /* 0x0000000400707825 */ /* 0x000fe200078e0202 */
[----:B------:R-:W1:Y:S03]  /*9a4c0*/  LDC R114, c[0x0][0x22c] ;  /* 0x00008b00ff727b82 */ /* 0x000e660000000800 */
[----:B------:R-:W-:-:S05]  /*9a4d0*/  VIADD R8, R6, 0x120 ;  /* 0x0000012006087836 */ /* 0x000fca0000000000 */
[----:B------:R-:W1:Y:S01]  /*9a4e0*/  LDC R100, c[0x0][0x248] ;  /* 0x00009200ff647b82 */ /* 0x000e620000000800 */
[----:B---3--:R3:W-:Y:S02]  /*9a4f0*/  @P0 STG.E desc[UR60][R108.64], R229 ;  /* 0x000000e56c000986 */ /* 0x0087e4000c10193c */
[----:B---3--:R-:W-:-:S05]  /*9a500*/  IMAD.WIDE R108, R11, 0x4, R2 ;  /* 0x000000040b6c7825 */ /* 0x008fca00078e0202 */
[----:B------:R3:W-:Y:S04]  /*9a510*/  @P2 STG.E desc[UR60][R108.64], R246 ;  /* 0x000000f66c002986 */ /* 0x0007e8000c10193c */
[----:B----4-:R-:W-:Y:S01]  /*9a520*/  @P6 STG.E desc[UR60][R110.64], R247 ;  /* 0x000000f76e006986 */ /* 0x010fe2000c10193c */
[----:B---3--:R-:W-:-:S03]  /*9a530*/  IMAD.WIDE R108, R0, 0x4, R4 ;  /* 0x00000004006c7825 */ /* 0x008fc600078e0204 */
[----:B------:R3:W-:Y:S04]  /*9a540*/  @P4 STG.E desc[UR60][R112.64], R251 ;  /* 0x000000fb70004986 */ /* 0x0007e8000c10193c */
[----:B---3--:R-:W3:Y:S01]  /*9a550*/  LDL.LU R251, [R1+0xee0] ;  /* 0x000ee00001fb7983 */ /* 0x008ee20000300800 */
[----:B------:R-:W-:Y:S01]  /*9a560*/  ISETP.GE.AND P0, PT, R8, R106, PT ;  /* 0x0000006a0800720c */ /* 0x000fe20003f06270 */
[----:B------:R-:W4:Y:S02]  /*9a570*/  LDC R112, c[0x0][0x248] ;  /* 0x00009200ff707b82 */ /* 0x000f240000000800 */
[----:B--2---:R2:W-:Y:S04]  /*9a580*/  @P3 STG.E desc[UR60][R108.64], R249 ;  /* 0x000000f96c003986 */ /* 0x0045e8000c10193c */
[----:B--2---:R-:W2:Y:S01]  /*9a590*/  LDL.LU R249, [R1+0xed0] ;  /* 0x000ed00001f97983 */ /* 0x004ea20000300800 */
[-C--:B------:R-:W-:Y:S01]  /*9a5a0*/  ISETP.LT.AND P4, PT, R7, R80.reuse, !P5 ;  /* 0x000000500700720c */ /* 0x080fe20006f81270 */
[----:B------:R-:W-:Y:S01]  /*9a5b0*/  IMAD.IADD R8, R0, 0x1, R82 ;  /* 0x0000000100087824 */ /* 0x000fe200078e0252 */
[-C--:B------:R-:W-:Y:S01]  /*9a5c0*/  ISETP.LT.AND P5, PT, R9, R80.reuse, !P5 ;  /* 0x000000500900720c */ /* 0x080fe20006fa1270 */
[C---:B------:R-:W-:Y:S01]  /*9a5d0*/  VIADD R82, R6.reuse, 0x123 ;  /* 0x0000012306527836 */ /* 0x040fe20000000000 */
[----:B------:R-:W4:Y:S01]  /*9a5e0*/  LDL.LU R245, [R1+0x640] ;  /* 0x0006400001f57983 */ /* 0x000f220000300800 */
[----:B------:R-:W-:Y:S01]  /*9a5f0*/  IADD3 R11, R6, 0x122, RZ ;  /* 0x00000122060b7810 */ /* 0x000fe20007ffe0ff */
[----:B------:R-:W-:Y:S01]  /*9a600*/  IMAD.WIDE R108, R8, 0x4, R4 ;  /* 0x00000004086c7825 */ /* 0x000fe200078e0204 */
[-C--:B------:R-:W-:Y:S01]  /*9a610*/  ISETP.LT.AND P6, PT, R7, R80.reuse, !P0 ;  /* 0x000000500700720c */ /* 0x080fe200047c1270 */
[----:B------:R-:W4:Y:S01]  /*9a620*/  LDL.LU R233, [R1+0xa44] ;  /* 0x000a440001e97983 */ /* 0x000f220000300800 */
[----:B------:R-:W-:Y:S01]  /*9a630*/  ISETP.GE.AND P3, PT, R82, R107, PT ;  /* 0x0000006b5200720c */ /* 0x000fe20003f66270 */
[C---:B------:R-:W-:Y:S01]  /*9a640*/  IMAD.WIDE R106, R8.reuse, 0x4, R2 ;  /* 0x00000004086a7825 */ /* 0x040fe200078e0202 */
[----:B------:R-:W-:Y:S01]  /*9a650*/  ISETP.LT.AND P0, PT, R9, R80, !P0 ;  /* 0x000000500900720c */ /* 0x000fe20004701270 */
[----:B------:R-:W4:Y:S01]  /*9a660*/  LDL.LU R243, [R1+0xed4] ;  /* 0x000ed40001f37983 */ /* 0x000f220000300800 */
[----:B-1----:R-:W-:Y:S01]  /*9a670*/  IADD3 R0, R8, R102, RZ ;  /* 0x0000006608007210 */ /* 0x002fe20007ffe0ff */
[----:B------:R-:W1:Y:S01]  /*9a680*/  LDC R82, c[0x0][0x248] ;  /* 0x00009200ff527b82 */ /* 0x000e620000000800 */
[----:B------:R-:W-:Y:S01]  /*9a690*/  ISETP.GE.AND P2, PT, R11, R104, PT ;  /* 0x000000680b00720c */ /* 0x000fe20003f46270 */
[----:B------:R-:W4:Y:S01]  /*9a6a0*/  LDL.LU R235, [R1+0x644] ;  /* 0x0006440001eb7983 */ /* 0x000f220000300800 */
[----:B------:R-:W-:-:S03]  /*9a6b0*/  VIADD R11, R6, 0x124 ;  /* 0x00000124060b7836 */ /* 0x000fc60000000000 */
[----:B------:R1:W-:Y:S01]  /*9a6c0*/  @P4 STG.E desc[UR60][R106.64], R231 ;  /* 0x000000e76a004986 */ /* 0x0003e2000c10193c */
[C---:B------:R-:W-:Y:S01]  /*9a6d0*/  IMAD.WIDE R110, R0.reuse, 0x4, R2 ;  /* 0x00000004006e7825 */ /* 0x040fe200078e0202 */
[----:B------:R-:W4:Y:S02]  /*9a6e0*/  LDC R104, c[0x0][0x248] ;  /* 0x00009200ff687b82 */ /* 0x000f240000000800 */
[----:B------:R-:W4:Y:S04]  /*9a6f0*/  LDL.LU R229, [R1+0xa48] ;  /* 0x000a480001e57983 */ /* 0x000f280000300800 */
[----:B------:R1:W-:Y:S01]  /*9a700*/  @P5 STG.E desc[UR60][R108.64], R250 ;  /* 0x000000fa6c005986 */ /* 0x0003e2000c10193c */
[----:B------:R-:W-:Y:S01]  /*9a710*/  ISETP.LT.AND P5, PT, R7, R80, !P1 ;  /* 0x000000500700720c */ /* 0x000fe20004fa1270 */
[----:B------:R-:W4:Y:S02]  /*9a720*/  LDC R102, c[0x0][0x248] ;  /* 0x00009200ff667b82 */ /* 0x000f240000000800 */
[----:B------:R-:W4:Y:S01]  /*9a730*/  LDL.LU R242, [R1+0xee4] ;  /* 0x000ee40001f27983 */ /* 0x000f220000300800 */
[----:B-1----:R-:W-:Y:S01]  /*9a740*/  IMAD.WIDE R106, R0, 0x4, R4 ;  /* 0x00000004006a7825 */ /* 0x002fe200078e0204 */
[----:B------:R-:W-:-:S02]  /*9a750*/  ISETP.GE.AND P4, PT, R11, R114, PT ;  /* 0x000000720b00720c */ /* 0x000fc40003f86270 */
[----:B------:R-:W-:Y:S01]  /*9a760*/  IADD3 R11, R6, 0x1f1, RZ ;  /* 0x000001f1060b7810 */ /* 0x000fe20007ffe0ff */
[----:B------:R-:W-:Y:S01]  /*9a770*/  IMAD.IADD R8, R0, 0x1, R100 ;  /* 0x0000000100087824 */ /* 0x000fe200078e0264 */
[----:B------:R1:W-:Y:S01]  /*9a780*/  @P6 STG.E desc[UR60][R110.64], R248 ;  /* 0x000000f86e006986 */ /* 0x0003e2000c10193c */
[-C--:B------:R-:W-:Y:S01]  /*9a790*/  ISETP.LT.AND P1, PT, R9, R80.reuse, !P1 ;  /* 0x000000500900720c */ /* 0x080fe20004f21270 */
[----:B------:R-:W4:Y:S01]  /*9a7a0*/  LDC R100, c[0x0][0x22c] ;  /* 0x00008b00ff647b82 */ /* 0x000f220000000800 */
[----:B------:R-:W-:Y:S01]  /*9a7b0*/  IMAD.WIDE R108, R8, 0x4, R2 ;  /* 0x00000004086c7825 */ /* 0x000fe200078e0202 */
[----:B---3--:R3:W-:Y:S01]  /*9a7c0*/  @P0 STG.E desc[UR60][R106.64], R251 ;  /* 0x000000fb6a000986 */ /* 0x0087e2000c10193c */
[----:B------:R-:W-:Y:S02]  /*9a7d0*/  ISETP.GE.AND P0, PT, R11, R81, PT ;  /* 0x000000510b00720c */ /* 0x000fe40003f06270 */
[----:B------:R-:W-:Y:S01]  /*9a7e0*/  VIADD R11, R6, 0x1e7 ;  /* 0x000001e7060b7836 */ /* 0x000fe20000000000 */
[----:B------:R-:W-:-:S02]  /*9a7f0*/  ISETP.LT.AND P6, PT, R7, R80, !P2 ;  /* 0x000000500700720c */ /* 0x000fc400057c1270 */
[----:B------:R-:W4:Y:S01]  /*9a800*/  LDC R81, c[0x0][0x248] ;  /* 0x00009200ff517b82 */ /* 0x000f220000000800 */
[----:B--2---:R2:W-:Y:S01]  /*9a810*/  @P5 STG.E desc[UR60][R108.64], R249 ;  /* 0x000000f96c005986 */ /* 0x0045e2000c10193c */
[----:B------:R-:W-:-:S03]  /*9a820*/  ISETP.GE.AND P5, PT, R11, R121, PT ;  /* 0x000000790b00720c */ /* 0x000fc60003fa6270 */
[----:B------:R-:W4:Y:S04]  /*9a830*/  LDL.LU R121, [R1+0x2f00] ;  /* 0x002f000001797983 */ /* 0x000f280000300800 */
[----:B------:R-:W4:Y:S04]  /*9a840*/  LDL.LU R246, [R1+0xee8] ;  /* 0x000ee80001f67983 */ /* 0x000f280000300800 */
[----:B------:R-:W4:Y:S04]  /*9a850*/  LDL.LU R247, [R1+0xed8] ;  /* 0x000ed80001f77983 */ /* 0x000f280000300800 */
[----:B------:R-:W4:Y:S04]  /*9a860*/  LDL.LU R231, [R1+0x648] ;  /* 0x0006480001e77983 */ /* 0x000f280000300800 */
[----:B------:R-:W4:Y:S04]  /*9a870*/  LDL.LU R250, [R1+0xa4c] ;  /* 0x000a4c0001fa7983 */ /* 0x000f280000300800 */
[----:B-1----:R-:W4:Y:S04]  /*9a880*/  LDL.LU R248, [R1+0xeec] ;  /* 0x000eec0001f87983 */ /* 0x002f280000300800 */
[----:B---3--:R-:W3:Y:S04]  /*9a890*/  LDL.LU R251, [R1+0xedc] ;  /* 0x000edc0001fb7983 */ /* 0x008ee80000300800 */
[----:B--2---:R-:W2:Y:S01]  /*9a8a0*/  LDL.LU R249, [R1+0x64c] ;  /* 0x00064c0001f97983 */ /* 0x004ea20000300800 */
[----:B------:R-:W-:Y:S01]  /*9a8b0*/  IMAD.WIDE R106, R8, 0x4, R4 ;  /* 0x00000004086a7825 */ /* 0x000fe200078e0204 */
[----:B------:R-:W-:-:S03]  /*9a8c0*/  ISETP.LT.AND P2, PT, R9, R80, !P2 ;  /* 0x000000500900720c */ /* 0x000fc60005741270 */
[----:B----4-:R-:W-:Y:S01]  /*9a8d0*/  IMAD.IADD R0, R8, 0x1, R112 ;  /* 0x0000000108007824 */ /* 0x010fe200078e0270 */
[----:B------:R1:W-:Y:S01]  /*9a8e0*/  @P1 STG.E desc[UR60][R106.64], R245 ;  /* 0x000000f56a001986 */ /* 0x0003e2000c10193c */
[-C--:B------:R-:W-:Y:S02]  /*9a8f0*/  ISETP.LT.AND P1, PT, R7, R80.reuse, !P3 ;  /* 0x000000500700720c */ /* 0x080fe40005f21270 */
[----:B------:R-:W-:Y:S01]  /*9a900*/  ISETP.LT.AND P3, PT, R9, R80, !P3 ;  /* 0x000000500900720c */ /* 0x000fe20005f61270 */
[C---:B------:R-:W-:Y:S01]  /*9a910*/  IMAD.WIDE R108, R0.reuse, 0x4, R2 ;  /* 0x00000004006c7825 */ /* 0x040fe200078e0202 */
[----:B------:R-:W-:Y:S02]  /*9a920*/  IADD3 R11, R0, R82, RZ ;  /* 0x00000052000b7210 */ /* 0x000fe40007ffe0ff */
[----:B------:R-:W4:Y:S01]  /*9a930*/  LDC R82, c[0x0][0x22c] ;  /* 0x00008b00ff527b82 */ /* 0x000f220000000800 */
[----:B------:R-:W-:Y:S01]  /*9a940*/  VIADD R8, R6, 0x125 ;  /* 0x0000012506087836 */ /* 0x000fe20000000000 */
[----:B------:R1:W-:Y:S02]  /*9a950*/  @P6 STG.E desc[UR60][R108.64], R233 ;  /* 0x000000e96c006986 */ /* 0x0003e4000c10193c */
[----:B-1----:R-:W-:Y:S01]  /*9a960*/  IMAD.WIDE R106, R0, 0x4, R4 ;  /* 0x00000004006a7825 */ /* 0x002fe200078e0204 */
[----:B------:R-:W-:-:S03]  /*9a970*/  ISETP.LT.AND P6, PT, R7, R80, !P4 ;  /* 0x000000500700720c */ /* 0x000fc600067c1270 */
[C---:B------:R-:W-:Y:S01]  /*9a980*/  IMAD.WIDE R110, R11.reuse, 0x4, R4 ;  /* 0x000000040b6e7825 */ /* 0x040fe200078e0204 */
[----:B------:R-:W-:Y:S01]  /*9a990*/  @P2 STG.E desc[UR60][R106.64], R242 ;  /* 0x000000f26a002986 */ /* 0x000fe2000c10193c */
[----:B------:R-:W-:Y:S02]  /*9a9a0*/  ISETP.GE.AND P2, PT, R8, R105, PT ;  /* 0x000000690800720c */ /* 0x000fe40003f46270 */
[----:B------:R-:W-:Y:S01]  /*9a9b0*/  IMAD.WIDE R108, R11, 0x4, R2 ;  /* 0x000000040b6c7825 */ /* 0x000fe200078e0202 */
[----:B------:R-:W-:Y:S01]  /*9a9c0*/  IADD3 R8, R6, 0x126, RZ ;  /* 0x0000012606087810 */ /* 0x000fe20007ffe0ff */
[----:B------:R-:W4:Y:S01]  /*9a9d0*/  LDL.LU R233, [R1+0xef0] ;  /* 0x000ef00001e97983 */ /* 0x000f220000300800 */
[----:B------:R-:W-:Y:S01]  /*9a9e0*/  ISETP.LT.AND P4, PT, R9, R80, !P4 ;  /* 0x000000500900720c */ /* 0x000fe20006781270 */
[----:B------:R-:W-:Y:S02]  /*9a9f0*/  IMAD.IADD R0, R11, 0x1, R104 ;  /* 0x000000010b007824 */ /* 0x000fe400078e0268 */
[----:B------:R1:W-:Y:S01]  /*9aa00*/  @P1 STG.E desc[UR60][R108.64], R243 ;  /* 0x000000f36c001986 */ /* 0x0003e2000c10193c */
[----:B------:R-:W-:Y:S01]  /*9aa10*/  ISETP.GE.AND P1, PT, R8, R100, PT ;  /* 0x000000640800720c */ /* 0x000fe20003f26270 */
[----:B------:R-:W-:Y:S01]  /*9aa20*/  IMAD.WIDE R104, R0, 0x4, R2 ;  /* 0x0000000400687825 */ /* 0x000fe200078e0202 */
[----:B------:R-:W1:Y:S01]  /*9aa30*/  LDC R100, c[0x0][0x248] ;  /* 0x00009200ff647b82 */ /* 0x000e620000000800 */
[----:B------:R-:W-:Y:S01]  /*9aa40*/  @P3 STG.E desc[UR60][R110.64], R235 ;  /* 0x000000eb6e003986 */ /* 0x000fe2000c10193c */
[----:B------:R-:W-:-:S02]  /*9aa50*/  ISETP.LT.AND P3, PT, R7, R80, !P2 ;  /* 0x000000500700720c */ /* 0x000fc40005761270 */
[-C--:B------:R-:W-:Y:S01]  /*9aa60*/  ISETP.LT.AND P2, PT, R9, R80.reuse, !P2 ;  /* 0x000000500900720c */ /* 0x080fe20005741270 */
[C---:B------:R-:W-:Y:S01]  /*9aa70*/  IMAD.IADD R11, R0.reuse, 0x1, R81 ;  /* 0x00000001000b7824 */ /* 0x040fe200078e0251 */
[----:B------:R1:W-:Y:S01]  /*9aa80*/  @P6 STG.E desc[UR60][R104.64], R229 ;  /* 0x000000e568006986 */ /* 0x0003e2000c10193c */
[----:B------:R-:W-:Y:S01]  /*9aa90*/  ISETP.LT.AND P6, PT, R7, R80, !P1 ;  /* 0x000000500700720c */ /* 0x000fe20004fc1270 */
[----:B-1----:R-:W-:Y:S02]  /*9aaa0*/  IMAD.WIDE R108, R0, 0x4, R4 ;  /* 0x00000004006c7825 */ /* 0x002fe400078e0204 */
[----:B------:R-:W4:Y:S01]  /*9aab0*/  LDL.LU R242, [R1+0xf10] ;  /* 0x000f100001f27983 */ /* 0x000f220000300800 */
[----:B------:R-:W1:Y:S01]  /*9aac0*/  LDC R81, c[0x0][0x22c] ;  /* 0x00008b00ff517b82 */ /* 0x000e620000000800 */
[C---:B------:R-:W-:Y:S01]  /*9aad0*/  IMAD.WIDE R106, R11.reuse, 0x4, R2 ;  /* 0x000000040b6a7825 */ /* 0x040fe200078e0202 */
[----:B------:R-:W-:-:S03]  /*9aae0*/  IADD3 R0, R11, R102, RZ ;  /* 0x000000660b007210 */ /* 0x000fc60007ffe0ff */
[----:B------:R-:W-:-:S03]  /*9aaf0*/  IMAD.WIDE R104, R11, 0x4, R4 ;  /* 0x000000040b687825 */ /* 0x000fc600078e0204 */
[----:B------:R-:W1:Y:S01]  /*9ab00*/  LDC R110, c[0x0][0x248] ;  /* 0x00009200ff6e7b82 */ /* 0x000e620000000800 */
[----:B------:R-:W-:Y:S02]  /*9ab10*/  VIADD R8, R6, 0x127 ;  /* 0x0000012706087836 */ /* 0x000fe40000000000 */
[----:B------:R-:W-:Y:S01]  /*9ab20*/  IMAD.IADD R11, R0, 0x1, R100 ;  /* 0x00000001000b7824 */ /* 0x000fe200078e0264 */
[----:B------:R1:W-:Y:S02]  /*9ab30*/  @P4 STG.E desc[UR60][R108.64], R246 ;  /* 0x000000f66c004986 */ /* 0x0003e4000c10193c */
[----:B------:R-:W-:Y:S02]  /*9ab40*/  ISETP.GE.AND P4, PT, R8, R103, PT ;  /* 0x000000670800720c */ /* 0x000fe40003f86270 */
[----:B------:R-:W-:Y:S01]  /*9ab50*/  @P3 STG.E desc[UR60][R106.64], R247 ;  /* 0x000000f76a003986 */ /* 0x000fe2000c10193c */
[----:B------:R-:W-:-:S03]  /*9ab60*/  IMAD.WIDE R102, R0, 0x4, R2 ;  /* 0x0000000400667825 */ /* 0x000fc600078e0202 */
[----:B------:R-:W-:Y:S01]  /*9ab70*/  @P2 STG.E desc[UR60][R104.64], R231 ;  /* 0x000000e768002986 */ /* 0x000fe2000c10193c */
[-C--:B------:R-:W-:Y:S02]  /*9ab80*/  ISETP.LT.AND P2, PT, R9, R80.reuse, !P1 ;  /* 0x000000500900720c */ /* 0x080fe40004f41270 */
[-C--:B------:R-:W-:Y:S01]  /*9ab90*/  ISETP.LT.AND P3, PT, R7, R80.reuse, !P4 ;  /* 0x000000500700720c */ /* 0x080fe20006761270 */
[----:B------:R3:W-:Y:S01]  /*9aba0*/  @P6 STG.E desc[UR60][R102.64], R250 ;  /* 0x000000fa66006986 */ /* 0x0007e2000c10193c */
[----:B------:R-:W-:Y:S01]  /*9abb0*/  ISETP.LT.AND P4, PT, R9, R80, !P4 ;  /* 0x000000500900720c */ /* 0x000fe20006781270 */
[----:B-1----:R-:W1:Y:S01]  /*9abc0*/  LDC R108, c[0x0][0x248] ;  /* 0x00009200ff6c7b82 */ /* 0x002e620000000800 */
[----:B---3--:R-:W-:Y:S01]  /*9abd0*/  IMAD.WIDE R102, R0, 0x4, R4 ;  /* 0x0000000400667825 */ /* 0x008fe200078e0204 */
[----:B------:R-:W3:Y:S06]  /*9abe0*/  LDL.LU R250, [R1+0xf00] ;  /* 0x000f000001fa7983 */ /* 0x000eec0000300800 */
[----:B------:R2:W-:Y:S01]  /*9abf0*/  @P2 STG.E desc[UR60][R102.64], R248 ;  /* 0x000000f866002986 */ /* 0x0005e2000c10193c */
[----:B------:R-:W-:-:S03]  /*9ac00*/  IMAD.WIDE R104, R11, 0x4, R2 ;  /* 0x000000040b687825 */ /* 0x000fc600078e0202 */
[----:B--2---:R-:W2:Y:S01]  /*9ac10*/  LDL.LU R248, [R1+0xa50] ;  /* 0x000a500001f87983 */ /* 0x004ea20000300800 */
[----:B------:R-:W-:-:S03]  /*9ac20*/  IMAD.WIDE R106, R11, 0x4, R4 ;  /* 0x000000040b6a7825 */ /* 0x000fc600078e0204 */
[----:B------:R1:W-:Y:S04]  /*9ac30*/  @P3 STG.E desc[UR60][R104.64], R251 ;  /* 0x000000fb68003986 */ /* 0x0003e8000c10193c */
[----:B------:R1:W-:Y:S04]  /*9ac40*/  @P4 STG.E desc[UR60][R106.64], R249 ;  /* 0x000000f96a004986 */ /* 0x0003e8000c10193c */
[----:B-1----:R-:W2:Y:S04]  /*9ac50*/  LDL.LU R251, [R1+0xef4] ;  /* 0x000ef40001fb7983 */ /* 0x002ea80000300800 */
[----:B------:R-:W2:Y:S01]  /*9ac60*/  LDL.LU R249, [R1+0xf14] ;  /* 0x000f140001f97983 */ /* 0x000ea20000300800 */
[----:B------:R-:W-:Y:S01]  /*9ac70*/  VIADD R8, R6, 0x128 ;  /* 0x0000012806087836 */ /* 0x000fe20000000000 */
[----:B------:R-:W1:Y:S01]  /*9ac80*/  LDC R106, c[0x0][0x22c] ;  /* 0x00008b00ff6a7b82 */ /* 0x000e620000000800 */
[----:B------:R-:W-:Y:S01]  /*9ac90*/  IMAD.IADD R0, R11, 0x1, R110 ;  /* 0x000000010b007824 */ /* 0x000fe200078e026e */
[----:B------:R-:W2:Y:S02]  /*9aca0*/  LDL.LU R243, [R1+0xf04] ;  /* 0x000f040001f37983 */ /* 0x000ea40000300800 */
[----:B----4-:R-:W-:-:S02]  /*9acb0*/  ISETP.GE.AND P1, PT, R8, R82, PT ;  /* 0x000000520800720c */ /* 0x010fc40003f26270 */
[----:B------:R-:W4:Y:S02]  /*9acc0*/  LDL.LU R235, [R1+0xa54] ;  /* 0x000a540001eb7983 */ /* 0x000f240000300800 */
[----:B------:R-:W1:Y:S01]  /*9acd0*/  LDC R82, c[0x0][0x248] ;  /* 0x00009200ff527b82 */ /* 0x000e620000000800 */
[----:B------:R-:W-:Y:S01]  /*9ace0*/  IADD3 R8, R6, 0x129, RZ ;  /* 0x0000012906087810 */ /* 0x000fe20007ffe0ff */
[----:B------:R-:W4:Y:S01]  /*9acf0*/  LDL.LU R229, [R1+0xef8] ;  /* 0x000ef80001e57983 */ /* 0x000f220000300800 */
[-C--:B------:R-:W-:Y:S02]  /*9ad00*/  ISETP.LT.AND P6, PT, R7, R80.reuse, !P1 ;  /* 0x000000500700720c */ /* 0x080fe40004fc1270 */
[----:B------:R-:W-:Y:S01]  /*9ad10*/  ISETP.GE.AND P2, PT, R8, R101, PT ;  /* 0x000000650800720c */ /* 0x000fe20003f46270 */
[----:B------:R-:W-:Y:S01]  /*9ad20*/  VIADD R8, R6, 0x12a ;  /* 0x0000012a06087836 */ /* 0x000fe20000000000 */
[-C--:B------:R-:W-:Y:S01]  /*9ad30*/  ISETP.LT.AND P3, PT, R9, R80.reuse, !P1 ;  /* 0x000000500900720c */ /* 0x080fe20004f61270 */
[----:B------:R-:W-:Y:S01]  /*9ad40*/  IMAD.WIDE R100, R0, 0x4, R2 ;  /* 0x0000000400647825 */ /* 0x000fe200078e0202 */
[-C--:B------:R-:W-:Y:S01]  /*9ad50*/  ISETP.LT.AND P4, PT, R7, R80.reuse, !P2 ;  /* 0x000000500700720c */ /* 0x080fe20005781270 */
[----:B------:R-:W4:Y:S01]  /*9ad60*/  LDL.LU R247, [R1+0xf18] ;  /* 0x000f180001f77983 */ /* 0x000f220000300800 */
[----:B------:R-:W-:Y:S01]  /*9ad70*/  ISETP.LT.AND P2, PT, R9, R80, !P2 ;  /* 0x000000500900720c */ /* 0x000fe20005741270 */
[----:B------:R-:W2:Y:S01]  /*9ad80*/  LDC R107, c[0x0][0x248] ;  /* 0x00009200ff6b7b82 */ /* 0x000ea20000000800 */
[----:B------:R-:W-:-:S03]  /*9ad90*/  ISETP.GE.AND P1, PT, R8, R81, PT ;  /* 0x000000510800720c */ /* 0x000fc60003f26270 */
[----:B------:R1:W-:Y:S01]  /*9ada0*/  @P6 STG.E desc[UR60][R100.64], R233 ;  /* 0x000000e964006986 */ /* 0x0003e2000c10193c */
[----:B------:R-:W-:Y:S02]  /*9adb0*/  ISETP.LT.AND P6, PT, R7, R80, !P1 ;  /* 0x000000500700720c */ /* 0x000fe40004fc1270 */
[----:B-1----:R-:W-:Y:S01]  /*9adc0*/  IADD3 R11, R0, R82, RZ ;  /* 0x00000052000b7210 */ /* 0x002fe20007ffe0ff */
[----:B------:R-:W-:Y:S01]  /*9add0*/  VIADD R8, R6, 0x12b ;  /* 0x0000012b06087836 */ /* 0x000fe20000000000 */
[----:B------:R-:W4:Y:S01]  /*9ade0*/  LDL.LU R246, [R1+0xf08] ;  /* 0x000f080001f67983 */ /* 0x000f220000300800 */
[----:B------:R-:W1:Y:S01]  /*9adf0*/  LDC R81, c[0x0][0x248] ;  /* 0x00009200ff517b82 */ /* 0x000e620000000800 */
[----:B------:R-:W-:Y:S02]  /*9ae00*/  IMAD.WIDE R100, R0, 0x4, R4 ;  /* 0x0000000400647825 */ /* 0x000fe400078e0204 */
[----:B------:R-:W4:Y:S02]  /*9ae10*/  LDL.LU R231, [R1+0xa58] ;  /* 0x000a580001e77983 */ /* 0x000f240000300800 */
[----:B------:R-:W-:-:S04]  /*9ae20*/  IMAD.WIDE R102, R11, 0x4, R2 ;  /* 0x000000040b667825 */ /* 0x000fc800078e0202 */
[C---:B------:R-:W-:Y:S01]  /*9ae30*/  IMAD.WIDE R104, R11.reuse, 0x4, R4 ;  /* 0x000000040b687825 */ /* 0x040fe200078e0204 */
[----:B------:R-:W-:Y:S03]  /*9ae40*/  @P3 STG.E desc[UR60][R100.64], R242 ;  /* 0x000000f264003986 */ /* 0x000fe6000c10193c */
[----:B------:R-:W-:Y:S01]  /*9ae50*/  IMAD.IADD R0, R11, 0x1, R108 ;  /* 0x000000010b007824 */ /* 0x000fe200078e026c */
[----:B------:R-:W-:-:S03]  /*9ae60*/  ISETP.GE.AND P3, PT, R8, R83, PT ;  /* 0x000000530800720c */ /* 0x000fc60003f66270 */
[----:B------:R-:W-:Y:S01]  /*9ae70*/  IMAD.WIDE R82, R0, 0x4, R2 ;  /* 0x0000000400527825 */ /* 0x000fe200078e0202 */
[----:B------:R-:W-:Y:S01]  /*9ae80*/  IADD3 R8, R6, 0x12c, RZ ;  /* 0x0000012c06087810 */ /* 0x000fe20007ffe0ff */
[----:B---3--:R-:W-:Y:S04]  /*9ae90*/  @P4 STG.E desc[UR60][R102.64], R250 ;  /* 0x000000fa66004986 */ /* 0x008fe8000c10193c */
[----:B--2---:R2:W-:Y:S01]  /*9aea0*/  @P2 STG.E desc[UR60][R104.64], R248 ;  /* 0x000000f868002986 */ /* 0x0045e2000c10193c */
[----:B------:R-:W-:Y:S02]  /*9aeb0*/  ISETP.LT.AND P2, PT, R9, R80, !P1 ;  /* 0x000000500900720c */ /* 0x000fe40004f41270 */
[----:B------:R-:W-:Y:S01]  /*9aec0*/  ISETP.GE.AND P1, PT, R8, R106, PT ;  /* 0x0000006a0800720c */ /* 0x000fe20003f26270 */
[----:B------:R-:W-:Y:S01]  /*9aed0*/  VIADD R8, R6, 0x12d ;  /* 0x0000012d06087836 */ /* 0x000fe20000000000 */
[-C--:B------:R-:W-:Y:S01]  /*9aee0*/  ISETP.LT.AND P4, PT, R7, R80.reuse, !P3 ;  /* 0x000000500700720c */ /* 0x080fe20005f81270 */
[C---:B-1----:R-:W-:Y:S01]  /*9aef0*/  IMAD.IADD R11, R0.reuse, 0x1, R81 ;  /* 0x00000001000b7824 */ /* 0x042fe200078e0251 */
[----:B--2---:R-:W1:Y:S01]  /*9af00*/  LDC R104, c[0x0][0x22c] ;  /* 0x00008b00ff687b82 */ /* 0x004e620000000800 */
[----:B------:R2:W-:Y:S07]  /*9af10*/  @P6 STG.E desc[UR60][R82.64], R251 ;  /* 0x000000fb52006986 */ /* 0x0005ee000c10193c */
[----:B------:R-:W3:Y:S01]  /*9af20*/  LDC R105, c[0x0][0x248] ;  /* 0x00009200ff697b82 */ /* 0x000ee20000000800 */
[----:B--2---:R-:W-:Y:S01]  /*9af30*/  IMAD.WIDE R82, R0, 0x4, R4 ;  /* 0x0000000400527825 */ /* 0x004fe200078e0204 */
[----:B------:R-:W-:-:S06]  /*9af40*/  ISETP.LT.AND P3, PT, R9, R80, !P3 ;  /* 0x000000500900720c */ /* 0x000fcc0005f61270 */
[----:B------:R-:W2:Y:S01]  /*9af50*/  LDC R106, c[0x0][0x248] ;  /* 0x00009200ff6a7b82 */ /* 0x000ea20000000800 */
[----:B------:R1:W-:Y:S01]  /*9af60*/  @P2 STG.E desc[UR60][R82.64], R249 ;  /* 0x000000f952002986 */ /* 0x0003e2000c10193c */
[----:B------:R-:W-:-:S03]  /*9af70*/  ISETP.GE.AND P2, PT, R8, R122, PT ;  /* 0x0000007a0800720c */ /* 0x000fc60003f46270 */
[----:B------:R-:W2:Y:S03]  /*9af80*/  LDL.LU R122, [R1+0x2efc] ;  /* 0x002efc00017a7983 */ /* 0x000ea60000300800 */
[----:B------:R-:W2:Y:S01]  /*9af90*/  LDC R81, c[0x0][0x22c] ;  /* 0x00008b00ff517b82 */ /* 0x000ea20000000800 */
[----:B------:R-:W2:Y:S04]  /*9afa0*/  LDL.LU R250, [R1+0xefc] ;  /* 0x000efc0001fa7983 */ /* 0x000ea80000300800 */
[----:B------:R-:W2:Y:S04]  /*9afb0*/  LDL.LU R248, [R1+0xf1c] ;  /* 0x000f1c0001f87983 */ /* 0x000ea80000300800 */
[----:B------:R-:W2:Y:S04]  /*9afc0*/  LDL.LU R251, [R1+0xf0c] ;  /* 0x000f0c0001fb7983 */ /* 0x000ea80000300800 */
[----:B-1----:R-:W2:Y:S01]  /*9afd0*/  LDL.LU R249, [R1+0xa5c] ;  /* 0x000a5c0001f97983 */ /* 0x002ea20000300800 */
[----:B------:R-:W-:Y:S01]  /*9afe0*/  IMAD.WIDE R100, R11, 0x4, R2 ;  /* 0x000000040b647825 */ /* 0x000fe200078e0202 */
[----:B------:R-:W-:-:S03]  /*9aff0*/  ISETP.LT.AND P6, PT, R7, R80, !P1 ;  /* 0x000000500700720c */ /* 0x000fc60004fc1270 */
[C---:B------:R-:W-:Y:S01]  /*9b000*/  IMAD.WIDE R102, R11.reuse, 0x4, R4 ;  /* 0x000000040b667825 */ /* 0x040fe200078e0204 */
[----:B------:R-:W-:Y:S01]  /*9b010*/  IADD3 R0, R11, R107, RZ ;  /* 0x0000006b0b007210 */ /* 0x000fe20007ffe0ff */
[----:B------:R1:W-:Y:S01]  /*9b020*/  @P4 STG.E desc[UR60][R100.64], R243 ;  /* 0x000000f364004986 */ /* 0x0003e2000c10193c */
[-C--:B------:R-:W-:Y:S01]  /*9b030*/  ISETP.LT.AND P4, PT, R7, R80.reuse, !P2 ;  /* 0x000000500700720c */ /* 0x080fe20005781270 */
[----:B------:R-:W-:Y:S01]  /*9b040*/  VIADD R8, R6, 0x12e ;  /* 0x0000012e06087836 */ /* 0x000fe20000000000 */
[----:B------:R-:W2:Y:S01]  /*9b050*/  LDC R107, c[0x0][0x248] ;  /* 0x00009200ff6b7b82 */ /* 0x000ea20000000800 */
[----:B----4-:R4:W-:Y:S01]  /*9b060*/  @P3 STG.E desc[UR60][R102.64], R235 ;  /* 0x000000eb66003986 */ /* 0x0109e2000c10193c */
[CC--:B------:R-:W-:Y:S01]  /*9b070*/  ISETP.LT.AND P3, PT, R9.reuse, R80.reuse, !P1 ;  /* 0x000000500900720c */ /* 0x0c0fe20004f61270 */
[----:B------:R-:W-:Y:S01]  /*9b080*/  IMAD.WIDE R82, R0, 0x4, R2 ;  /* 0x0000000400527825 */ /* 0x000fe200078e0202 */
[----:B------:R-:W-:Y:S02]  /*9b090*/  ISETP.LT.AND P2, PT, R9, R80, !P2 ;  /* 0x000000500900720c */ /* 0x000fe40005741270 */
[----:B------:R-:W-:Y:S01]  /*9b0a0*/  ISETP.GE.AND P1, PT, R8, R104, PT ;  /* 0x000000680800720c */ /* 0x000fe20003f26270 */
[----:B---3--:R-:W-:Y:S01]  /*9b0b0*/  IMAD.IADD R11, R0, 0x1, R105 ;  /* 0x00000001000b7824 */ /* 0x008fe200078e0269 */
[----:B------:R-:W3:Y:S01]  /*9b0c0*/  LDC R104, c[0x0][0x248] ;  /* 0x00009200ff687b82 */ /* 0x000ee20000000800 */
[----:B------:R4:W-:Y:S01]  /*9b0d0*/  @P6 STG.E desc[UR60][R82.64], R229 ;  /* 0x000000e552006986 */ /* 0x0009e2000c10193c */
[----:B------:R-:W-:Y:S01]  /*9b0e0*/  IADD3 R8, R6, 0x12f, RZ ;  /* 0x0000012f06087810 */ /* 0x000fe20007ffe0ff */
[----:B-1----:R-:W-:-:S04]  /*9b0f0*/  IMAD.WIDE R100, R11, 0x4, R2 ;  /* 0x000000040b647825 */ /* 0x002fc800078e0202 */
[--C-:B----4-:R-:W-:Y:S01]  /*9b100*/  IMAD.WIDE R102, R11, 0x4, R4.reuse ;  /* 0x000000040b667825 */ /* 0x110fe200078e0204 */
[----:B------:R-:W1:Y:S03]  /*9b110*/  LDC R105, c[0x0][0x22c] ;  /* 0x00008b00ff697b82 */ /* 0x000e660000000800 */
[----:B------:R-:W-:Y:S01]  /*9b120*/  IMAD.WIDE R82, R0, 0x4, R4 ;  /* 0x0000000400527825 */ /* 0x000fe200078e0204 */
[----:B------:R-:W-:-:S04]  /*9b130*/  ISETP.LT.AND P6, PT, R7, R80, !P1 ;  /* 0x000000500700720c */ /* 0x000fc80004fc1270 */
[----:B------:R4:W-:Y:S01]  /*9b140*/  @P3 STG.E desc[UR60][R82.64], R247 ;  /* 0x000000f752003986 */ /* 0x0009e2000c10193c */
[----:B------:R-:W-:-:S03]  /*9b150*/  ISETP.GE.AND P3, PT, R8, R123, PT ;  /* 0x0000007b0800720c */ /* 0x000fc60003f66270 */
[----:B------:R-:W-:Y:S04]  /*9b160*/  @P4 STG.E desc[UR60][R100.64], R246 ;  /* 0x000000f664004986 */ /* 0x000fe8000c10193c */
[----:B------:R-:W3:Y:S04]  /*9b170*/  LDL.LU R123, [R1+0x2ef8] ;  /* 0x002ef800017b7983 */ /* 0x000ee80000300800 */
[----:B------:R2:W-:Y:S01]  /*9b180*/  @P2 STG.E desc[UR60][R102.64], R231 ;  /* 0x000000e766002986 */ /* 0x0005e2000c10193c */
[----:B------:R-:W-:-:S03]  /*9b190*/  ISETP.LT.AND P2, PT, R9, R80, !P1 ;  /* 0x000000500900720c */ /* 0x000fc60004f41270 */
[----:B----4-:R-:W4:Y:S01]  /*9b1a0*/  LDL.LU R247, [R1+0xa60] ;  /* 0x000a600001f77983 */ /* 0x010f220000300800 */
[----:B--2---:R-:W-:Y:S02]  /*9b1b0*/  IMAD.IADD R0, R11, 0x1, R106 ;  /* 0x000000010b007824 */ /* 0x004fe400078e026a */
[----:B------:R-:W-:Y:S01]  /*9b1c0*/  VIADD R8, R6, 0x130 ;  /* 0x0000013006087836 */ /* 0x000fe20000000000 */
[----:B------:R-:W-:Y:S01]  /*9b1d0*/  ISETP.LT.AND P4, PT, R7, R80, !P3 ;  /* 0x000000500700720c */ /* 0x000fe20005f81270 */
[----:B------:R-:W-:Y:S01]  /*9b1e0*/  IMAD.WIDE R82, R0, 0x4, R2 ;  /* 0x0000000400527825 */ /* 0x000fe200078e0202 */
[----:B------:R-:W2:Y:S01]  /*9b1f0*/  LDC R106, c[0x0][0x248] ;  /* 0x00009200ff6a7b82 */ /* 0x000ea20000000800 */
[----:B------:R-:W2:Y:S01]  /*9b200*/  LDL.LU R231, [R1+0xf20] ;  /* 0x000f200001e77983 */ /* 0x000ea20000300800 */
[----:B------:R-:W-:Y:S01]  /*9b210*/  ISETP.GE.AND P1, PT, R8, R81, PT ;  /* 0x000000510800720c */ /* 0x000fe20003f26270 */
[----:B------:R-:W-:-:S04]  /*9b220*/  IMAD.WIDE R102, R0, 0x4, R4 ;  /* 0x0000000400667825 */ /* 0x000fc800078e0204 */
[----:B------:R-:W-:Y:S01]  /*9b230*/  VIADD R8, R6, 0x131 ;  /* 0x0000013106087836 */ /* 0x000fe20000000000 */
[----:B---3--:R-:W-:Y:S01]  /*9b240*/  IADD3 R11, R0, R104, RZ ;  /* 0x00000068000b7210 */ /* 0x008fe20007ffe0ff */
[----:B------:R-:W3:Y:S01]  /*9b250*/  LDC R81, c[0x0][0x248] ;  /* 0x00009200ff517b82 */ /* 0x000ee20000000800 */
[----:B------:R-:W-:-:S03]  /*9b260*/  ISETP.LT.AND P3, PT, R9, R80, !P3 ;  /* 0x000000500900720c */ /* 0x000fc60005f61270 */
[----:B------:R-:W-:Y:S01]  /*9b270*/  IMAD.WIDE R100, R11, 0x4, R2 ;  /* 0x000000040b647825 */ /* 0x000fe200078e0202 */
[----:B------:R1:W-:Y:S03]  /*9b280*/  @P6 STG.E desc[UR60][R82.64], R250 ;  /* 0x000000fa52006986 */ /* 0x0003e6000c10193c */
[----:B------:R-:W2:Y:S01]  /*9b290*/  LDC R104, c[0x0][0x22c] ;  /* 0x00008b00ff687b82 */ /* 0x000ea20000000800 */
[----:B------:R1:W-:Y:S01]  /*9b2a0*/  @P2 STG.E desc[UR60][R102.64], R248 ;  /* 0x000000f866002986 */ /* 0x0003e2000c10193c */
[----:B------:R-:W-:-:S03]  /*9b2b0*/  ISETP.GE.AND P2, PT, R8, R92, PT ;  /* 0x0000005c0800720c */ /* 0x000fc60003f46270 */
[----:B------:R-:W2:Y:S04]  /*9b2c0*/  LDL.LU R92, [R1+0x2ef4] ;  /* 0x002ef400015c7983 */ /* 0x000ea80000300800 */
[----:B-1----:R-:W2:Y:S04]  /*9b2d0*/  LDL.LU R250, [R1+0x660] ;  /* 0x0006600001fa7983 */ /* 0x002ea80000300800 */
[----:B------:R-:W2:Y:S01]  /*9b2e0*/  LDL.LU R248, [R1+0x650] ;  /* 0x0006500001f87983 */ /* 0x000ea20000300800 */
[----:B------:R-:W-:-:S03]  /*9b2f0*/  IMAD.WIDE R82, R11, 0x4, R4 ;  /* 0x000000040b527825 */ /* 0x000fc600078e0204 */
[----:B------:R1:W-:Y:S04]  /*9b300*/  @P4 STG.E desc[UR60][R100.64], R251 ;  /* 0x000000fb64004986 */ /* 0x0003e8000c10193c */
[----:B------:R1:W-:Y:S04]  /*9b310*/  @P3 STG.E desc[UR60][R82.64], R249 ;  /* 0x000000f952003986 */ /* 0x0003e8000c10193c */
[----:B-1----:R-:W2:Y:S04]  /*9b320*/  LDL.LU R251, [R1+0xa64] ;  /* 0x000a640001fb7983 */ /* 0x002ea80000300800 */
[----:B------:R-:W2:Y:S01]  /*9b330*/  LDL.LU R249, [R1+0xf24] ;  /* 0x000f240001f97983 */ /* 0x000ea20000300800 */
[-C--:B------:R-:W-:Y:S01]  /*9b340*/  ISETP.LT.AND P6, PT, R7, R80.reuse, !P1 ;  /* 0x000000500700720c */ /* 0x080fe20004fc1270 */
[----:B------:R-:W-:Y:S01]  /*9b350*/  IMAD.IADD R0, R11, 0x1, R107 ;  /* 0x000000010b007824 */ /* 0x000fe200078e026b */
[----:B------:R-:W-:Y:S01]  /*9b360*/  ISETP.LT.AND P3, PT, R9, R80, !P1 ;  /* 0x000000500900720c */ /* 0x000fe20004f61270 */
[----:B------:R-:W1:Y:S02]  /*9b370*/  LDC R107, c[0x0][0x248] ;  /* 0x00009200ff6b7b82 */ /* 0x000e640000000800 */
[----:B------:R-:W-:Y:S01]  /*9b380*/  IMAD.WIDE R102, R0, 0x4, R2 ;  /* 0x0000000400667825 */ /* 0x000fe200078e0202 */
[----:B------:R-:W-:-:S02]  /*9b390*/  IADD3 R8, R6, 0x132, RZ ;  /* 0x0000013206087810 */ /* 0x000fc40007ffe0ff */
[-C--:B------:R-:W-:Y:S02]  /*9b3a0*/  ISETP.LT.AND P4, PT, R7, R80.reuse, !P2 ;  /* 0x000000500700720c */ /* 0x080fe40005781270 */
[----:B------:R-:W-:Y:S01]  /*9b3b0*/  ISETP.GE.AND P1, PT, R8, R105, PT ;  /* 0x000000690800720c */ /* 0x000fe20003f26270 */
[----:B------:R-:W-:Y:S01]  /*9b3c0*/  VIADD R8, R6, 0x133 ;  /* 0x0000013306087836 */ /* 0x000fe20000000000 */
[----:B------:R-:W-:Y:S01]  /*9b3d0*/  ISETP.LT.AND P2, PT, R9, R80, !P2 ;  /* 0x000000500900720c */ /* 0x000fe20005741270 */
[----:B---3--:R-:W-:Y:S01]  /*9b3e0*/  IMAD.IADD R11, R0, 0x1, R81 ;  /* 0x00000001000b7824 */ /* 0x008fe200078e0251 */
[----:B------:R-:W3:Y:S01]  /*9b3f0*/  LDC R105, c[0x0][0x248] ;  /* 0x00009200ff697b82 */ /* 0x000ee20000000800 */
[----:B----4-:R4:W-:Y:S02]  /*9b400*/  @P6 STG.E desc[UR60][R102.64], R247 ;  /* 0x000000f766006986 */ /* 0x0109e4000c10193c */
[----:B------:R-:W-:-:S05]  /*9b410*/  IMAD.WIDE R82, R11, 0x4, R2 ;  /* 0x000000040b527825 */ /* 0x000fca00078e0202 */
[----:B------:R-:W1:Y:S01]  /*9b420*/  LDC R81, c[0x0][0x22c] ;  /* 0x00008b00ff517b82 */ /* 0x000e620000000800 */
[----:B----4-:R-:W-:-:S05]  /*9b430*/  IMAD.WIDE R102, R0, 0x4, R4 ;  /* 0x0000000400667825 */ /* 0x010fca00078e0204 */
[----:B--2---:R2:W-:Y:S01]  /*9b440*/  @P3 STG.E desc[UR60][R102.64], R231 ;  /* 0x000000e766003986 */ /* 0x0045e2000c10193c */
[----:B------:R-:W-:-:S03]  /*9b450*/  ISETP.GE.AND P3, PT, R8, R93, PT ;  /* 0x0000005d0800720c */ /* 0x000fc60003f66270 */
[----:B------:R-:W4:Y:S01]  /*9b460*/  LDL.LU R93, [R1+0x2ef0] ;  /* 0x002ef000015d7983 */ /* 0x000f220000300800 */
[----:B------:R-:W-:-:S03]  /*9b470*/  ISETP.LT.AND P6, PT, R7, R80, !P1 ;  /* 0x000000500700720c */ /* 0x000fc60004fc1270 */
[----:B------:R-:W4:Y:S01]  /*9b480*/  LDL.LU R243, [R1+0x664] ;  /* 0x0006640001f37983 */ /* 0x000f220000300800 */
[----:B------:R-:W-:-:S03]  /*9b490*/  IMAD.WIDE R100, R11, 0x4, R4 ;  /* 0x000000040b647825 */ /* 0x000fc600078e0204 */
[----:B------:R-:W4:Y:S01]  /*9b4a0*/  LDL.LU R235, [R1+0x654] ;  /* 0x0006540001eb7983 */ /* 0x000f220000300800 */
[----:B------:R-:W-:Y:S01]  /*9b4b0*/  IADD3 R0, R11, R106, RZ ;  /* 0x0000006a0b007210 */ /* 0x000fe20007ffe0ff */
[----:B------:R-:W-:Y:S01]  /*9b4c0*/  VIADD R8, R6, 0x134 ;  /* 0x0000013406087836 */ /* 0x000fe20000000000 */
[----:B------:R-:W4:Y:S01]  /*9b4d0*/  LDC R106, c[0x0][0x248] ;  /* 0x00009200ff6a7b82 */ /* 0x000f220000000800 */
[----:B------:R-:W4:Y:S02]  /*9b4e0*/  LDL.LU R229, [R1+0xa68] ;  /* 0x000a680001e57983 */ /* 0x000f240000300800 */
[----:B--2---:R-:W-:Y:S02]  /*9b4f0*/  IMAD.WIDE R102, R0, 0x4, R2 ;  /* 0x0000000400667825 */ /* 0x004fe400078e0202 */
[----:B------:R-:W2:Y:S04]  /*9b500*/  LDL.LU R247, [R1+0xf28] ;  /* 0x000f280001f77983 */ /* 0x000ea80000300800 */
[----:B------:R-:W2:Y:S04]  /*9b510*/  LDL.LU R246, [R1+0x668] ;  /* 0x0006680001f67983 */ /* 0x000ea80000300800 */
[----:B------:R-:W2:Y:S04]  /*9b520*/  LDL.LU R231, [R1+0x658] ;  /* 0x0006580001e77983 */ /* 0x000ea80000300800 */
[----:B------:R-:W-:Y:S04]  /*9b530*/  @P4 STG.E desc[UR60][R82.64], R250 ;  /* 0x000000fa52004986 */ /* 0x000fe8000c10193c */
[----:B------:R-:W-:Y:S01]  /*9b540*/  @P2 STG.E desc[UR60][R100.64], R248 ;  /* 0x000000f864002986 */ /* 0x000fe2000c10193c */
[----:B------:R-:W-:-:S02]  /*9b550*/  ISETP.LT.AND P2, PT, R9, R80, !P1 ;  /* 0x000000500900720c */ /* 0x000fc40004f41270 */
[----:B------:R-:W-:Y:S02]  /*9b560*/  ISETP.GE.AND P1, PT, R8, R104, PT ;  /* 0x000000680800720c */ /* 0x000fe40003f26270 */
[----:B------:R-:W-:Y:S01]  /*9b570*/  IADD3 R8, R6, 0x135, RZ ;  /* 0x0000013506087810 */ /* 0x000fe20007ffe0ff */
[----:B------:R-:W4:Y:S01]  /*9b580*/  LDC R104, c[0x0][0x248] ;  /* 0x00009200ff687b82 */ /* 0x000f220000000800 */
[----:B------:R3:W-:Y:S02]  /*9b590*/  @P6 STG.E desc[UR60][R102.64], R251 ;  /* 0x000000fb66006986 */ /* 0x0007e4000c10193c */
[----:B---3--:R-:W-:-:S05]  /*9b5a0*/  IMAD.WIDE R102, R0, 0x4, R4 ;  /* 0x0000000400667825 */ /* 0x008fca00078e0204 */
[----:B------:R3:W-:Y:S01]  /*9b5b0*/  @P2 STG.E desc[UR60][R102.64], R249 ;  /* 0x000000f966002986 */ /* 0x0007e2000c10193c */
[----:B------:R-:W-:-:S03]  /*9b5c0*/  ISETP.GE.AND P2, PT, R8, R94, PT ;  /* 0x0000005e0800720c */ /* 0x000fc60003f46270 */
[----:B------:R-:W2:Y:S04]  /*9b5d0*/  LDL.LU R94, [R1+0x2eec] ;  /* 0x002eec00015e7983 */ /* 0x000ea80000300800 */
[----:B------:R-:W2:Y:S04]  /*9b5e0*/  LDL.LU R250, [R1+0xa6c] ;  /* 0x000a6c0001fa7983 */ /* 0x000ea80000300800 */
[----:B------:R-:W2:Y:S04]  /*9b5f0*/  LDL.LU R248, [R1+0xf2c] ;  /* 0x000f2c0001f87983 */ /* 0x000ea80000300800 */
[----:B------:R-:W2:Y:S04]  /*9b600*/  LDL.LU R251, [R1+0x66c] ;  /* 0x00066c0001fb7983 */ /* 0x000ea80000300800 */
[----:B---3--:R-:W3:Y:S01]  /*9b610*/  LDL.LU R249, [R1+0x65c] ;  /* 0x00065c0001f97983 */ /* 0x008ee20000300800 */
[----:B------:R-:W-:-:S02]  /*9b620*/  ISETP.LT.AND P4, PT, R7, R80, !P3 ;  /* 0x000000500700720c */ /* 0x000fc40005f81270 */
[-C--:B------:R-:W-:Y:S01]  /*9b630*/  ISETP.LT.AND P3, PT, R9, R80.reuse, !P3 ;  /* 0x000000500900720c */ /* 0x080fe20005f61270 */
[----:B------:R-:W-:Y:S01]  /*9b640*/  IMAD.IADD R11, R0, 0x1, R105 ;  /* 0x00000001000b7824 */ /* 0x000fe200078e0269 */
[----:B------:R-:W-:Y:S01]  /*9b650*/  ISETP.LT.AND P6, PT, R7, R80, !P1 ;  /* 0x000000500700720c */ /* 0x000fe20004fc1270 */
[----:B------:R-:W2:Y:S02]  /*9b660*/  LDC R105, c[0x0][0x22c] ;  /* 0x00008b00ff697b82 */ /* 0x000ea40000000800 */
[----:B------:R-:W-:-:S04]  /*9b670*/  IMAD.WIDE R82, R11, 0x4, R2 ;  /* 0x000000040b527825 */ /* 0x000fc800078e0202 */
[----:B------:R-:W-:-:S04]  /*9b680*/  IMAD.WIDE R100, R11, 0x4, R4 ;  /* 0x000000040b647825 */ /* 0x000fc800078e0204 */
[----:B-1----:R-:W-:Y:S02]  /*9b690*/  IMAD.IADD R0, R11, 0x1, R107 ;  /* 0x000000010b007824 */ /* 0x002fe400078e026b */
[----:B------:R-:W-:Y:S01]  /*9b6a0*/  VIADD R8, R6, 0x136 ;  /* 0x0000013606087836 */ /* 0x000fe20000000000 */
[----:B------:R-:W1:Y:S01]  /*9b6b0*/  LDC R107, c[0x0][0x248] ;  /* 0x00009200ff6b7b82 */ /* 0x000e620000000800 */
[----:B----4-:R-:W-:Y:S01]  /*9b6c0*/  @P4 STG.E desc[UR60][R82.64], R243 ;  /* 0x000000f352004986 */ /* 0x010fe2000c10193c */
[----:B------:R-:W-:-:S03]  /*9b6d0*/  ISETP.LT.AND P4, PT, R7, R80, !P2 ;  /* 0x000000500700720c */ /* 0x000fc60005781270 */
[----:B------:R4:W-:Y:S01]  /*9b6e0*/  @P3 STG.E desc[UR60][R100.64], R235 ;  /* 0x000000eb64003986 */ /* 0x0009e2000c10193c */
[CC--:B------:R-:W-:Y:S01]  /*9b6f0*/  ISETP.LT.AND P3, PT, R9.reuse, R80.reuse, !P1 ;  /* 0x000000500900720c */ /* 0x0c0fe20004f61270 */
[C-C-:B------:R-:W-:Y:S01]  /*9b700*/  IMAD.WIDE R102, R0.reuse, 0x4, R2.reuse ;  /* 0x0000000400667825 */ /* 0x140fe200078e0202 */
[----:B------:R-:W-:Y:S02]  /*9b710*/  ISETP.LT.AND P2, PT, R9, R80, !P2 ;  /* 0x000000500900720c */ /* 0x000fe40005741270 */
[----:B------:R-:W-:Y:S02]  /*9b720*/  IADD3 R11, R0, R104, RZ ;  /* 0x00000068000b7210 */ /* 0x000fe40007ffe0ff */
[----:B------:R-:W-:Y:S01]  /*9b730*/  ISETP.GE.AND P1, PT, R8, R81, PT ;  /* 0x000000510800720c */ /* 0x000fe20003f26270 */
[----:B------:R2:W-:Y:S01]  /*9b740*/  @P6 STG.E desc[UR60][R102.64], R229 ;  /* 0x000000e566006986 */ /* 0x0005e2000c10193c */
[----:B------:R-:W1:Y:S01]  /*9b750*/  LDC R81, c[0x0][0x248] ;  /* 0x00009200ff517b82 */ /* 0x000e620000000800 */
[----:B------:R-:W-:Y:S01]  /*9b760*/  VIADD R8, R6, 0x137 ;  /* 0x0000013706087836 */ /* 0x000fe20000000000 */
[----:B------:R-:W-:Y:S01]  /*9b770*/  ISETP.LT.AND P6, PT, R7, R80, !P1 ;  /* 0x000000500700720c */ /* 0x000fe20004fc1270 */
[----:B----4-:R-:W-:-:S04]  /*9b780*/  IMAD.WIDE R100, R11, 0x4, R2 ;  /* 0x000000040b647825 */ /* 0x010fc800078e0202 */
[--C-:B------:R-:W-:Y:S01]  /*9b790*/  IMAD.WIDE R82, R11, 0x4, R4.reuse ;  /* 0x000000040b527825 */ /* 0x100fe200078e0204 */
[----:B------:R-:W4:Y:S03]  /*9b7a0*/  LDC R104, c[0x0][0x22c] ;  /* 0x00008b00ff687b82 */ /* 0x000f260000000800 */
[----:B--2---:R-:W-:-:S04]  /*9b7b0*/  IMAD.WIDE R102, R0, 0x4, R4 ;  /* 0x0000000400667825 */ /* 0x004fc800078e0204 */
[----:B------:R-:W-:Y:S01]  /*9b7c0*/  IMAD.IADD R0, R11, 0x1, R106 ;  /* 0x000000010b007824 */ /* 0x000fe200078e026a */
[----:B------:R2:W-:Y:S01]  /*9b7d0*/  @P3 STG.E desc[UR60][R102.64], R247 ;  /* 0x000000f766003986 */ /* 0x0005e2000c10193c */
[----:B------:R-:W-:Y:S01]  /*9b7e0*/  ISETP.GE.AND P3, PT, R8, R96, PT ;  /* 0x000000600800720c */ /* 0x000fe20003f66270 */
[----:B------:R-:W4:Y:S02]  /*9b7f0*/  LDC R106, c[0x0][0x248] ;  /* 0x00009200ff6a7b82 */ /* 0x000f240000000800 */
[----:B------:R-:W-:Y:S04]  /*9b800*/  @P4 STG.E desc[UR60][R100.64], R246 ;  /* 0x000000f664004986 */ /* 0x000fe8000c10193c */
[----:B------:R-:W4:Y:S04]  /*9b810*/  LDL.LU R96, [R1+0x2ee8] ;  /* 0x002ee80001607983 */ /* 0x000f280000300800 */
[----:B------:R1:W-:Y:S01]  /*9b820*/  @P2 STG.E desc[UR60][R82.64], R231 ;  /* 0x000000e752002986 */ /* 0x0003e2000c10193c */
[----:B------:R-:W-:Y:S01]  /*9b830*/  ISETP.LT.AND P2, PT, R9, R80, !P1 ;  /* 0x000000500900720c */ /* 0x000fe20004f41270 */
[----:B--2---:R-:W-:-:S02]  /*9b840*/  IMAD.WIDE R102, R0, 0x4, R2 ;  /* 0x0000000400667825 */ /* 0x004fc400078e0202 */
[----:B------:R-:W2:Y:S01]  /*9b850*/  LDL.LU R247, [R1+0xf40] ;  /* 0x000f400001f77983 */ /* 0x000ea20000300800 */
[----:B------:R-:W-:-:S04]  /*9b860*/  IADD3 R8, R6, 0x138, RZ ;  /* 0x0000013806087810 */ /* 0x000fc80007ffe0ff */
[----:B------:R-:W-:Y:S01]  /*9b870*/  ISETP.GE.AND P1, PT, R8, R105, PT ;  /* 0x000000690800720c */ /* 0x000fe20003f26270 */
[----:B-1----:R-:W2:Y:S01]  /*9b880*/  LDL.LU R231, [R1+0xf50] ;  /* 0x000f500001e77983 */ /* 0x002ea20000300800 */
[----:B------:R-:W-:Y:S01]  /*9b890*/  VIADD R8, R6, 0x139 ;  /* 0x0000013906087836 */ /* 0x000fe20000000000 */
[-C--:B------:R-:W-:Y:S01]  /*9b8a0*/  ISETP.LT.AND P4, PT, R7, R80.reuse, !P3 ;  /* 0x000000500700720c */ /* 0x080fe20005f81270 */
[----:B------:R-:W-:Y:S01]  /*9b8b0*/  IMAD.IADD R11, R0, 0x1, R81 ;  /* 0x00000001000b7824 */ /* 0x000fe200078e0251 */
[----:B------:R-:W-:Y:S01]  /*9b8c0*/  ISETP.LT.AND P3, PT, R9, R80, !P3 ;  /* 0x000000500900720c */ /* 0x000fe20005f61270 */
[----:B------:R-:W1:Y:S02]  /*9b8d0*/  LDC R105, c[0x0][0x248] ;  /* 0x00009200ff697b82 */ /* 0x000e640000000800 */
[----:B------:R-:W-:-:S04]  /*9b8e0*/  IMAD.WIDE R100, R11, 0x4, R2 ;  /* 0x000000040b647825 */ /* 0x000fc800078e0202 */
[--C-:B------:R-:W-:Y:S02]  /*9b8f0*/  IMAD.WIDE R82, R11, 0x4, R4.reuse ;  /* 0x000000040b527825 */ /* 0x100fe400078e0204 */
[----:B------:R-:W2:Y:S01]  /*9b900*/  LDC R81, c[0x0][0x22c] ;  /* 0x00008b00ff517b82 */ /* 0x000ea20000000800 */
[----:B------:R1:W-:Y:S02]  /*9b910*/  @P6 STG.E desc[UR60][R102.64], R250 ;  /* 0x000000fa66006986 */ /* 0x0003e4000c10193c */
[----:B-1----:R-:W-:-:S05]  /*9b920*/  IMAD.WIDE R102, R0, 0x4, R4 ;  /* 0x0000000400667825 */ /* 0x002fca00078e0204 */
[----:B------:R1:W-:Y:S01]  /*9b930*/  @P2 STG.E desc[UR60][R102.64], R248 ;  /* 0x000000f866002986 */ /* 0x0003e2000c10193c */
[----:B------:R-:W-:-:S03]  /*9b940*/  ISETP.GE.AND P2, PT, R8, R84, PT ;  /* 0x000000540800720c */ /* 0x000fc60003f46270 */
[----:B------:R-:W2:Y:S04]  /*9b950*/  LDL.LU R84, [R1+0x2ee4] ;  /* 0x002ee40001547983 */ /* 0x000ea80000300800 */
[----:B------:R-:W2:Y:S04]  /*9b960*/  LDL.LU R250, [R1+0xf30] ;  /* 0x000f300001fa7983 */ /* 0x000ea80000300800 */
[----:B-1----:R-:W2:Y:S04]  /*9b970*/  LDL.LU R248, [R1+0xa70] ;  /* 0x000a700001f87983 */ /* 0x002ea80000300800 */
[----:B------:R1:W-:Y:S04]  /*9b980*/  @P4 STG.E desc[UR60][R100.64], R251 ;  /* 0x000000fb64004986 */ /* 0x0003e8000c10193c */
[----:B---3--:R3:W-:Y:S04]  /*9b990*/  @P3 STG.E desc[UR60][R82.64], R249 ;  /* 0x000000f952003986 */ /* 0x0087e8000c10193c */
[----:B-1----:R-:W2:Y:S04]  /*9b9a0*/  LDL.LU R251, [R1+0xf44] ;  /* 0x000f440001fb7983 */ /* 0x002ea80000300800 */
[----:B---3--:R-:W3:Y:S01]  /*9b9b0*/  LDL.LU R249, [R1+0xf54] ;  /* 0x000f540001f97983 */ /* 0x008ee20000300800 */
[----:B------:R-:W-:-:S02]  /*9b9c0*/  ISETP.LT.AND P6, PT, R7, R80, !P1 ;  /* 0x000000500700720c */ /* 0x000fc40004fc1270 */
[----:B------:R-:W-:Y:S02]  /*9b9d0*/  IADD3 R0, R11, R107, RZ ;  /* 0x0000006b0b007210 */ /* 0x000fe40007ffe0ff */
[-C--:B------:R-:W-:Y:S01]  /*9b9e0*/  ISETP.LT.AND P3, PT, R9, R80.reuse, !P1 ;  /* 0x000000500900720c */ /* 0x080fe20004f61270 */
[----:B------:R-:W-:Y:S01]  /*9b9f0*/  VIADD R8, R6, 0x13a ;  /* 0x0000013a06087836 */ /* 0x000fe20000000000 */
[-C--:B------:R-:W-:Y:S01]  /*9ba00*/  ISETP.LT.AND P4, PT, R7, R80.reuse, !P2 ;  /* 0x000000500700720c */ /* 0x080fe20005781270 */
[----:B------:R-:W-:Y:S01]  /*9ba10*/  IMAD.WIDE R102, R0, 0x4, R2 ;  /* 0x0000000400667825 */ /* 0x000fe200078e0202 */
[----:B------:R-:W-:Y:S01]  /*9ba20*/  ISETP.LT.AND P2, PT, R9, R80, !P2 ;  /* 0x000000500900720c */ /* 0x000fe20005741270 */
[----:B------:R-:W1:Y:S01]  /*9ba30*/  LDC R107, c[0x0][0x248] ;  /* 0x00009200ff6b7b82 */ /* 0x000e620000000800 */
[----:B----4-:R-:W-:Y:S02]  /*9ba40*/  ISETP.GE.AND P1, PT, R8, R104, PT ;  /* 0x000000680800720c */ /* 0x010fe40003f26270 */
[----:B------:R-:W-:Y:S01]  /*9ba50*/  IADD3 R8, R6, 0x13b, RZ ;  /* 0x0000013b06087810 */ /* 0x000fe20007ffe0ff */
[C---:B------:R-:W-:Y:S01]  /*9ba60*/  IMAD.IADD R11, R0.reuse, 0x1, R105 ;  /* 0x00000001000b7824 */ /* 0x040fe200078e0269 */
[----:B--2---:R2:W-:Y:S03]  /*9ba70*/  @P6 STG.E desc[UR60][R102.64], R247 ;  /* 0x000000f766006986 */ /* 0x0045e6000c10193c */
[----:B------:R-:W-:Y:S01]  /*9ba80*/  IMAD.WIDE R82, R11, 0x4, R2 ;  /* 0x000000040b527825 */ /* 0x000fe200078e0202 */
[----:B------:R-:W4:Y:S08]  /*9ba90*/  LDC R104, c[0x0][0x248] ;  /* 0x00009200ff687b82 */ /* 0x000f300000000800 */
[----:B------:R-:W1:Y:S01]  /*9baa0*/  LDC R105, c[0x0][0x22c] ;  /* 0x00008b00ff697b82 */ /* 0x000e620000000800 */
[----:B--2---:R-:W-:-:S05]  /*9bab0*/  IMAD.WIDE R102, R0, 0x4, R4 ;  /* 0x0000000400667825 */ /* 0x004fca00078e0204 */
[----:B------:R2:W-:Y:S01]  /*9bac0*/  @P3 STG.E desc[UR60][R102.64], R231 ;  /* 0x000000e766003986 */ /* 0x0005e2000c10193c */
[----:B------:R-:W-:-:S03]  /*9bad0*/  ISETP.GE.AND P3, PT, R8, R85, PT ;  /* 0x000000550800720c */ /* 0x000fc60003f66270 */
[----:B------:R-:W4:Y:S01]  /*9bae0*/  LDL.LU R85, [R1+0x2ee0] ;  /* 0x002ee00001557983 */ /* 0x000f220000300800 */
[----:B------:R-:W-:-:S03]  /*9baf0*/  ISETP.LT.AND P6, PT, R7, R80, !P1 ;  /* 0x000000500700720c */ /* 0x000fc60004fc1270 */
[----:B------:R-:W4:Y:S01]  /*9bb00*/  LDL.LU R243, [R1+0xf34] ;  /* 0x000f340001f37983 */ /* 0x000f220000300800 */
[----:B------:R-:W-:-:S03]  /*9bb10*/  IMAD.WIDE R100, R11, 0x4, R4 ;  /* 0x000000040b647825 */ /* 0x000fc600078e0204 */
[----:B------:R-:W4:Y:S01]  /*9bb20*/  LDL.LU R235, [R1+0xa74] ;  /* 0x000a740001eb7983 */ /* 0x000f220000300800 */
[----:B------:R-:W-:Y:S02]  /*9bb30*/  IMAD.IADD R0, R11, 0x1, R106 ;  /* 0x000000010b007824 */ /* 0x000fe400078e026a */
[----:B------:R-:W-:Y:S01]  /*9bb40*/  VIADD R8, R6, 0x13c ;  /* 0x0000013c06087836 */ /* 0x000fe20000000000 */
[----:B------:R-:W4:Y:S01]  /*9bb50*/  LDL.LU R229, [R1+0xf48] ;  /* 0x000f480001e57983 */ /* 0x000f220000300800 */
[----:B--2---:R-:W-:Y:S01]  /*9bb60*/  IMAD.WIDE R102, R0, 0x4, R2 ;  /* 0x0000000400667825 */ /* 0x004fe200078e0202 */
[----:B------:R-:W2:Y:S02]  /*9bb70*/  LDC R106, c[0x0][0x248] ;  /* 0x00009200ff6a7b82 */ /* 0x000ea40000000800 */
[----:B------:R-:W2:Y:S04]  /*9bb80*/  LDL.LU R247, [R1+0xf58] ;  /* 0x000f580001f77983 */ /* 0x000ea80000300800 */
[----:B------:R-:W2:Y:S04]  /*9bb90*/  LDL.LU R246, [R1+0xf38] ;  /* 0x000f380001f67983 */ /* 0x000ea80000300800 */
[----:B------:R-:W2:Y:S04]  /*9bba0*/  LDL.LU R231, [R1+0xa78] ;  /* 0x000a780001e77983 */ /* 0x000ea80000300800 */
[----:B------:R-:W-:Y:S04]  /*9bbb0*/  @P4 STG.E desc[UR60][R82.64], R250 ;  /* 0x000000fa52004986 */ /* 0x000fe8000c10193c */
[----:B------:R-:W-:Y:S01]  /*9bbc0*/  @P2 STG.E desc[UR60][R100.64], R248 ;  /* 0x000000f864002986 */ /* 0x000fe2000c10193c */
[----:B------:R-:W-:-:S02]  /*9bbd0*/  ISETP.LT.AND P2, PT, R9, R80, !P1 ;  /* 0x000000500900720c */ /* 0x000fc40004f41270 */
[----:B------:R-:W-:Y:S01]  /*9bbe0*/  ISETP.GE.AND P1, PT, R8, R81, PT ;  /* 0x000000510800720c */ /* 0x000fe20003f26270 */
[----:B------:R-:W-:Y:S01]  /*9bbf0*/  VIADD R8, R6, 0x13d ;  /* 0x0000013d06087836 */ /* 0x000fe20000000000 */
[----:B------:R-:W1:Y:S01]  /*9bc00*/  LDC R81, c[0x0][0x248] ;  /* 0x00009200ff517b82 */ /* 0x000e620000000800 */
[----:B------:R3:W-:Y:S02]  /*9bc10*/  @P6 STG.E desc[UR60][R102.64], R251 ;  /* 0x000000fb66006986 */ /* 0x0007e4000c10193c */
[----:B---3--:R-:W-:-:S06]  /*9bc20*/  IMAD.WIDE R102, R0, 0x4, R4 ;  /* 0x0000000400667825 */ /* 0x008fcc00078e0204 */
        /* <DEDUP_REMOVED lines=8> */
[----:B------:R-:W-:Y:S02]  /*9bcb0*/  ISETP.LT.AND P3, PT, R9, R80, !P3 ;  /* 0x000000500900720c */ /* 0x000fe40005f61270 */
[----:B----4-:R-:W-:Y:S02]  /*9bcc0*/  IADD3 R11, R0, R104, RZ ;  /* 0x00000068000b7210 */ /* 0x010fe40007ffe0ff */
[----:B------:R-:W-:Y:S01]  /*9bcd0*/  ISETP.LT.AND P6, PT, R7, R80, !P1 ;  /* 0x000000500700720c */ /* 0x000fe20004fc1270 */
[----:B------:R-:W4:Y:S02]  /*9bce0*/  LDC R104, c[0x0][0x22c] ;  /* 0x00008b00ff687b82 */ /* 0x000f240000000800 */
[----:B------:R-:W-:-:S04]  /*9bcf0*/  IMAD.WIDE R82, R11, 0x4, R2 ;  /* 0x000000040b527825 */ /* 0x000fc800078e0202 */
[----:B------:R-:W-:-:S04]  /*9bd00*/  IMAD.WIDE R100, R11, 0x4, R4 ;  /* 0x000000040b647825 */ /* 0x000fc800078e0204 */
[----:B-1----:R-:W-:Y:S01]  /*9bd10*/  IMAD.IADD R0, R11, 0x1, R107 ;  /* 0x000000010b007824 */ /* 0x002fe200078e026b */
[----:B------:R1:W-:Y:S01]  /*9bd20*/  @P4 STG.E desc[UR60][R82.64], R243 ;  /* 0x000000f352004986 */ /* 0x0003e2000c10193c */
[-C--:B------:R-:W-:Y:S01]  /*9bd30*/  ISETP.LT.AND P4, PT, R7, R80.reuse, !P2 ;  /* 0x000000500700720c */ /* 0x080fe20005781270 */
[----:B------:R-:W3:Y:S02]  /*9bd40*/  LDC R107, c[0x0][0x248] ;  /* 0x00009200ff6b7b82 */ /* 0x000ee40000000800 */
[----:B------:R1:W-:Y:S01]  /*9bd50*/  @P3 STG.E desc[UR60][R100.64], R235 ;  /* 0x000000eb64003986 */ /* 0x0003e2000c10193c */
[CC--:B------:R-:W-:Y:S01]  /*9bd60*/  ISETP.LT.AND P3, PT, R9.reuse, R80.reuse, !P1 ;  /* 0x000000500900720c */ /* 0x0c0fe20004f61270 */
[----:B------:R-:W-:Y:S01]  /*9bd70*/  IMAD.WIDE R102, R0, 0x4, R2 ;  /* 0x0000000400667825 */ /* 0x000fe200078e0202 */
[----:B------:R-:W-:Y:S02]  /*9bd80*/  IADD3 R8, R6, 0x13e, RZ ;  /* 0x0000013e06087810 */ /* 0x000fe40007ffe0ff */
[-C--:B------:R-:W-:Y:S01]  /*9bd90*/  ISETP.LT.AND P2, PT, R9, R80.reuse, !P2 ;  /* 0x000000500900720c */ /* 0x080fe20005741270 */
[----:B------:R-:W-:Y:S01]  /*9bda0*/  IMAD.IADD R11, R0, 0x1, R81 ;  /* 0x00000001000b7824 */ /* 0x000fe200078e0251 */
[----:B------:R-:W-:Y:S01]  /*9bdb0*/  ISETP.GE.AND P1, PT, R8, R105, PT ;  /* 0x000000690800720c */ /* 0x000fe20003f26270 */
[----:B------:R2:W-:Y:S01]  /*9bdc0*/  @P6 STG.E desc[UR60][R102.64], R229 ;  /* 0x000000e566006986 */ /* 0x0005e2000c10193c */
[----:B------:R-:W4:Y:S01]  /*9bdd0*/  LDC R105, c[0x0][0x248] ;  /* 0x00009200ff697b82 */ /* 0x000f220000000800 */
[----:B------:R-:W-:Y:S01]  /*9bde0*/  VIADD R8, R6, 0x13f ;  /* 0x0000013f06087836 */ /* 0x000fe20000000000 */
[----:B------:R-:W-:Y:S01]  /*9bdf0*/  ISETP.LT.AND P6, PT, R7, R80, !P1 ;  /* 0x000000500700720c */ /* 0x000fe20004fc1270 */
[----:B-1----:R-:W-:-:S04]  /*9be00*/  IMAD.WIDE R82, R11, 0x4, R2 ;  /* 0x000000040b527825 */ /* 0x002fc800078e0202 */
[C-C-:B------:R-:W-:Y:S01]  /*9be10*/  IMAD.WIDE R100, R11.reuse, 0x4, R4.reuse ;  /* 0x000000040b647825 */ /* 0x140fe200078e0204 */
[----:B------:R-:W1:Y:S03]  /*9be20*/  LDC R81, c[0x0][0x22c] ;  /* 0x00008b00ff517b82 */ /* 0x000e660000000800 */
[----:B--2---:R-:W-:Y:S01]  /*9be30*/  IMAD.WIDE R102, R0, 0x4, R4 ;  /* 0x0000000400667825 */ /* 0x004fe200078e0204 */
[----:B------:R-:W-:-:S04]  /*9be40*/  IADD3 R0, R11, R106, RZ ;  /* 0x0000006a0b007210 */ /* 0x000fc80007ffe0ff */
[----:B------:R2:W-:Y:S01]  /*9be50*/  @P3 STG.E desc[UR60][R102.64], R247 ;  /* 0x000000f766003986 */ /* 0x0005e2000c10193c */
[----:B------:R-:W-:Y:S01]  /*9be60*/  ISETP.GE.AND P3, PT, R8, R87, PT ;  /* 0x000000570800720c */ /* 0x000fe20003f66270 */
[----:B------:R-:W1:Y:S02]  /*9be70*/  LDC R106, c[0x0][0x248] ;  /* 0x00009200ff6a7b82 */ /* 0x000e640000000800 */
[----:B------:R-:W-:Y:S04]  /*9be80*/  @P4 STG.E desc[UR60][R82.64], R246 ;  /* 0x000000f652004986 */ /* 0x000fe8000c10193c */
[----:B------:R-:W3:Y:S04]  /*9be90*/  LDL.LU R87, [R1+0x2ed8] ;  /* 0x002ed80001577983 */ /* 0x000ee80000300800 */
[----:B------:R4:W-:Y:S01]  /*9bea0*/  @P2 STG.E desc[UR60][R100.64], R231 ;  /* 0x000000e764002986 */ /* 0x0009e2000c10193c */
[----:B------:R-:W-:Y:S01]  /*9beb0*/  ISETP.LT.AND P2, PT, R9, R80, !P1 ;  /* 0x000000500900720c */ /* 0x000fe20004f41270 */
[----:B--2---:R-:W-:-:S02]  /*9bec0*/  IMAD.WIDE R102, R0, 0x4, R2 ;  /* 0x0000000400667825 */ /* 0x004fc400078e0202 */
[----:B------:R-:W2:Y:S02]  /*9bed0*/  LDL.LU R247, [R1+0xa80] ;  /* 0x000a800001f77983 */ /* 0x000ea40000300800 */
[----:B------:R-:W-:Y:S01]  /*9bee0*/  VIADD R8, R6, 0x140 ;  /* 0x0000014006087836 */ /* 0x000fe20000000000 */
[----:B------:R-:W-:Y:S01]  /*9bef0*/  ISETP.LT.AND P4, PT, R7, R80, !P3 ;  /* 0x000000500700720c */ /* 0x000fe20005f81270 */
[----:B----4-:R-:W4:Y:S03]  /*9bf00*/  LDL.LU R231, [R1+0xf60] ;  /* 0x000f600001e77983 */ /* 0x010f260000300800 */
[----:B------:R-:W-:Y:S02]  /*9bf10*/  ISETP.GE.AND P1, PT, R8, R104, PT ;  /* 0x000000680800720c */ /* 0x000fe40003f26270 */
[----:B------:R-:W-:Y:S01]  /*9bf20*/  IADD3 R8, R6, 0x141, RZ ;  /* 0x0000014106087810 */ /* 0x000fe20007ffe0ff */
[----:B------:R-:W-:Y:S01]  /*9bf30*/  IMAD.IADD R11, R0, 0x1, R105 ;  /* 0x00000001000b7824 */ /* 0x000fe200078e0269 */
[----:B------:R-:W-:Y:S01]  /*9bf40*/  ISETP.LT.AND P3, PT, R9, R80, !P3 ;  /* 0x000000500900720c */ /* 0x000fe20005f61270 */
[----:B------:R-:W1:Y:S02]  /*9bf50*/  LDC R104, c[0x0][0x248] ;  /* 0x00009200ff687b82 */ /* 0x000e640000000800 */
[----:B------:R-:W-:-:S04]  /*9bf60*/  IMAD.WIDE R82, R11, 0x4, R2 ;  /* 0x000000040b527825 */ /* 0x000fc800078e0202 */
[--C-:B------:R-:W-:Y:S02]  /*9bf70*/  IMAD.WIDE R100, R11, 0x4, R4.reuse ;  /* 0x000000040b647825 */ /* 0x100fe400078e0204 */
[----:B------:R-:W4:Y:S01]  /*9bf80*/  LDC R105, c[0x0][0x22c] ;  /* 0x00008b00ff697b82 */ /* 0x000f220000000800 */
[----:B------:R1:W-:Y:S02]  /*9bf90*/  @P6 STG.E desc[UR60][R102.64], R250 ;  /* 0x000000fa66006986 */ /* 0x0003e4000c10193c */
[----:B-1----:R-:W-:-:S05]  /*9bfa0*/  IMAD.WIDE R102, R0, 0x4, R4 ;  /* 0x0000000400667825 */ /* 0x002fca00078e0204 */
[----:B------:R1:W-:Y:S01]  /*9bfb0*/  @P2 STG.E desc[UR60][R102.64], R248 ;  /* 0x000000f866002986 */ /* 0x0003e2000c10193c */
[----:B------:R-:W-:-:S03]  /*9bfc0*/  ISETP.GE.AND P2, PT, R8, R88, PT ;  /* 0x000000580800720c */ /* 0x000fc60003f46270 */
[----:B------:R-:W4:Y:S04]  /*9bfd0*/  LDL.LU R88, [R1+0x2ed4] ;  /* 0x002ed40001587983 */ /* 0x000f280000300800 */
[----:B------:R-:W4:Y:S04]  /*9bfe0*/  LDL.LU R250, [R1+0x680] ;  /* 0x0006800001fa7983 */ /* 0x000f280000300800 */
[----:B-1----:R-:W4:Y:S04]  /*9bff0*/  LDL.LU R248, [R1+0x670] ;  /* 0x0006700001f87983 */ /* 0x002f280000300800 */
[----:B------:R1:W-:Y:S04]  /*9c000*/  @P4 STG.E desc[UR60][R82.64], R251 ;  /* 0x000000fb52004986 */ /* 0x0003e8000c10193c */
[----:B---3--:R3:W-:Y:S04]  /*9c010*/  @P3 STG.E desc[UR60][R100.64], R249 ;  /* 0x000000f964003986 */ /* 0x0087e8000c10193c */
[----:B-1----:R-:W4:Y:S04]  /*9c020*/  LDL.LU R251, [R1+0xa84] ;  /* 0x000a840001fb7983 */ /* 0x002f280000300800 */
[----:B---3--:R-:W3:Y:S01]  /*9c030*/  LDL.LU R249, [R1+0xf64] ;  /* 0x000f640001f97983 */ /* 0x008ee20000300800 */
[-C--:B------:R-:W-:Y:S01]  /*9c040*/  ISETP.LT.AND P6, PT, R7, R80.reuse, !P1 ;  /* 0x000000500700720c */ /* 0x080fe20004fc1270 */
[----:B------:R-:W-:Y:S01]  /*9c050*/  IMAD.IADD R0, R11, 0x1, R107 ;  /* 0x000000010b007824 */ /* 0x000fe200078e026b */
[-C--:B------:R-:W-:Y:S01]  /*9c060*/  ISETP.LT.AND P3, PT, R9, R80.reuse, !P1 ;  /* 0x000000500900720c */ /* 0x080fe20004f61270 */
[----:B------:R-:W-:Y:S01]  /*9c070*/  VIADD R8, R6, 0x142 ;  /* 0x0000014206087836 */ /* 0x000fe20000000000 */
[-C--:B------:R-:W-:Y:S01]  /*9c080*/  ISETP.LT.AND P4, PT, R7, R80.reuse, !P2 ;  /* 0x000000500700720c */ /* 0x080fe20005781270 */
[----:B------:R-:W-:Y:S01]  /*9c090*/  IMAD.WIDE R102, R0, 0x4, R2 ;  /* 0x0000000400667825 */ /* 0x000fe200078e0202 */
[----:B------:R-:W1:Y:S02]  /*9c0a0*/  LDC R107, c[0x0][0x248] ;  /* 0x00009200ff6b7b82 */ /* 0x000e640000000800 */
[----:B------:R-:W-:Y:S01]  /*9c0b0*/  ISETP.GE.AND P1, PT, R8, R81, PT ;  /* 0x000000510800720c */ /* 0x000fe20003f26270 */
[----:B------:R-:W-:Y:S01]  /*9c0c0*/  VIADD R8, R6, 0x143 ;  /* 0x0000014306087836 */ /* 0x000fe20000000000 */
[----:B------:R-:W-:-:S02]  /*9c0d0*/  ISETP.LT.AND P2, PT, R9, R80, !P2 ;  /* 0x000000500900720c */ /* 0x000fc40005741270 */
[----:B------:R-:W-:Y:S02]  /*9c0e0*/  IADD3 R11, R0, R104, RZ ;  /* 0x00000068000b7210 */ /* 0x000fe40007ffe0ff */
[----:B------:R-:W1:Y:S01]  /*9c0f0*/  LDC R81, c[0x0][0x248] ;  /* 0x00009200ff517b82 */ /* 0x000e620000000800 */
[----:B--2---:R2:W-:Y:S02]  /*9c100*/  @P6 STG.E desc[UR60][R102.64], R247 ;  /* 0x000000f766006986 */ /* 0x0045e4000c10193c */
[----:B------:R-:W-:-:S05]  /*9c110*/  IMAD.WIDE R82, R11, 0x4, R2 ;  /* 0x000000040b527825 */ /* 0x000fca00078e0202 */
[----:B------:R-:W1:Y:S01]  /*9c120*/  LDC R104, c[0x0][0x22c] ;  /* 0x00008b00ff687b82 */ /* 0x000e620000000800 */
[----:B--2---:R-:W-:-:S05]  /*9c130*/  IMAD.WIDE R102, R0, 0x4, R4 ;  /* 0x0000000400667825 */ /* 0x004fca00078e0204 */
[----:B----4-:R2:W-:Y:S01]  /*9c140*/  @P3 STG.E desc[UR60][R102.64], R231 ;  /* 0x000000e766003986 */ /* 0x0105e2000c10193c */
[----:B------:R-:W-:-:S03]  /*9c150*/  ISETP.GE.AND P3, PT, R8, R89, PT ;  /* 0x000000590800720c */ /* 0x000fc60003f66270 */
[----:B------:R-:W4:Y:S01]  /*9c160*/  LDL.LU R89, [R1+0x2ed0] ;  /* 0x002ed00001597983 */ /* 0x000f220000300800 */
[----:B------:R-:W-:-:S03]  /*9c170*/  ISETP.LT.AND P6, PT, R7, R80, !P1 ;  /* 0x000000500700720c */ /* 0x000fc60004fc1270 */
[----:B------:R-:W4:Y:S01]  /*9c180*/  LDL.LU R243, [R1+0x684] ;  /* 0x0006840001f37983 */ /* 0x000f220000300800 */
[----:B------:R-:W-:-:S03]  /*9c190*/  IMAD.WIDE R100, R11, 0x4, R4 ;  /* 0x000000040b647825 */ /* 0x000fc600078e0204 */
[----:B------:R-:W4:Y:S01]  /*9c1a0*/  LDL.LU R235, [R1+0x674] ;  /* 0x0006740001eb7983 */ /* 0x000f220000300800 */
[----:B------:R-:W-:Y:S01]  /*9c1b0*/  IMAD.IADD R0, R11, 0x1, R106 ;  /* 0x000000010b007824 */ /* 0x000fe200078e026a */
[----:B------:R-:W-:Y:S01]  /*9c1c0*/  IADD3 R8, R6, 0x144, RZ ;  /* 0x0000014406087810 */ /* 0x000fe20007ffe0ff */
[----:B------:R-:W4:Y:S01]  /*9c1d0*/  LDC R106, c[0x0][0x248] ;  /* 0x00009200ff6a7b82 */ /* 0x000f220000000800 */
[----:B------:R-:W4:Y:S01]  /*9c1e0*/  LDL.LU R229, [R1+0xa88] ;  /* 0x000a880001e57983 */ /* 0x000f220000300800 */
[----:B--2---:R-:W-:-:S03]  /*9c1f0*/  IMAD.WIDE R102, R0, 0x4, R2 ;  /* 0x0000000400667825 */ /* 0x004fc600078e0202 */
        /* <DEDUP_REMOVED lines=8> */
[----:B------:R-:W4:Y:S01]  /*9c280*/  LDC R105, c[0x0][0x248] ;  /* 0x00009200ff697b82 */ /* 0x000f220000000800 */
[----:B------:R1:W-:Y:S02]  /*9c290*/  @P6 STG.E desc[UR60][R102.64], R251 ;  /* 0x000000fb66006986 */ /* 0x0003e4000c10193c */
[----:B-1----:R-:W-:-:S06]  /*9c2a0*/  IMAD.WIDE R102, R0, 0x4, R4 ;  /* 0x0000000400667825 */ /* 0x002fcc00078e0204 */
[----:B---3--:R1:W-:Y:S01]  /*9c2b0*/  @P2 STG.E desc[UR60][R102.64], R249 ;  /* 0x000000f966002986 */ /* 0x0083e2000c10193c */
[----:B------:R-:W-:-:S03]  /*9c2c0*/  ISETP.GE.AND P2, PT, R8, R90, PT ;  /* 0x0000005a0800720c */ /* 0x000fc60003f46270 */
[----:B------:R-:W3:Y:S04]  /*9c2d0*/  LDL.LU R90, [R1+0x2ecc] ;  /* 0x002ecc00015a7983 */ /* 0x000ee80000300800 */
[----:B------:R-:W3:Y:S04]  /*9c2e0*/  LDL.LU R250, [R1+0xa8c] ;  /* 0x000a8c0001fa7983 */ /* 0x000ee80000300800 */
[----:B------:R-:W3:Y:S04]  /*9c2f0*/  LDL.LU R248, [R1+0xf6c] ;  /* 0x000f6c0001f87983 */ /* 0x000ee80000300800 */
[----:B------:R-:W3:Y:S04]  /*9c300*/  LDL.LU R251, [R1+0x68c] ;  /* 0x00068c0001fb7983 */ /* 0x000ee80000300800 */
[----:B-1----:R-:W3:Y:S01]  /*9c310*/  LDL.LU R249, [R1+0x67c] ;  /* 0x00067c0001f97983 */ /* 0x002ee20000300800 */
[----:B------:R-:W-:-:S02]  /*9c320*/  ISETP.LT.AND P4, PT, R7, R80, !P3 ;  /* 0x000000500700720c */ /* 0x000fc40005f81270 */
[-C--:B------:R-:W-:Y:S01]  /*9c330*/  ISETP.LT.AND P3, PT, R9, R80.reuse, !P3 ;  /* 0x000000500900720c */ /* 0x080fe20005f61270 */
[----:B------:R-:W-:Y:S01]  /*9c340*/  IMAD.IADD R11, R0, 0x1, R81 ;  /* 0x00000001000b7824 */ /* 0x000fe200078e0251 */
[----:B------:R-:W-:Y:S01]  /*9c350*/  ISETP.LT.AND P6, PT, R7, R80, !P1 ;  /* 0x000000500700720c */ /* 0x000fe20004fc1270 */
[----:B------:R-:W-:Y:S01]  /*9c360*/  VIADD R8, R6, 0x146 ;  /* 0x0000014606087836 */ /* 0x000fe20000000000 */
[----:B------:R-:W1:Y:S01]  /*9c370*/  LDC R81, c[0x0][0x22c] ;  /* 0x00008b00ff517b82 */ /* 0x000e620000000800 */
[C---:B------:R-:W-:Y:S01]  /*9c380*/  IMAD.WIDE R82, R11.reuse, 0x4, R2 ;  /* 0x000000040b527825 */ /* 0x040fe200078e0202 */
[----:B------:R-:W-:-:S03]  /*9c390*/  IADD3 R0, R11, R107, RZ ;  /* 0x0000006b0b007210 */ /* 0x000fc60007ffe0ff */
[----:B------:R-:W-:-:S03]  /*9c3a0*/  IMAD.WIDE R100, R11, 0x4, R4 ;  /* 0x000000040b647825 */ /* 0x000fc600078e0204 */
[----:B------:R-:W3:Y:S01]  /*9c3b0*/  LDC R107, c[0x0][0x248] ;  /* 0x00009200ff6b7b82 */ /* 0x000ee20000000800 */
[----:B------:R-:W-:Y:S01]  /*9c3c0*/  IMAD.WIDE R102, R0, 0x4, R2 ;  /* 0x0000000400667825 */ /* 0x000fe200078e0202 */
[----:B----4-:R4:W-:Y:S01]  /*9c3d0*/  @P4 STG.E desc[UR60][R82.64], R243 ;  /* 0x000000f352004986 */ /* 0x0109e2000c10193c */
[----:B------:R-:W-:-:S03]  /*9c3e0*/  ISETP.LT.AND P4, PT, R7, R80, !P2 ;  /* 0x000000500700720c */ /* 0x000fc60005781270 */
[----:B------:R2:W-:Y:S01]  /*9c3f0*/  @P3 STG.E desc[UR60][R100.64], R235 ;  /* 0x000000eb64003986 */ /* 0x0005e2000c10193c */
[CC--:B------:R-:W-:Y:S02]  /*9c400*/  ISETP.LT.AND P3, PT, R9.reuse, R80.reuse, !P1 ;  /* 0x000000500900720c */ /* 0x0c0fe40004f61270 */
[----:B------:R-:W-:Y:S01]  /*9c410*/  ISETP.LT.AND P2, PT, R9, R80, !P2 ;  /* 0x000000500900720c */ /* 0x000fe20005741270 */
[----:B------:R-:W-:Y:S01]  /*9c420*/  IMAD.IADD R11, R0, 0x1, R105 ;  /* 0x00000001000b7824 */ /* 0x000fe200078e0269 */
[----:B------:R-:W-:Y:S01]  /*9c430*/  ISETP.GE.AND P1, PT, R8, R104, PT ;  /* 0x000000680800720c */ /* 0x000fe20003f26270 */
[----:B------:R2:W-:Y:S01]  /*9c440*/  @P6 STG.E desc[UR60][R102.64], R229 ;  /* 0x000000e566006986 */ /* 0x0005e2000c10193c */
[----:B------:R-:W1:Y:S01]  /*9c450*/  LDC R104, c[0x0][0x248] ;  /* 0x00009200ff687b82 */ /* 0x000e620000000800 */
[----:B------:R-:W-:Y:S01]  /*9c460*/  IADD3 R8, R6, 0x147, RZ ;  /* 0x0000014706087810 */ /* 0x000fe20007ffe0ff */
[----:B----4-:R-:W-:Y:S01]  /*9c470*/  IMAD.WIDE R82, R11, 0x4, R4 ;  /* 0x000000040b527825 */ /* 0x010fe200078e0204 */
[----:B------:R-:W-:-:S03]  /*9c480*/  ISETP.LT.AND P6, PT, R7, R80, !P1 ;  /* 0x000000500700720c */ /* 0x000fc60004fc1270 */
[----:B--2---:R-:W-:Y:S02]  /*9c490*/  IMAD.WIDE R100, R11, 0x4, R2 ;  /* 0x000000040b647825 */ /* 0x004fe400078e0202 */
[----:B------:R-:W2:Y:S02]  /*9c4a0*/  LDC R105, c[0x0][0x22c] ;  /* 0x00008b00ff697b82 */ /* 0x000ea40000000800 */
[----:B------:R-:W-:-:S04]  /*9c4b0*/  IMAD.WIDE R102, R0, 0x4, R4 ;  /* 0x0000000400667825 */ /* 0x000fc800078e0204 */
[----:B------:R-:W-:Y:S01]  /*9c4c0*/  IMAD.IADD R0, R11, 0x1, R106 ;  /* 0x000000010b007824 */ /* 0x000fe200078e026a */
[----:B------:R4:W-:Y:S01]  /*9c4d0*/  @P3 STG.E desc[UR60][R102.64], R247 ;  /* 0x000000f766003986 */ /* 0x0009e2000c10193c */
[----:B------:R-:W-:Y:S01]  /*9c4e0*/  ISETP.GE.AND P3, PT, R8, R91, PT ;  /* 0x0000005b0800720c */ /* 0x000fe20003f66270 */
[----:B------:R-:W2:Y:S02]  /*9c4f0*/  LDC R106, c[0x0][0x248] ;  /* 0x00009200ff6a7b82 */ /* 0x000ea40000000800 */
[----:B------:R-:W-:Y:S04]  /*9c500*/  @P4 STG.E desc[UR60][R100.64], R246 ;  /* 0x000000f664004986 */ /* 0x000fe8000c10193c */
[----:B------:R-:W2:Y:S04]  /*9c510*/  LDL.LU R91, [R1+0x2ec8] ;  /* 0x002ec800015b7983 */ /* 0x000ea80000300800 */
[----:B------:R1:W-:Y:S01]  /*9c520*/  @P2 STG.E desc[UR60][R82.64], R231 ;  /* 0x000000e752002986 */ /* 0x0003e2000c10193c */
[----:B------:R-:W-:Y:S01]  /*9c530*/  ISETP.LT.AND P2, PT, R9, R80, !P1 ;  /* 0x000000500900720c */ /* 0x000fe20004f41270 */
[----:B----4-:R-:W-:-:S02]  /*9c540*/  IMAD.WIDE R102, R0, 0x4, R2 ;  /* 0x0000000400667825 */ /* 0x010fc400078e0202 */
[----:B------:R-:W4:Y:S02]  /*9c550*/  LDL.LU R247, [R1+0xf80] ;  /* 0x000f800001f77983 */ /* 0x000f240000300800 */
[----:B------:R-:W-:Y:S01]  /*9c560*/  VIADD R8, R6, 0x148 ;  /* 0x0000014806087836 */ /* 0x000fe20000000000 */
[----:B------:R-:W-:Y:S01]  /*9c570*/  ISETP.LT.AND P4, PT, R7, R80, !P3 ;  /* 0x000000500700720c */ /* 0x000fe20005f81270 */
[----:B-1----:R-:W4:Y:S03]  /*9c580*/  LDL.LU R231, [R1+0xf90] ;  /* 0x000f900001e77983 */ /* 0x002f260000300800 */
[----:B------:R-:W-:Y:S01]  /*9c590*/  ISETP.GE.AND P1, PT, R8, R81, PT ;  /* 0x000000510800720c */ /* 0x000fe20003f26270 */
[----:B------:R-:W-:Y:S01]  /*9c5a0*/  VIADD R8, R6, 0x149 ;  /* 0x0000014906087836 */ /* 0x000fe20000000000 */
[----:B------:R-:W-:Y:S01]  /*9c5b0*/  IADD3 R11, R0, R104, RZ ;  /* 0x00000068000b7210 */ /* 0x000fe20007ffe0ff */
[----:B------:R-:W1:Y:S01]  /*9c5c0*/  LDC R81, c[0x0][0x248] ;  /* 0x00009200ff517b82 */ /* 0x000e620000000800 */
[----:B------:R-:W-:-:S03]  /*9c5d0*/  ISETP.LT.AND P3, PT, R9, R80, !P3 ;  /* 0x000000500900720c */ /* 0x000fc60005f61270 */
[----:B------:R-:W-:-:S04]  /*9c5e0*/  IMAD.WIDE R100, R11, 0x4, R2 ;  /* 0x000000040b647825 */ /* 0x000fc800078e0202 */
[--C-:B------:R-:W-:Y:S01]  /*9c5f0*/  IMAD.WIDE R82, R11, 0x4, R4.reuse ;  /* 0x000000040b527825 */ /* 0x100fe200078e0204 */
[----:B------:R-:W4:Y:S01]  /*9c600*/  LDC R104, c[0x0][0x22c] ;  /* 0x00008b00ff687b82 */ /* 0x000f220000000800 */
[----:B---3--:R3:W-:Y:S02]  /*9c610*/  @P6 STG.E desc[UR60][R102.64], R250 ;  /* 0x000000fa66006986 */ /* 0x0087e4000c10193c */
[----:B---3--:R-:W-:-:S05]  /*9c620*/  IMAD.WIDE R102, R0, 0x4, R4 ;  /* 0x0000000400667825 */ /* 0x008fca00078e0204 */
[----:B------:R3:W-:Y:S01]  /*9c630*/  @P2 STG.E desc[UR60][R102.64], R248 ;  /* 0x000000f866002986 */ /* 0x0007e2000c10193c */
[----:B------:R-:W-:-:S03]  /*9c640*/  ISETP.GE.AND P2, PT, R8, R72, PT ;  /* 0x000000480800720c */ /* 0x000fc60003f46270 */
[----:B------:R-:W4:Y:S04]  /*9c650*/  LDL.LU R72, [R1+0x2ec4] ;  /* 0x002ec40001487983 */ /* 0x000f280000300800 */
[----:B------:R-:W4:Y:S04]  /*9c660*/  LDL.LU R250, [R1+0xf70] ;  /* 0x000f700001fa7983 */ /* 0x000f280000300800 */
[----:B---3--:R-:W3:Y:S04]  /*9c670*/  LDL.LU R248, [R1+0xa90] ;  /* 0x000a900001f87983 */ /* 0x008ee80000300800 */
[----:B------:R1:W-:Y:S04]  /*9c680*/  @P4 STG.E desc[UR60][R100.64], R251 ;  /* 0x000000fb64004986 */ /* 0x0003e8000c10193c */
[----:B------:R1:W-:Y:S04]  /*9c690*/  @P3 STG.E desc[UR60][R82.64], R249 ;  /* 0x000000f952003986 */ /* 0x0003e8000c10193c */
[----:B-1----:R-:W3:Y:S04]  /*9c6a0*/  LDL.LU R251, [R1+0xf84] ;  /* 0x000f840001fb7983 */ /* 0x002ee80000300800 */
[----:B------:R-:W3:Y:S01]  /*9c6b0*/  LDL.LU R249, [R1+0xf94] ;  /* 0x000f940001f97983 */ /* 0x000ee20000300800 */
[-C--:B------:R-:W-:Y:S01]  /*9c6c0*/  ISETP.LT.AND P6, PT, R7, R80.reuse, !P1 ;  /* 0x000000500700720c */ /* 0x080fe20004fc1270 */
[----:B------:R-:W-:Y:S01]  /*9c6d0*/  IMAD.IADD R0, R11, 0x1, R107 ;  /* 0x000000010b007824 */ /* 0x000fe200078e026b */
[----:B------:R-:W-:Y:S01]  /*9c6e0*/  ISETP.LT.AND P3, PT, R9, R80, !P1 ;  /* 0x000000500900720c */ /* 0x000fe20004f61270 */
[----:B------:R-:W1:Y:S02]  /*9c6f0*/  LDC R107, c[0x0][0x248] ;  /* 0x00009200ff6b7b82 */ /* 0x000e640000000800 */
[----:B------:R-:W-:Y:S01]  /*9c700*/  IMAD.WIDE R102, R0, 0x4, R2 ;  /* 0x0000000400667825 */ /* 0x000fe200078e0202 */
[----:B------:R-:W-:-:S02]  /*9c710*/  IADD3 R8, R6, 0x14a, RZ ;  /* 0x0000014a06087810 */ /* 0x000fc40007ffe0ff */
[-C--:B------:R-:W-:Y:S02]  /*9c720*/  ISETP.LT.AND P4, PT, R7, R80.reuse, !P2 ;  /* 0x000000500700720c */ /* 0x080fe40005781270 */
[----:B--2---:R-:W-:Y:S01]  /*9c730*/  ISETP.GE.AND P1, PT, R8, R105, PT ;  /* 0x000000690800720c */ /* 0x004fe20003f26270 */
[----:B------:R-:W-:Y:S01]  /*9c740*/  VIADD R8, R6, 0x14b ;  /* 0x0000014b06087836 */ /* 0x000fe20000000000 */
[----:B------:R-:W-:Y:S01]  /*9c750*/  ISETP.LT.AND P2, PT, R9, R80, !P2 ;  /* 0x000000500900720c */ /* 0x000fe20005741270 */
[----:B------:R-:W-:Y:S01]  /*9c760*/  IMAD.IADD R11, R0, 0x1, R81 ;  /* 0x00000001000b7824 */ /* 0x000fe200078e0251 */
[----:B------:R-:W2:Y:S01]  /*9c770*/  LDC R105, c[0x0][0x248] ;  /* 0x00009200ff697b82 */ /* 0x000ea20000000800 */
[----:B----4-:R4:W-:Y:S02]  /*9c780*/  @P6 STG.E desc[UR60][R102.64], R247 ;  /* 0x000000f766006986 */ /* 0x0109e4000c10193c */
[----:B------:R-:W-:-:S05]  /*9c790*/  IMAD.WIDE R82, R11, 0x4, R2 ;  /* 0x000000040b527825 */ /* 0x000fca00078e0202 */
[----:B------:R-:W1:Y:S01]  /*9c7a0*/  LDC R81, c[0x0][0x22c] ;  /* 0x00008b00ff517b82 */ /* 0x000e620000000800 */
[----:B----4-:R-:W-:-:S05]  /*9c7b0*/  IMAD.WIDE R102, R0, 0x4, R4 ;  /* 0x0000000400667825 */ /* 0x010fca00078e0204 */
[----:B------:R4:W-:Y:S01]  /*9c7c0*/  @P3 STG.E desc[UR60][R102.64], R231 ;  /* 0x000000e766003986 */ /* 0x0009e2000c10193c */
[----:B------:R-:W-:-:S03]  /*9c7d0*/  ISETP.GE.AND P3, PT, R8, R73, PT ;  /* 0x000000490800720c */ /* 0x000fc60003f66270 */
[----:B------:R-:W2:Y:S01]  /*9c7e0*/  LDL.LU R73, [R1+0x2ec0] ;  /* 0x002ec00001497983 */ /* 0x000ea20000300800 */
[----:B------:R-:W-:-:S03]  /*9c7f0*/  ISETP.LT.AND P6, PT, R7, R80, !P1 ;  /* 0x000000500700720c */ /* 0x000fc60004fc1270 */
[----:B------:R-:W2:Y:S01]  /*9c800*/  LDL.LU R243, [R1+0xf74] ;  /* 0x000f740001f37983 */ /* 0x000ea20000300800 */
[----:B------:R-:W-:-:S03]  /*9c810*/  IMAD.WIDE R100, R11, 0x4, R4 ;  /* 0x000000040b647825 */ /* 0x000fc600078e0204 */
[----:B------:R-:W2:Y:S01]  /*9c820*/  LDL.LU R235, [R1+0xa94] ;  /* 0x000a940001eb7983 */ /* 0x000ea20000300800 */
[----:B------:R-:W-:Y:S01]  /*9c830*/  IADD3 R0, R11, R106, RZ ;  /* 0x0000006a0b007210 */ /* 0x000fe20007ffe0ff */
[----:B------:R-:W-:Y:S01]  /*9c840*/  VIADD R8, R6, 0x14c ;  /* 0x0000014c06087836 */ /* 0x000fe20000000000 */
[----:B------:R-:W1:Y:S01]  /*9c850*/  LDC R106, c[0x0][0x248] ;  /* 0x00009200ff6a7b82 */ /* 0x000e620000000800 */
[----:B------:R-:W2:Y:S02]  /*9c860*/  LDL.LU R229, [R1+0xf88] ;  /* 0x000f880001e57983 */ /* 0x000ea40000300800 */
[----:B----4-:R-:W-:Y:S02]  /*9c870*/  IMAD.WIDE R102, R0, 0x4, R2 ;  /* 0x0000000400667825 */ /* 0x010fe400078e0202 */
[----:B------:R-:W4:Y:S04]  /*9c880*/  LDL.LU R247, [R1+0xf98] ;  /* 0x000f980001f77983 */ /* 0x000f280000300800 */
[----:B------:R-:W4:Y:S04]  /*9c890*/  LDL.LU R246, [R1+0xf78] ;  /* 0x000f780001f67983 */ /* 0x000f280000300800 */
[----:B------:R-:W4:Y:S04]  /*9c8a0*/  LDL.LU R231, [R1+0xa98] ;  /* 0x000a980001e77983 */ /* 0x000f280000300800 */
[----:B------:R-:W-:Y:S04]  /*9c8b0*/  @P4 STG.E desc[UR60][R82.64], R250 ;  /* 0x000000fa52004986 */ /* 0x000fe8000c10193c */
[----:B---3--:R-:W-:Y:S01]  /*9c8c0*/  @P2 STG.E desc[UR60][R100.64], R248 ;  /* 0x000000f864002986 */ /* 0x008fe2000c10193c */
[----:B------:R-:W-:-:S02]  /*9c8d0*/  ISETP.LT.AND P2, PT, R9, R80, !P1 ;  /* 0x000000500900720c */ /* 0x000fc40004f41270 */
[----:B------:R-:W-:Y:S02]  /*9c8e0*/  ISETP.GE.AND P1, PT, R8, R104, PT ;  /* 0x000000680800720c */ /* 0x000fe40003f26270 */
[----:B------:R-:W-:Y:S01]  /*9c8f0*/  IADD3 R8, R6, 0x14d, RZ ;  /* 0x0000014d06087810 */ /* 0x000fe20007ffe0ff */
[----:B------:R-:W3:Y:S01]  /*9c900*/  LDC R104, c[0x0][0x248] ;  /* 0x00009200ff687b82 */ /* 0x000ee20000000800 */
[----:B------:R1:W-:Y:S02]  /*9c910*/  @P6 STG.E desc[UR60][R102.64], R251 ;  /* 0x000000fb66006986 */ /* 0x0003e4000c10193c */
[----:B-1----:R-:W-:-:S05]  /*9c920*/  IMAD.WIDE R102, R0, 0x4, R4 ;  /* 0x0000000400667825 */ /* 0x002fca00078e0204 */
[----:B------:R1:W-:Y:S01]  /*9c930*/  @P2 STG.E desc[UR60][R102.64], R249 ;  /* 0x000000f966002986 */ /* 0x0003e2000c10193c */
[----:B------:R-:W-:-:S03]  /*9c940*/  ISETP.GE.AND P2, PT, R8, R74, PT ;  /* 0x0000004a0800720c */ /* 0x000fc60003f46270 */
[----:B------:R-:W4:Y:S04]  /*9c950*/  LDL.LU R74, [R1+0x2ebc] ;  /* 0x002ebc00014a7983 */ /* 0x000f280000300800 */
[----:B------:R-:W4:Y:S04]  /*9c960*/  LDL.LU R250, [R1+0xf8c] ;  /* 0x000f8c0001fa7983 */ /* 0x000f280000300800 */
[----:B------:R-:W4:Y:S04]  /*9c970*/  LDL.LU R248, [R1+0xf9c] ;  /* 0x000f9c0001f87983 */ /* 0x000f280000300800 */
[----:B------:R-:W4:Y:S04]  /*9c980*/  LDL.LU R251, [R1+0xf7c] ;  /* 0x000f7c0001fb7983 */ /* 0x000f280000300800 */
[----:B-1----:R-:W4:Y:S01]  /*9c990*/  LDL.LU R249, [R1+0xa9c] ;  /* 0x000a9c0001f97983 */ /* 0x002f220000300800 */
[----:B------:R-:W-:-:S02]  /*9c9a0*/  ISETP.LT.AND P4, PT, R7, R80, !P3 ;  /* 0x000000500700720c */ /* 0x000fc40005f81270 */
[-C--:B------:R-:W-:Y:S01]  /*9c9b0*/  ISETP.LT.AND P3, PT, R9, R80.reuse, !P3 ;  /* 0x000000500900720c */ /* 0x080fe20005f61270 */
[----:B--2---:R-:W-:Y:S01]  /*9c9c0*/  IMAD.IADD R11, R0, 0x1, R105 ;  /* 0x00000001000b7824 */ /* 0x004fe200078e0269 */
[----:B------:R-:W-:Y:S01]  /*9c9d0*/  ISETP.LT.AND P6, PT, R7, R80, !P1 ;  /* 0x000000500700720c */ /* 0x000fe20004fc1270 */
[----:B------:R-:W1:Y:S02]  /*9c9e0*/  LDC R105, c[0x0][0x22c] ;  /* 0x00008b00ff697b82 */ /* 0x000e640000000800 */
[----:B------:R-:W-:-:S04]  /*9c9f0*/  IMAD.WIDE R82, R11, 0x4, R2 ;  /* 0x000000040b527825 */ /* 0x000fc800078e0202 */
[----:B------:R-:W-:-:S04]  /*9ca00*/  IMAD.WIDE R100, R11, 0x4, R4 ;  /* 0x000000040b647825 */ /* 0x000fc800078e0204 */
[----:B------:R-:W-:Y:S01]  /*9ca10*/  IMAD.IADD R0, R11, 0x1, R107 ;  /* 0x000000010b007824 */ /* 0x000fe200078e026b */
[----:B------:R2:W-:Y:S01]  /*9ca20*/  @P4 STG.E desc[UR60][R82.64], R243 ;  /* 0x000000f352004986 */ /* 0x0005e2000c10193c */
[----:B------:R-:W-:Y:S01]  /*9ca30*/  VIADD R8, R6, 0x14e ;  /* 0x0000014e06087836 */ /* 0x000fe20000000000 */
[-C--:B------:R-:W-:Y:S01]  /*9ca40*/  ISETP.LT.AND P4, PT, R7, R80.reuse, !P2 ;  /* 0x000000500700720c */ /* 0x080fe20005781270 */
[----:B------:R-:W1:Y:S01]  /*9ca50*/  LDC R107, c[0x0][0x248] ;  /* 0x00009200ff6b7b82 */ /* 0x000e620000000800 */
[----:B------:R2:W-:Y:S01]  /*9ca60*/  @P3 STG.E desc[UR60][R100.64], R235 ;  /* 0x000000eb64003986 */ /* 0x0005e2000c10193c */
[CC--:B------:R-:W-:Y:S01]  /*9ca70*/  ISETP.LT.AND P3, PT, R9.reuse, R80.reuse, !P1 ;  /* 0x000000500900720c */ /* 0x0c0fe20004f61270 */
[C---:B------:R-:W-:Y:S01]  /*9ca80*/  IMAD.WIDE R102, R0.reuse, 0x4, R2 ;  /* 0x0000000400667825 */ /* 0x040fe200078e0202 */
[----:B------:R-:W-:Y:S02]  /*9ca90*/  ISETP.LT.AND P2, PT, R9, R80, !P2 ;  /* 0x000000500900720c */ /* 0x000fe40005741270 */
[----:B---3--:R-:W-:-:S02]  /*9caa0*/  IADD3 R11, R0, R104, RZ ;  /* 0x00000068000b7210 */ /* 0x008fc40007ffe0ff */
[----:B------:R-:W-:Y:S01]  /*9cab0*/  ISETP.GE.AND P1, PT, R8, R81, PT ;  /* 0x000000510800720c */ /* 0x000fe20003f26270 */
[----:B------:R3:W-:Y:S01]  /*9cac0*/  @P6 STG.E desc[UR60][R102.64], R229 ;  /* 0x000000e566006986 */ /* 0x0007e2000c10193c */
[----:B------:R-:W1:Y:S01]  /*9cad0*/  LDC R81, c[0x0][0x248] ;  /* 0x00009200ff517b82 */ /* 0x000e620000000800 */
[----:B------:R-:W-:Y:S01]  /*9cae0*/  VIADD R8, R6, 0x14f ;  /* 0x0000014f06087836 */ /* 0x000fe20000000000 */
[----:B------:R-:W-:Y:S01]  /*9caf0*/  ISETP.LT.AND P6, PT, R7, R80, !P1 ;  /* 0x000000500700720c */ /* 0x000fe20004fc1270 */
[----:B--2---:R-:W-:-:S04]  /*9cb00*/  IMAD.WIDE R82, R11, 0x4, R2 ;  /* 0x000000040b527825 */ /* 0x004fc800078e0202 */
[--C-:B------:R-:W-:Y:S01]  /*9cb10*/  IMAD.WIDE R100, R11, 0x4, R4.reuse ;  /* 0x000000040b647825 */ /* 0x100fe200078e0204 */
[----:B------:R-:W2:Y:S03]  /*9cb20*/  LDC R104, c[0x0][0x22c] ;  /* 0x00008b00ff687b82 */ /* 0x000ea60000000800 */
[----:B---3--:R-:W-:-:S04]  /*9cb30*/  IMAD.WIDE R102, R0, 0x4, R4 ;  /* 0x0000000400667825 */ /* 0x008fc800078e0204 */
[----:B------:R-:W-:Y:S01]  /*9cb40*/  IMAD.IADD R0, R11, 0x1, R106 ;  /* 0x000000010b007824 */ /* 0x000fe200078e026a */
[----:B----4-:R3:W-:Y:S01]  /*9cb50*/  @P3 STG.E desc[UR60][R102.64], R247 ;  /* 0x000000f766003986 */ /* 0x0107e2000c10193c */
[----:B------:R-:W-:Y:S01]  /*9cb60*/  ISETP.GE.AND P3, PT, R8, R76, PT ;  /* 0x0000004c0800720c */ /* 0x000fe20003f66270 */
[----:B------:R-:W4:Y:S02]  /*9cb70*/  LDC R106, c[0x0][0x248] ;  /* 0x00009200ff6a7b82 */ /* 0x000f240000000800 */
[----:B------:R-:W-:Y:S04]  /*9cb80*/  @P4 STG.E desc[UR60][R82.64], R246 ;  /* 0x000000f652004986 */ /* 0x000fe8000c10193c */
[----:B------:R-:W4:Y:S04]  /*9cb90*/  LDL.LU R76, [R1+0x2eb8] ;  /* 0x002eb800014c7983 */ /* 0x000f280000300800 */
[----:B------:R1:W-:Y:S01]  /*9cba0*/  @P2 STG.E desc[UR60][R100.64], R231 ;  /* 0x000000e764002986 */ /* 0x0003e2000c10193c */
[----:B------:R-:W-:Y:S01]  /*9cbb0*/  ISETP.LT.AND P2, PT, R9, R80, !P1 ;  /* 0x000000500900720c */ /* 0x000fe20004f41270 */
[----:B---3--:R-:W-:-:S02]  /*9cbc0*/  IMAD.WIDE R102, R0, 0x4, R2 ;  /* 0x0000000400667825 */ /* 0x008fc400078e0202 */
[----:B------:R-:W3:Y:S01]  /*9cbd0*/  LDL.LU R247, [R1+0xaa0] ;  /* 0x000aa00001f77983 */ /* 0x000ee20000300800 */
[----:B------:R-:W-:-:S04]  /*9cbe0*/  IADD3 R8, R6, 0x150, RZ ;  /* 0x0000015006087810 */ /* 0x000fc80007ffe0ff */
[----:B-1----:R-:W-:Y:S01]  /*9cbf0*/  ISETP.GE.AND P1, PT, R8, R105, PT ;  /* 0x000000690800720c */ /* 0x002fe20003f26270 */
[----:B------:R-:W4:Y:S01]  /*9cc00*/  LDL.LU R231, [R1+0xfa0] ;  /* 0x000fa00001e77983 */ /* 0x000f220000300800 */
[----:B------:R-:W-:Y:S01]  /*9cc10*/  VIADD R8, R6, 0x151 ;  /* 0x0000015106087836 */ /* 0x000fe20000000000 */
[-C--:B------:R-:W-:Y:S01]  /*9cc20*/  ISETP.LT.AND P4, PT, R7, R80.reuse, !P3 ;  /* 0x000000500700720c */ /* 0x080fe20005f81270 */
[----:B------:R-:W-:Y:S01]  /*9cc30*/  IMAD.IADD R11, R0, 0x1, R81 ;  /* 0x00000001000b7824 */ /* 0x000fe200078e0251 */
[----:B------:R-:W-:Y:S01]  /*9cc40*/  ISETP.LT.AND P3, PT, R9, R80, !P3 ;  /* 0x000000500900720c */ /* 0x000fe20005f61270 */
[----:B------:R-:W1:Y:S02]  /*9cc50*/  LDC R105, c[0x0][0x248] ;  /* 0x00009200ff697b82 */ /* 0x000e640000000800 */
[----:B------:R-:W-:-:S04]  /*9cc60*/  IMAD.WIDE R82, R11, 0x4, R2 ;  /* 0x000000040b527825 */ /* 0x000fc800078e0202 */
[--C-:B------:R-:W-:Y:S02]  /*9cc70*/  IMAD.WIDE R100, R11, 0x4, R4.reuse ;  /* 0x000000040b647825 */ /* 0x100fe400078e0204 */
[----:B------:R-:W4:Y:S01]  /*9cc80*/  LDC R81, c[0x0][0x22c] ;  /* 0x00008b00ff517b82 */ /* 0x000f220000000800 */
[----:B------:R2:W-:Y:S02]  /*9cc90*/  @P6 STG.E desc[UR60][R102.64], R250 ;  /* 0x000000fa66006986 */ /* 0x0005e4000c10193c */
[----:B--2---:R-:W-:-:S05]  /*9cca0*/  IMAD.WIDE R102, R0, 0x4, R4 ;  /* 0x0000000400667825 */ /* 0x004fca00078e0204 */
[----:B------:R2:W-:Y:S01]  /*9ccb0*/  @P2 STG.E desc[UR60][R102.64], R248 ;  /* 0x000000f866002986 */ /* 0x0005e2000c10193c */
[----:B------:R-:W-:-:S03]  /*9ccc0*/  ISETP.GE.AND P2, PT, R8, R64, PT ;  /* 0x000000400800720c */ /* 0x000fc60003f46270 */
[----:B------:R-:W4:Y:S04]  /*9ccd0*/  LDL.LU R64, [R1+0x2eb4] ;  /* 0x002eb40001407983 */ /* 0x000f280000300800 */
[----:B------:R-:W4:Y:S04]  /*9cce0*/  LDL.LU R250, [R1+0x6a0] ;  /* 0x0006a00001fa7983 */ /* 0x000f280000300800 */
[----:B--2---:R-:W2:Y:S04]  /*9ccf0*/  LDL.LU R248, [R1+0x690] ;  /* 0x0006900001f87983 */ /* 0x004ea80000300800 */
[----:B------:R1:W-:Y:S04]  /*9cd00*/  @P4 STG.E desc[UR60][R82.64], R251 ;  /* 0x000000fb52004986 */ /* 0x0003e8000c10193c */
[----:B------:R1:W-:Y:S04]  /*9cd10*/  @P3 STG.E desc[UR60][R100.64], R249 ;  /* 0x000000f964003986 */ /* 0x0003e8000c10193c */
[----:B-1----:R-:W2:Y:S04]  /*9cd20*/  LDL.LU R251, [R1+0xaa4] ;  /* 0x000aa40001fb7983 */ /* 0x002ea80000300800 */
[----:B------:R-:W2:Y:S01]  /*9cd30*/  LDL.LU R249, [R1+0xfa4] ;  /* 0x000fa40001f97983 */ /* 0x000ea20000300800 */
        /* <DEDUP_REMOVED lines=8> */
[----:B------:R-:W-:Y:S02]  /*9cdc0*/  ISETP.GE.AND P1, PT, R8, R104, PT ;  /* 0x000000680800720c */ /* 0x000fe40003f26270 */
[----:B------:R-:W-:Y:S01]  /*9cdd0*/  IADD3 R8, R6, 0x153, RZ ;  /* 0x0000015306087810 */ /* 0x000fe20007ffe0ff */
[C---:B------:R-:W-:Y:S01]  /*9cde0*/  IMAD.IADD R11, R0.reuse, 0x1, R105 ;  /* 0x00000001000b7824 */ /* 0x040fe200078e0269 */
[----:B---3--:R3:W-:Y:S03]  /*9cdf0*/  @P6 STG.E desc[UR60][R102.64], R247 ;  /* 0x000000f766006986 */ /* 0x0087e6000c10193c */
[----:B------:R-:W-:Y:S01]  /*9ce00*/  IMAD.WIDE R82, R11, 0x4, R2 ;  /* 0x000000040b527825 */ /* 0x000fe200078e0202 */
[----:B------:R-:W1:Y:S08]  /*9ce10*/  LDC R104, c[0x0][0x248] ;  /* 0x00009200ff687b82 */ /* 0x000e700000000800 */
[----:B------:R-:W1:Y:S01]  /*9ce20*/  LDC R105, c[0x0][0x22c] ;  /* 0x00008b00ff697b82 */ /* 0x000e620000000800 */
[----:B---3--:R-:W-:-:S05]  /*9ce30*/  IMAD.WIDE R102, R0, 0x4, R4 ;  /* 0x0000000400667825 */ /* 0x008fca00078e0204 */
[----:B----4-:R3:W-:Y:S01]  /*9ce40*/  @P3 STG.E desc[UR60][R102.64], R231 ;  /* 0x000000e766003986 */ /* 0x0107e2000c10193c */
        /* <DEDUP_REMOVED lines=9> */
[----:B---3--:R-:W-:Y:S01]  /*9cee0*/  IMAD.WIDE R102, R0, 0x4, R2 ;  /* 0x0000000400667825 */ /* 0x008fe200078e0202 */
[----:B------:R-:W3:Y:S02]  /*9cef0*/  LDC R106, c[0x0][0x248] ;  /* 0x00009200ff6a7b82 */ /* 0x000ee40000000800 */
[----:B------:R-:W3:Y:S04]  /*9cf00*/  LDL.LU R247, [R1+0xfa8] ;  /* 0x000fa80001f77983 */ /* 0x000ee80000300800 */
[----:B------:R-:W3:Y:S04]  /*9cf10*/  LDL.LU R246, [R1+0x6a8] ;  /* 0x0006a80001f67983 */ /* 0x000ee80000300800 */
[----:B------:R-:W3:Y:S04]  /*9cf20*/  LDL.LU R231, [R1+0x698] ;  /* 0x0006980001e77983 */ /* 0x000ee80000300800 */
[----:B------:R-:W-:Y:S04]  /*9cf30*/  @P4 STG.E desc[UR60][R82.64], R250 ;  /* 0x000000fa52004986 */ /* 0x000fe8000c10193c */
[----:B--2---:R-:W-:Y:S01]  /*9cf40*/  @P2 STG.E desc[UR60][R100.64], R248 ;  /* 0x000000f864002986 */ /* 0x004fe2000c10193c */
[----:B------:R-:W-:-:S02]  /*9cf50*/  ISETP.LT.AND P2, PT, R9, R80, !P1 ;  /* 0x000000500900720c */ /* 0x000fc40004f41270 */
[----:B------:R-:W-:Y:S01]  /*9cf60*/  ISETP.GE.AND P1, PT, R8, R81, PT ;  /* 0x000000510800720c */ /* 0x000fe20003f26270 */
[----:B------:R-:W-:Y:S01]  /*9cf70*/  VIADD R8, R6, 0x155 ;  /* 0x0000015506087836 */ /* 0x000fe20000000000 */
[----:B------:R-:W2:Y:S01]  /*9cf80*/  LDC R81, c[0x0][0x248] ;  /* 0x00009200ff517b82 */ /* 0x000ea20000000800 */
[----:B------:R1:W-:Y:S02]  /*9cf90*/  @P6 STG.E desc[UR60][R102.64], R251 ;  /* 0x000000fb66006986 */ /* 0x0003e4000c10193c */
[----:B-1----:R-:W-:-:S06]  /*9cfa0*/  IMAD.WIDE R102, R0, 0x4, R4 ;  /* 0x0000000400667825 */ /* 0x002fcc00078e0204 */
[----:B------:R1:W-:Y:S01]  /*9cfb0*/  @P2 STG.E desc[UR60][R102.64], R249 ;  /* 0x000000f966002986 */ /* 0x0003e2000c10193c */
[----:B------:R-:W-:-:S03]  /*9cfc0*/  ISETP.GE.AND P2, PT, R8, R66, PT ;  /* 0x000000420800720c */ /* 0x000fc60003f46270 */
[----:B------:R-:W3:Y:S04]  /*9cfd0*/  LDL.LU R66, [R1+0x2eac] ;  /* 0x002eac0001427983 */ /* 0x000ee80000300800 */
[----:B------:R-:W3:Y:S04]  /*9cfe0*/  LDL.LU R250, [R1+0xaac] ;  /* 0x000aac0001fa7983 */ /* 0x000ee80000300800 */
[----:B------:R-:W3:Y:S04]  /*9cff0*/  LDL.LU R248, [R1+0xfac] ;  /* 0x000fac0001f87983 */ /* 0x000ee80000300800 */
[----:B------:R-:W3:Y:S04]  /*9d000*/  LDL.LU R251, [R1+0x6ac] ;  /* 0x0006ac0001fb7983 */ /* 0x000ee80000300800 */
[----:B-1----:R-:W3:Y:S01]  /*9d010*/  LDL.LU R249, [R1+0x69c] ;  /* 0x00069c0001f97983 */ /* 0x002ee20000300800 */
[----:B------:R-:W-:-:S02]  /*9d020*/  ISETP.LT.AND P4, PT, R7, R80, !P3 ;  /* 0x000000500700720c */ /* 0x000fc40005f81270 */
[----:B------:R-:W-:Y:S02]  /*9d030*/  ISETP.LT.AND P3, PT, R9, R80, !P3 ;  /* 0x000000500900720c */ /* 0x000fe40005f61270 */
[----:B------:R-:W-:Y:S02]  /*9d040*/  IADD3 R11, R0, R104, RZ ;  /* 0x00000068000b7210 */ /* 0x000fe40007ffe0ff */
[----:B------:R-:W-:Y:S01]  /*9d050*/  ISETP.LT.AND P6, PT, R7, R80, !P1 ;  /* 0x000000500700720c */ /* 0x000fe20004fc1270 */
[----:B------:R-:W1:Y:S02]  /*9d060*/  LDC R104, c[0x0][0x22c] ;  /* 0x00008b00ff687b82 */ /* 0x000e640000000800 */
[----:B------:R-:W-:-:S04]  /*9d070*/  IMAD.WIDE R82, R11, 0x4, R2 ;  /* 0x000000040b527825 */ /* 0x000fc800078e0202 */
[----:B------:R-:W-:-:S04]  /*9d080*/  IMAD.WIDE R100, R11, 0x4, R4 ;  /* 0x000000040b647825 */ /* 0x000fc800078e0204 */
[----:B------:R-:W-:Y:S01]  /*9d090*/  IMAD.IADD R0, R11, 0x1, R107 ;  /* 0x000000010b007824 */ /* 0x000fe200078e026b */
[----:B----4-:R-:W-:Y:S01]  /*9d0a0*/  @P4 STG.E desc[UR60][R82.64], R243 ;  /* 0x000000f352004986 */ /* 0x010fe2000c10193c */
[-C--:B------:R-:W-:Y:S01]  /*9d0b0*/  ISETP.LT.AND P4, PT, R7, R80.reuse, !P2 ;  /* 0x000000500700720c */ /* 0x080fe20005781270 */
[----:B------:R-:W4:Y:S02]  /*9d0c0*/  LDC R107, c[0x0][0x248] ;  /* 0x00009200ff6b7b82 */ /* 0x000f240000000800 */
[----:B------:R2:W-:Y:S01]  /*9d0d0*/  @P3 STG.E desc[UR60][R100.64], R235 ;  /* 0x000000eb64003986 */ /* 0x0005e2000c10193c */
[CC--:B------:R-:W-:Y:S01]  /*9d0e0*/  ISETP.LT.AND P3, PT, R9.reuse, R80.reuse, !P1 ;  /* 0x000000500900720c */ /* 0x0c0fe20004f61270 */
[----:B------:R-:W-:Y:S01]  /*9d0f0*/  IMAD.WIDE R102, R0, 0x4, R2 ;  /* 0x0000000400667825 */ /* 0x000fe200078e0202 */
[----:B------:R-:W-:Y:S02]  /*9d100*/  IADD3 R8, R6, 0x156, RZ ;  /* 0x0000015606087810 */ /* 0x000fe40007ffe0ff */
[-C--:B------:R-:W-:Y:S01]  /*9d110*/  ISETP.LT.AND P2, PT, R9, R80.reuse, !P2 ;  /* 0x000000500900720c */ /* 0x080fe20005741270 */
[----:B--2---:R-:W-:Y:S01]  /*9d120*/  IMAD.IADD R11, R0, 0x1, R81 ;  /* 0x00000001000b7824 */ /* 0x004fe200078e0251 */
[----:B------:R-:W-:Y:S01]  /*9d130*/  ISETP.GE.AND P1, PT, R8, R105, PT ;  /* 0x000000690800720c */ /* 0x000fe20003f26270 */
[----:B------:R2:W-:Y:S01]  /*9d140*/  @P6 STG.E desc[UR60][R102.64], R229 ;  /* 0x000000e566006986 */ /* 0x0005e2000c10193c */
[----:B------:R-:W4:Y:S01]  /*9d150*/  LDC R105, c[0x0][0x248] ;  /* 0x00009200ff697b82 */ /* 0x000f220000000800 */
[----:B------:R-:W-:Y:S01]  /*9d160*/  VIADD R8, R6, 0x157 ;  /* 0x0000015706087836 */ /* 0x000fe20000000000 */
[----:B------:R-:W-:Y:S01]  /*9d170*/  ISETP.LT.AND P6, PT, R7, R80, !P1 ;  /* 0x000000500700720c */ /* 0x000fe20004fc1270 */
[----:B------:R-:W-:-:S04]  /*9d180*/  IMAD.WIDE R100, R11, 0x4, R2 ;  /* 0x000000040b647825 */ /* 0x000fc800078e0202 */
[C-C-:B------:R-:W-:Y:S01]  /*9d190*/  IMAD.WIDE R82, R11.reuse, 0x4, R4.reuse ;  /* 0x000000040b527825 */ /* 0x140fe200078e0204 */
[----:B------:R-:W4:Y:S03]  /*9d1a0*/  LDC R81, c[0x0][0x22c] ;  /* 0x00008b00ff517b82 */ /* 0x000f260000000800 */
[----:B--2---:R-:W-:Y:S01]  /*9d1b0*/  IMAD.WIDE R102, R0, 0x4, R4 ;  /* 0x0000000400667825 */ /* 0x004fe200078e0204 */
[----:B---3--:R-:W-:-:S04]  /*9d1c0*/  IADD3 R0, R11, R106, RZ ;  /* 0x0000006a0b007210 */ /* 0x008fc80007ffe0ff */
[----:B------:R2:W-:Y:S01]  /*9d1d0*/  @P3 STG.E desc[UR60][R102.64], R247 ;  /* 0x000000f766003986 */ /* 0x0005e2000c10193c */
[----:B------:R-:W-:Y:S01]  /*9d1e0*/  ISETP.GE.AND P3, PT, R8, R67, PT ;  /* 0x000000430800720c */ /* 0x000fe20003f66270 */
[----:B------:R-:W3:Y:S02]  /*9d1f0*/  LDC R106, c[0x0][0x248] ;  /* 0x00009200ff6a7b82 */ /* 0x000ee40000000800 */
        /* <DEDUP_REMOVED lines=8> */
[----:B-1----:R-:W3:Y:S03]  /*9d280*/  LDL.LU R231, [R1+0xfd0] ;  /* 0x000fd00001e77983 */ /* 0x002ee60000300800 */
[----:B------:R-:W-:Y:S02]  /*9d290*/  ISETP.GE.AND P1, PT, R8, R104, PT ;  /* 0x000000680800720c */ /* 0x000fe40003f26270 */
[----:B------:R-:W-:Y:S01]  /*9d2a0*/  IADD3 R8, R6, 0x159, RZ ;  /* 0x0000015906087810 */ /* 0x000fe20007ffe0ff */
[----:B----4-:R-:W-:Y:S01]  /*9d2b0*/  IMAD.IADD R11, R0, 0x1, R105 ;  /* 0x00000001000b7824 */ /* 0x010fe200078e0269 */
        /* <DEDUP_REMOVED lines=13> */
[----:B------:R1:W-:Y:S04]  /*9d390*/  @P3 STG.E desc[UR60][R82.64], R249 ;  /* 0x000000f952003986 */ /* 0x0003e8000c10193c */
[----:B-1----:R-:W4:Y:S04]  /*9d3a0*/  LDL.LU R251, [R1+0xfc4] ;  /* 0x000fc40001fb7983 */ /* 0x002f280000300800 */
[----:B------:R-:W4:Y:S01]  /*9d3b0*/  LDL.LU R249, [R1+0xfd4] ;  /* 0x000fd40001f97983 */ /* 0x000f220000300800 */
        /* <DEDUP_REMOVED lines=16> */
[----:B---3--:R2:W-:Y:S01]  /*9d4c0*/  @P3 STG.E desc[UR60][R102.64], R231 ;  /* 0x000000e766003986 */ /* 0x0085e2000c10193c */
[----:B------:R-:W-:-:S03]  /*9d4d0*/  ISETP.GE.AND P3, PT, R8, R69, PT ;  /* 0x000000450800720c */ /* 0x000fc60003f66270 */
[----:B------:R-:W3:Y:S01]  /*9d4e0*/  LDL.LU R69, [R1+0x2ea0] ;  /* 0x002ea00001457983 */ /* 0x000ee20000300800 */
[----:B------:R-:W-:-:S03]  /*9d4f0*/  ISETP.LT.AND P6, PT, R7, R80, !P1 ;  /* 0x000000500700720c */ /* 0x000fc60004fc1270 */
[----:B------:R-:W3:Y:S01]  /*9d500*/  LDL.LU R243, [R1+0xfb4] ;  /* 0x000fb40001f37983 */ /* 0x000ee20000300800 */
[----:B------:R-:W-:-:S03]  /*9d510*/  IMAD.WIDE R100, R11, 0x4, R4 ;  /* 0x000000040b647825 */ /* 0x000fc600078e0204 */
[----:B------:R-:W3:Y:S01]  /*9d520*/  LDL.LU R235, [R1+0xab4] ;  /* 0x000ab40001eb7983 */ /* 0x000ee20000300800 */
[----:B------:R-:W-:Y:S01]  /*9d530*/  IMAD.IADD R0, R11, 0x1, R106 ;  /* 0x000000010b007824 */ /* 0x000fe200078e026a */
[----:B------:R-:W-:Y:S01]  /*9d540*/  IADD3 R8, R6, 0x15c, RZ ;  /* 0x0000015c06087810 */ /* 0x000fe20007ffe0ff */
[----:B------:R-:W3:Y:S01]  /*9d550*/  LDC R106, c[0x0][0x248] ;  /* 0x00009200ff6a7b82 */ /* 0x000ee20000000800 */
[----:B------:R-:W3:Y:S01]  /*9d560*/  LDL.LU R229, [R1+0xfc8] ;  /* 0x000fc80001e57983 */ /* 0x000ee20000300800 */
[----:B--2---:R-:W-:-:S03]  /*9d570*/  IMAD.WIDE R102, R0, 0x4, R2 ;  /* 0x0000000400667825 */ /* 0x004fc600078e0202 */
[----:B------:R-:W2:Y:S04]  /*9d580*/  LDL.LU R247, [R1+0xfd8] ;  /* 0x000fd80001f77983 */ /* 0x000ea80000300800 */
[----:B------:R-:W2:Y:S04]  /*9d590*/  LDL.LU R246, [R1+0xfb8] ;  /* 0x000fb80001f67983 */ /* 0x000ea80000300800 */
[----:B------:R-:W2:Y:S04]  /*9d5a0*/  LDL.LU R231, [R1+0xab8] ;  /* 0x000ab80001e77983 */ /* 0x000ea80000300800 */
[----:B----4-:R-:W-:Y:S04]  /*9d5b0*/  @P4 STG.E desc[UR60][R82.64], R250 ;  /* 0x000000fa52004986 */ /* 0x010fe8000c10193c */
[----:B------:R-:W-:Y:S01]  /*9d5c0*/  @P2 STG.E desc[UR60][R100.64], R248 ;  /* 0x000000f864002986 */ /* 0x000fe2000c10193c */
[----:B------:R-:W-:-:S02]  /*9d5d0*/  ISETP.LT.AND P2, PT, R9, R80, !P1 ;  /* 0x000000500900720c */ /* 0x000fc40004f41270 */
[----:B------:R-:W-:Y:S01]  /*9d5e0*/  ISETP.GE.AND P1, PT, R8, R105, PT ;  /* 0x000000690800720c */ /* 0x000fe20003f26270 */
[----:B------:R-:W-:Y:S01]  /*9d5f0*/  VIADD R8, R6, 0x15d ;  /* 0x0000015d06087836 */ /* 0x000fe20000000000 */
[----:B------:R-:W4:Y:S01]  /*9d600*/  LDC R105, c[0x0][0x248] ;  /* 0x00009200ff697b82 */ /* 0x000f220000000800 */
[----:B------:R1:W-:Y:S02]  /*9d610*/  @P6 STG.E desc[UR60][R102.64], R251 ;  /* 0x000000fb66006986 */ /* 0x0003e4000c10193c */
[----:B-1----:R-:W-:-:S06]  /*9d620*/  IMAD.WIDE R102, R0, 0x4, R4 ;  /* 0x0000000400667825 */ /* 0x002fcc00078e0204 */
[----:B------:R1:W-:Y:S01]  /*9d630*/  @P2 STG.E desc[UR60][R102.64], R249 ;  /* 0x000000f966002986 */ /* 0x0003e2000c10193c */
[----:B------:R-:W-:-:S03]  /*9d640*/  ISETP.GE.AND P2, PT, R8, R70, PT ;  /* 0x000000460800720c */ /* 0x000fc60003f46270 */
[----:B------:R-:W2:Y:S04]  /*9d650*/  LDL.LU R70, [R1+0x2e9c] ;  /* 0x002e9c0001467983 */ /* 0x000ea80000300800 */
[----:B------:R-:W2:Y:S04]  /*9d660*/  LDL.LU R250, [R1+0xfcc] ;  /* 0x000fcc0001fa7983 */ /* 0x000ea80000300800 */
[----:B------:R-:W2:Y:S04]  /*9d670*/  LDL.LU R248, [R1+0xfdc] ;  /* 0x000fdc0001f87983 */ /* 0x000ea80000300800 */
[----:B------:R-:W2:Y:S04]  /*9d680*/  LDL.LU R251, [R1+0xfbc] ;  /* 0x000fbc0001fb7983 */ /* 0x000ea80000300800 */
[----:B-1----:R-:W2:Y:S01]  /*9d690*/  LDL.LU R249, [R1+0xabc] ;  /* 0x000abc0001f97983 */ /* 0x002ea20000300800 */
        /* <DEDUP_REMOVED lines=9> */
[----:B------:R-:W1:Y:S01]  /*9d730*/  LDC R107, c[0x0][0x248] ;  /* 0x00009200ff6b7b82 */ /* 0x000e620000000800 */
[----:B---3--:R3:W-:Y:S01]  /*9d740*/  @P4 STG.E desc[UR60][R82.64], R243 ;  /* 0x000000f352004986 */ /* 0x0087e2000c10193c */
[----:B------:R-:W-:-:S03]  /*9d750*/  ISETP.LT.AND P4, PT, R7, R80, !P2 ;  /* 0x000000500700720c */ /* 0x000fc60005781270 */
[----:B------:R3:W-:Y:S01]  /*9d760*/  @P3 STG.E desc[UR60][R100.64], R235 ;  /* 0x000000eb64003986 */ /* 0x0007e2000c10193c */
[CC--:B------:R-:W-:Y:S01]  /*9d770*/  ISETP.LT.AND P3, PT, R9.reuse, R80.reuse, !P1 ;  /* 0x000000500900720c */ /* 0x0c0fe20004f61270 */
[----:B------:R-:W-:Y:S01]  /*9d780*/  IMAD.WIDE R102, R0, 0x4, R2 ;  /* 0x0000000400667825 */ /* 0x000fe200078e0202 */
[----:B------:R-:W-:Y:S02]  /*9d790*/  ISETP.LT.AND P2, PT, R9, R80, !P2 ;  /* 0x000000500900720c */ /* 0x000fe40005741270 */
[----:B------:R-:W-:Y:S01]  /*9d7a0*/  ISETP.GE.AND P1, PT, R8, R104, PT ;  /* 0x000000680800720c */ /* 0x000fe20003f26270 */
[----:B----4-:R-:W-:Y:S01]  /*9d7b0*/  IMAD.IADD R11, R0, 0x1, R105 ;  /* 0x00000001000b7824 */ /* 0x010fe200078e0269 */
[----:B------:R-:W4:Y:S01]  /*9d7c0*/  LDC R104, c[0x0][0x248] ;  /* 0x00009200ff687b82 */ /* 0x000f220000000800 */
[----:B------:R2:W-:Y:S01]  /*9d7d0*/  @P6 STG.E desc[UR60][R102.64], R229 ;  /* 0x000000e566006986 */ /* 0x0005e2000c10193c */
[----:B------:R-:W-:Y:S01]  /*9d7e0*/  ISETP.LT.AND P6, PT, R7, R80, !P1 ;  /* 0x000000500700720c */ /* 0x000fe20004fc1270 */
[----:B---3--:R-:W-:Y:S01]  /*9d7f0*/  IMAD.WIDE R82, R11, 0x4, R2 ;  /* 0x000000040b527825 */ /* 0x008fe200078e0202 */
[----:B------:R-:W-:-:S03]  /*9d800*/  IADD3 R8, R6, 0x15f, RZ ;  /* 0x0000015f06087810 */ /* 0x000fc60007ffe0ff */
[--C-:B------:R-:W-:Y:S01]  /*9d810*/  IMAD.WIDE R100, R11, 0x4, R4.reuse ;  /* 0x000000040b647825 */ /* 0x100fe200078e0204 */
[----:B------:R-:W3:Y:S03]  /*9d820*/  LDC R105, c[0x0][0x22c] ;  /* 0x00008b00ff697b82 */ /* 0x000ee60000000800 */
[----:B--2---:R-:W-:-:S04]  /*9d830*/  IMAD.WIDE R102, R0, 0x4, R4 ;  /* 0x0000000400667825 */ /* 0x004fc800078e0204 */
[----:B------:R-:W-:Y:S01]  /*9d840*/  IMAD.IADD R0, R11, 0x1, R106 ;  /* 0x000000010b007824 */ /* 0x000fe200078e026a */
        /* <DEDUP_REMOVED lines=11> */
[----:B-1----:R-:W2:Y:S03]  /*9d900*/  LDL.LU R231, [R1+0xfe0] ;  /* 0x000fe00001e77983 */ /* 0x002ea60000300800 */
[----:B------:R-:W-:Y:S01]  /*9d910*/  ISETP.GE.AND P1, PT, R8, R81, PT ;  /* 0x000000510800720c */ /* 0x000fe20003f26270 */
[----:B------:R-:W-:Y:S01]  /*9d920*/  VIADD R8, R6, 0x161 ;  /* 0x0000016106087836 */ /* 0x000fe20000000000 */
[----:B----4-:R-:W-:Y:S01]  /*9d930*/  IADD3 R11, R0, R104, RZ ;  /* 0x00000068000b7210 */ /* 0x010fe20007ffe0ff */
[----:B------:R-:W1:Y:S01]  /*9d940*/  LDC R81, c[0x0][0x248] ;  /* 0x00009200ff517b82 */ /* 0x000e620000000800 */
[----:B------:R-:W-:-:S03]  /*9d950*/  ISETP.LT.AND P3, PT, R9, R80, !P3 ;  /* 0x000000500900720c */ /* 0x000fc60005f61270 */
[----:B------:R-:W-:-:S04]  /*9d960*/  IMAD.WIDE R82, R11, 0x4, R2 ;  /* 0x000000040b527825 */ /* 0x000fc800078e0202 */
[--C-:B------:R-:W-:Y:S01]  /*9d970*/  IMAD.WIDE R100, R11, 0x4, R4.reuse ;  /* 0x000000040b647825 */ /* 0x100fe200078e0204 */
        /* <DEDUP_REMOVED lines=14> */
[----:B------:R-:W-:Y:S01]  /*9da60*/  ISETP.LT.AND P3, PT, R9, R80, !P1 ;  /* 0x000000500900720c */ /* 0x000fe20004f61270 */
[----:B------:R-:W1:Y:S02]  /*9da70*/  LDC R107, c[0x0][0x248] ;  /* 0x00009200ff6b7b82 */ /* 0x000e640000000800 */
[----:B------:R-:W-:Y:S01]  /*9da80*/  IMAD.WIDE R102, R0, 0x4, R2 ;  /* 0x0000000400667825 */ /* 0x000fe200078e0202 */
[----:B------:R-:W-:-:S02]  /*9da90*/  IADD3 R8, R6, 0x162, RZ ;  /* 0x0000016206087810 */ /* 0x000fc40007ffe0ff */
[-C--:B------:R-:W-:Y:S02]  /*9daa0*/  ISETP.LT.AND P4, PT, R7, R80.reuse, !P2 ;  /* 0x000000500700720c */ /* 0x080fe40005781270 */
[----:B---3--:R-:W-:Y:S01]  /*9dab0*/  ISETP.GE.AND P1, PT, R8, R105, PT ;  /* 0x000000690800720c */ /* 0x008fe20003f26270 */
[----:B------:R-:W-:Y:S01]  /*9dac0*/  VIADD R8, R6, 0x163 ;  /* 0x0000016306087836 */ /* 0x000fe20000000000 */
[----:B------:R-:W-:Y:S01]  /*9dad0*/  ISETP.LT.AND P2, PT, R9, R80, !P2 ;  /* 0x000000500900720c */ /* 0x000fe20005741270 */
[----:B------:R-:W-:Y:S01]  /*9dae0*/  IMAD.IADD R11, R0, 0x1, R81 ;  /* 0x00000001000b7824 */ /* 0x000fe200078e0251 */
[----:B------:R-:W3:Y:S01]  /*9daf0*/  LDC R105, c[0x0][0x248] ;  /* 0x00009200ff697b82 */ /* 0x000ee20000000800 */
[----:B--2---:R2:W-:Y:S02]  /*9db00*/  @P6 STG.E desc[UR60][R102.64], R247 ;  /* 0x000000f766006986 */ /* 0x0045e4000c10193c */
[----:B------:R-:W-:-:S05]  /*9db10*/  IMAD.WIDE R82, R11, 0x4, R2 ;  /* 0x000000040b527825 */ /* 0x000fca00078e0202 */
[----:B------:R-:W1:Y:S01]  /*9db20*/  LDC R81, c[0x0][0x22c] ;  /* 0x00008b00ff517b82 */ /* 0x000e620000000800 */
[----:B--2---:R-:W-:-:S05]  /*9db30*/  IMAD.WIDE R102, R0, 0x4, R4 ;  /* 0x0000000400667825 */ /* 0x004fca00078e0204 */
[----:B------:R2:W-:Y:S01]  /*9db40*/  @P3 STG.E desc[UR60][R102.64], R231 ;  /* 0x000000e766003986 */ /* 0x0005e2000c10193c */
[----:B------:R-:W-:-:S03]  /*9db50*/  ISETP.GE.AND P3, PT, R8, R57, PT ;  /* 0x000000390800720c */ /* 0x000fc60003f66270 */
[----:B------:R-:W3:Y:S01]  /*9db60*/  LDL.LU R57, [R1+0x2e90] ;  /* 0x002e900001397983 */ /* 0x000ee20000300800 */
[----:B------:R-:W-:-:S03]  /*9db70*/  ISETP.LT.AND P6, PT, R7, R80, !P1 ;  /* 0x000000500700720c */ /* 0x000fc60004fc1270 */
[----:B------:R-:W3:Y:S01]  /*9db80*/  LDL.LU R243, [R1+0x6c4] ;  /* 0x0006c40001f37983 */ /* 0x000ee20000300800 */
[----:B------:R-:W-:-:S03]  /*9db90*/  IMAD.WIDE R100, R11, 0x4, R4 ;  /* 0x000000040b647825 */ /* 0x000fc600078e0204 */
[----:B------:R-:W3:Y:S01]  /*9dba0*/  LDL.LU R235, [R1+0x6b4] ;  /* 0x0006b40001eb7983 */ /* 0x000ee20000300800 */
[----:B------:R-:W-:Y:S01]  /*9dbb0*/  IADD3 R0, R11, R106, RZ ;  /* 0x0000006a0b007210 */ /* 0x000fe20007ffe0ff */
[----:B------:R-:W-:Y:S01]  /*9dbc0*/  VIADD R8, R6, 0x164 ;  /* 0x0000016406087836 */ /* 0x000fe20000000000 */
[----:B------:R-:W1:Y:S01]  /*9dbd0*/  LDC R106, c[0x0][0x248] ;  /* 0x00009200ff6a7b82 */ /* 0x000e620000000800 */
[----:B------:R-:W3:Y:S02]  /*9dbe0*/  LDL.LU R229, [R1+0xac8] ;  /* 0x000ac80001e57983 */ /* 0x000ee40000300800 */
[----:B--2---:R-:W-:Y:S02]  /*9dbf0*/  IMAD.WIDE R102, R0, 0x4, R2 ;  /* 0x0000000400667825 */ /* 0x004fe400078e0202 */
[----:B------:R-:W2:Y:S04]  /*9dc00*/  LDL.LU R247, [R1+0xfe8] ;  /* 0x000fe80001f77983 */ /* 0x000ea80000300800 */
[----:B------:R-:W2:Y:S04]  /*9dc10*/  LDL.LU R246, [R1+0x6c8] ;  /* 0x0006c80001f67983 */ /* 0x000ea80000300800 */
[----:B------:R-:W2:Y:S04]  /*9dc20*/  LDL.LU R231, [R1+0x6b8] ;  /* 0x0006b80001e77983 */ /* 0x000ea80000300800 */
[----:B----4-:R-:W-:Y:S04]  /*9dc30*/  @P4 STG.E desc[UR60][R82.64], R250 ;  /* 0x000000fa52004986 */ /* 0x010fe8000c10193c */
[----:B------:R-:W-:Y:S01]  /*9dc40*/  @P2 STG.E desc[UR60][R100.64], R248 ;  /* 0x000000f864002986 */ /* 0x000fe2000c10193c */
[----:B------:R-:W-:-:S02]  /*9dc50*/  ISETP.LT.AND P2, PT, R9, R80, !P1 ;  /* 0x000000500900720c */ /* 0x000fc40004f41270 */
[----:B------:R-:W-:Y:S02]  /*9dc60*/  ISETP.GE.AND P1, PT, R8, R104, PT ;  /* 0x000000680800720c */ /* 0x000fe40003f26270 */
[----:B------:R-:W-:Y:S01]  /*9dc70*/  IADD3 R8, R6, 0x165, RZ ;  /* 0x0000016506087810 */ /* 0x000fe20007ffe0ff */
[----:B------:R-:W4:Y:S01]  /*9dc80*/  LDC R104, c[0x0][0x248] ;  /* 0x00009200ff687b82 */ /* 0x000f220000000800 */
[----:B------:R1:W-:Y:S02]  /*9dc90*/  @P6 STG.E desc[UR60][R102.64], R251 ;  /* 0x000000fb66006986 */ /* 0x0003e4000c10193c */
[----:B-1----:R-:W-:-:S05]  /*9dca0*/  IMAD.WIDE R102, R0, 0x4, R4 ;  /* 0x0000000400667825 */ /* 0x002fca00078e0204 */
        /* <DEDUP_REMOVED lines=9> */
[----:B---3--:R-:W-:Y:S01]  /*9dd40*/  IMAD.IADD R11, R0, 0x1, R105 ;  /* 0x00000001000b7824 */ /* 0x008fe200078e0269 */
[----:B------:R-:W-:Y:S01]  /*9dd50*/  ISETP.LT.AND P6, PT, R7, R80, !P1 ;  /* 0x000000500700720c */ /* 0x000fe20004fc1270 */
[----:B------:R-:W1:Y:S02]  /*9dd60*/  LDC R105, c[0x0][0x22c] ;  /* 0x00008b00ff697b82 */ /* 0x000e640000000800 */
[----:B------:R-:W-:-:S04]  /*9dd70*/  IMAD.WIDE R82, R11, 0x4, R2 ;  /* 0x000000040b527825 */ /* 0x000fc800078e0202 */
[----:B------:R-:W-:-:S04]  /*9dd80*/  IMAD.WIDE R100, R11, 0x4, R4 ;  /* 0x000000040b647825 */ /* 0x000fc800078e0204 */
[----:B------:R-:W-:Y:S02]  /*9dd90*/  IMAD.IADD R0, R11, 0x1, R107 ;  /* 0x000000010b007824 */ /* 0x000fe400078e026b */
[----:B------:R-:W-:Y:S01]  /*9dda0*/  VIADD R8, R6, 0x166 ;  /* 0x0000016606087836 */ /* 0x000fe20000000000 */
[----:B------:R-:W-:Y:S01]  /*9ddb0*/  @P4 STG.E desc[UR60][R82.64], R243 ;  /* 0x000000f352004986 */ /* 0x000fe2000c10193c */
[-C--:B------:R-:W-:Y:S01]  /*9ddc0*/  ISETP.LT.AND P4, PT, R7, R80.reuse, !P2 ;  /* 0x000000500700720c */ /* 0x080fe20005781270 */
[----:B------:R-:W3:Y:S02]  /*9ddd0*/  LDC R107, c[0x0][0x248] ;  /* 0x00009200ff6b7b82 */ /* 0x000ee40000000800 */
[----:B------:R4:W-:Y:S01]  /*9dde0*/  @P3 STG.E desc[UR60][R100.64], R235 ;  /* 0x000000eb64003986 */ /* 0x0009e2000c10193c */
[CC--:B------:R-:W-:Y:S01]  /*9ddf0*/  ISETP.LT.AND P3, PT, R9.reuse, R80.reuse, !P1 ;  /* 0x000000500900720c */ /* 0x0c0fe20004f61270 */
[----:B------:R-:W-:Y:S01]  /*9de00*/  IMAD.WIDE R102, R0, 0x4, R2 ;  /* 0x0000000400667825 */ /* 0x000fe200078e0202 */
[----:B------:R-:W-:-:S02]  /*9de10*/  ISETP.LT.AND P2, PT, R9, R80, !P2 ;  /* 0x000000500900720c */ /* 0x000fc40005741270 */
[----:B----4-:R-:W-:Y:S02]  /*9de20*/  IADD3 R11, R0, R104, RZ ;  /* 0x00000068000b7210 */ /* 0x010fe40007ffe0ff */
[----:B------:R-:W-:Y:S01]  /*9de30*/  ISETP.GE.AND P1, PT, R8, R81, PT ;  /* 0x000000510800720c */ /* 0x000fe20003f26270 */
[----:B------:R4:W-:Y:S01]  /*9de40*/  @P6 STG.E desc[UR60][R102.64], R229 ;  /* 0x000000e566006986 */ /* 0x0009e2000c10193c */
[----:B------:R-:W3:Y:S01]  /*9de50*/  LDC R81, c[0x0][0x248] ;  /* 0x00009200ff517b82 */ /* 0x000ee20000000800 */
[----:B------:R-:W-:Y:S01]  /*9de60*/  VIADD R8, R6, 0x167 ;  /* 0x0000016706087836 */ /* 0x000fe20000000000 */
[----:B------:R-:W-:Y:S01]  /*9de70*/  ISETP.LT.AND P6, PT, R7, R80, !P1 ;  /* 0x000000500700720c */ /* 0x000fe20004fc1270 */
[----:B------:R-:W-:-:S04]  /*9de80*/  IMAD.WIDE R100, R11, 0x4, R2 ;  /* 0x000000040b647825 */ /* 0x000fc800078e0202 */
[--C-:B------:R-:W-:Y:S01]  /*9de90*/  IMAD.WIDE R82, R11, 0x4, R4.reuse ;  /* 0x000000040b527825 */ /* 0x100fe200078e0204 */
[----:B------:R-:W3:Y:S03]  /*9dea0*/  LDC R104, c[0x0][0x22c] ;  /* 0x00008b00ff687b82 */ /* 0x000ee60000000800 */
[----:B----4-:R-:W-:-:S04]  /*9deb0*/  IMAD.WIDE R102, R0, 0x4, R4 ;  /* 0x0000000400667825 */ /* 0x010fc800078e0204 */
[----:B------:R-:W-:Y:S01]  /*9dec0*/  IMAD.IADD R0, R11, 0x1, R106 ;  /* 0x000000010b007824 */ /* 0x000fe200078e026a */
[----:B--2---:R2:W-:Y:S01]  /*9ded0*/  @P3 STG.E desc[UR60][R102.64], R247 ;  /* 0x000000f766003986 */ /* 0x0045e2000c10193c */
        /* <DEDUP_REMOVED lines=9> */
[----:B-1----:R-:W-:Y:S01]  /*9df70*/  ISETP.GE.AND P1, PT, R8, R105, PT ;  /* 0x000000690800720c */ /* 0x002fe20003f26270 */
[----:B------:R-:W4:Y:S01]  /*9df80*/  LDL.LU R231, [R1+0x1010] ;  /* 0x0010100001e77983 */ /* 0x000f220000300800 */
[----:B------:R-:W-:Y:S01]  /*9df90*/  VIADD R8, R6, 0x169 ;  /* 0x0000016906087836 */ /* 0x000fe20000000000 */
[-C--:B------:R-:W-:Y:S01]  /*9dfa0*/  ISETP.LT.AND P4, PT, R7, R80.reuse, !P3 ;  /* 0x000000500700720c */ /* 0x080fe20005f81270 */
[----:B---3--:R-:W-:Y:S01]  /*9dfb0*/  IMAD.IADD R11, R0, 0x1, R81 ;  /* 0x00000001000b7824 */ /* 0x008fe200078e0251 */
[----:B------:R-:W-:Y:S01]  /*9dfc0*/  ISETP.LT.AND P3, PT, R9, R80, !P3 ;  /* 0x000000500900720c */ /* 0x000fe20005f61270 */
[----:B------:R-:W1:Y:S02]  /*9dfd0*/  LDC R105, c[0x0][0x248] ;  /* 0x00009200ff697b82 */ /* 0x000e640000000800 */
[----:B------:R-:W-:-:S04]  /*9dfe0*/  IMAD.WIDE R100, R11, 0x4, R2 ;  /* 0x000000040b647825 */ /* 0x000fc800078e0202 */
[--C-:B------:R-:W-:Y:S02]  /*9dff0*/  IMAD.WIDE R82, R11, 0x4, R4.reuse ;  /* 0x000000040b527825 */ /* 0x100fe400078e0204 */
[----:B------:R-:W3:Y:S01]  /*9e000*/  LDC R81, c[0x0][0x22c] ;  /* 0x00008b00ff517b82 */ /* 0x000ee20000000800 */
[----:B------:R1:W-:Y:S02]  /*9e010*/  @P6 STG.E desc[UR60][R102.64], R250 ;  /* 0x000000fa66006986 */ /* 0x0003e4000c10193c */
[----:B-1----:R-:W-:-:S05]  /*9e020*/  IMAD.WIDE R102, R0, 0x4, R4 ;  /* 0x0000000400667825 */ /* 0x002fca00078e0204 */
[----:B------:R1:W-:Y:S01]  /*9e030*/  @P2 STG.E desc[UR60][R102.64], R248 ;  /* 0x000000f866002986 */ /* 0x0003e2000c10193c */
[----:B------:R-:W-:-:S03]  /*9e040*/  ISETP.GE.AND P2, PT, R8, R48, PT ;  /* 0x000000300800720c */ /* 0x000fc60003f46270 */
[----:B------:R-:W3:Y:S04]  /*9e050*/  LDL.LU R48, [R1+0x2e84] ;  /* 0x002e840001307983 */ /* 0x000ee80000300800 */
[----:B------:R-:W3:Y:S04]  /*9e060*/  LDL.LU R250, [R1+0xff0] ;  /* 0x000ff00001fa7983 */ /* 0x000ee80000300800 */
[----:B-1----:R-:W3:Y:S04]  /*9e070*/  LDL.LU R248, [R1+0xad0] ;  /* 0x000ad00001f87983 */ /* 0x002ee80000300800 */
[----:B------:R1:W-:Y:S04]  /*9e080*/  @P4 STG.E desc[UR60][R100.64], R251 ;  /* 0x000000fb64004986 */ /* 0x0003e8000c10193c */
[----:B------:R1:W-:Y:S04]  /*9e090*/  @P3 STG.E desc[UR60][R82.64], R249 ;  /* 0x000000f952003986 */ /* 0x0003e8000c10193c */
[----:B-1----:R-:W3:Y:S04]  /*9e0a0*/  LDL.LU R251, [R1+0x1004] ;  /* 0x0010040001fb7983 */ /* 0x002ee80000300800 */
[----:B------:R-:W3:Y:S01]  /*9e0b0*/  LDL.LU R249, [R1+0x1014] ;  /* 0x0010140001f97983 */ /* 0x000ee20000300800 */
        /* <DEDUP_REMOVED lines=11> */
[----:B--2---:R2:W-:Y:S03]  /*9e170*/  @P6 STG.E desc[UR60][R102.64], R247 ;  /* 0x000000f766006986 */ /* 0x0045e6000c10193c */
[----:B------:R-:W-:Y:S01]  /*9e180*/  IMAD.WIDE R82, R11, 0x4, R2 ;  /* 0x000000040b527825 */ /* 0x000fe200078e0202 */
[----:B------:R-:W1:Y:S08]  /*9e190*/  LDC R104, c[0x0][0x248] ;  /* 0x00009200ff687b82 */ /* 0x000e700000000800 */
        /* <DEDUP_REMOVED lines=17> */
[----:B---3--:R-:W-:Y:S04]  /*9e2b0*/  @P4 STG.E desc[UR60][R82.64], R250 ;  /* 0x000000fa52004986 */ /* 0x008fe8000c10193c */
[----:B------:R-:W-:Y:S01]  /*9e2c0*/  @P2 STG.E desc[UR60][R100.64], R248 ;  /* 0x000000f864002986 */ /* 0x000fe2000c10193c */
[----:B------:R-:W-:-:S02]  /*9e2d0*/  ISETP.LT.AND P2, PT, R9, R80, !P1 ;  /* 0x000000500900720c */ /* 0x000fc40004f41270 */
[----:B------:R-:W-:Y:S01]  /*9e2e0*/  ISETP.GE.AND P1, PT, R8, R81, PT ;  /* 0x000000510800720c */ /* 0x000fe20003f26270 */
[----:B------:R-:W-:Y:S01]  /*9e2f0*/  VIADD R8, R6, 0x16d ;  /* 0x0000016d06087836 */ /* 0x000fe20000000000 */
[----:B------:R-:W3:Y:S01]  /*9e300*/  LDC R81, c[0x0][0x248] ;  /* 0x00009200ff517b82 */ /* 0x000ee20000000800 */
        /* <DEDUP_REMOVED lines=17> */
[----:B----4-:R4:W-:Y:S01]  /*9e420*/  @P4 STG.E desc[UR60][R82.64], R243 ;  /* 0x000000f352004986 */ /* 0x0109e2000c10193c */
[-C--:B------:R-:W-:Y:S01]  /*9e430*/  ISETP.LT.AND P4, PT, R7, R80.reuse, !P2 ;  /* 0x000000500700720c */ /* 0x080fe20005781270 */
[----:B------:R-:W1:Y:S02]  /*9e440*/  LDC R107, c[0x0][0x248] ;  /* 0x00009200ff6b7b82 */ /* 0x000e640000000800 */
[----:B------:R4:W-:Y:S01]  /*9e450*/  @P3 STG.E desc[UR60][R100.64], R235 ;  /* 0x000000eb64003986 */ /* 0x0009e2000c10193c */
[CC--:B------:R-:W-:Y:S01]  /*9e460*/  ISETP.LT.AND P3, PT, R9.reuse, R80.reuse, !P1 ;  /* 0x000000500900720c */ /* 0x0c0fe20004f61270 */
[----:B------:R-:W-:Y:S01]  /*9e470*/  IMAD.WIDE R102, R0, 0x4, R2 ;  /* 0x0000000400667825 */ /* 0x000fe200078e0202 */
[----:B------:R-:W-:Y:S02]  /*9e480*/  IADD3 R8, R6, 0x16e, RZ ;  /* 0x0000016e06087810 */ /* 0x000fe40007ffe0ff */
[-C--:B------:R-:W-:Y:S01]  /*9e490*/  ISETP.LT.AND P2, PT, R9, R80.reuse, !P2 ;  /* 0x000000500900720c */ /* 0x080fe20005741270 */
[----:B---3--:R-:W-:Y:S01]  /*9e4a0*/  IMAD.IADD R11, R0, 0x1, R81 ;  /* 0x00000001000b7824 */ /* 0x008fe200078e0251 */
[----:B------:R-:W-:Y:S01]  /*9e4b0*/  ISETP.GE.AND P1, PT, R8, R105, PT ;  /* 0x000000690800720c */ /* 0x000fe20003f26270 */
[----:B------:R3:W-:Y:S01]  /*9e4c0*/  @P6 STG.E desc[UR60][R102.64], R229 ;  /* 0x000000e566006986 */ /* 0x0007e2000c10193c */
[----:B------:R-:W1:Y:S01]  /*9e4d0*/  LDC R105, c[0x0][0x248] ;  /* 0x00009200ff697b82 */ /* 0x000e620000000800 */
[----:B------:R-:W-:Y:S01]  /*9e4e0*/  VIADD R8, R6, 0x16f ;  /* 0x0000016f06087836 */ /* 0x000fe20000000000 */
[----:B------:R-:W-:Y:S01]  /*9e4f0*/  ISETP.LT.AND P6, PT, R7, R80, !P1 ;  /* 0x000000500700720c */ /* 0x000fe20004fc1270 */
[----:B----4-:R-:W-:-:S04]  /*9e500*/  IMAD.WIDE R82, R11, 0x4, R2 ;  /* 0x000000040b527825 */ /* 0x010fc800078e0202 */
[C-C-:B------:R-:W-:Y:S01]  /*9e510*/  IMAD.WIDE R100, R11.reuse, 0x4, R4.reuse ;  /* 0x000000040b647825 */ /* 0x140fe200078e0204 */
[----:B------:R-:W4:Y:S03]  /*9e520*/  LDC R81, c[0x0][0x22c] ;  /* 0x00008b00ff517b82 */ /* 0x000f260000000800 */
[----:B---3--:R-:W-:Y:S01]  /*9e530*/  IMAD.WIDE R102, R0, 0x4, R4 ;  /* 0x0000000400667825 */ /* 0x008fe200078e0204 */
[----:B--2---:R-:W-:-:S04]  /*9e540*/  IADD3 R0, R11, R106, RZ ;  /* 0x0000006a0b007210 */ /* 0x004fc80007ffe0ff */
        /* <DEDUP_REMOVED lines=14> */
[----:B------:R-:W-:Y:S01]  /*9e630*/  IMAD.IADD R11, R0, 0x1, R105 ;  /* 0x00000001000b7824 */ /* 0x000fe200078e0269 */
[----:B------:R-:W-:Y:S01]  /*9e640*/  ISETP.LT.AND P3, PT, R9, R80, !P3 ;  /* 0x000000500900720c */ /* 0x000fe20005f61270 */
[----:B------:R-:W1:Y:S02]  /*9e650*/  LDC R104, c[0x0][0x248] ;  /* 0x00009200ff687b82 */ /* 0x000e640000000800 */
[----:B------:R-:W-:-:S04]  /*9e660*/  IMAD.WIDE R82, R11, 0x4, R2 ;  /* 0x000000040b527825 */ /* 0x000fc800078e0202 */
[--C-:B------:R-:W-:Y:S02]  /*9e670*/  IMAD.WIDE R100, R11, 0x4, R4.reuse ;  /* 0x000000040b647825 */ /* 0x100fe400078e0204 */
[----:B------:R-:W3:Y:S01]  /*9e680*/  LDC R105, c[0x0][0x22c] ;  /* 0x00008b00ff697b82 */ /* 0x000ee20000000800 */
[----:B------:R4:W-:Y:S02]  /*9e690*/  @P6 STG.E desc[UR60][R102.64], R250 ;  /* 0x000000fa66006986 */ /* 0x0009e4000c10193c */
[----:B----4-:R-:W-:-:S05]  /*9e6a0*/  IMAD.WIDE R102, R0, 0x4, R4 ;  /* 0x0000000400667825 */ /* 0x010fca00078e0204 */
[----:B------:R4:W-:Y:S01]  /*9e6b0*/  @P2 STG.E desc[UR60][R102.64], R248 ;  /* 0x000000f866002986 */ /* 0x0009e2000c10193c */
[----:B------:R-:W-:-:S03]  /*9e6c0*/  ISETP.GE.AND P2, PT, R8, R52, PT ;  /* 0x000000340800720c */ /* 0x000fc60003f46270 */
[----:B------:R-:W3:Y:S04]  /*9e6d0*/  LDL.LU R52, [R1+0x2e74] ;  /* 0x002e740001347983 */ /* 0x000ee80000300800 */
[----:B------:R-:W3:Y:S04]  /*9e6e0*/  LDL.LU R250, [R1+0x6e0] ;  /* 0x0006e00001fa7983 */ /* 0x000ee80000300800 */
[----:B----4-:R-:W4:Y:S04]  /*9e6f0*/  LDL.LU R248, [R1+0x6d0] ;  /* 0x0006d00001f87983 */ /* 0x010f280000300800 */
        /* <DEDUP_REMOVED lines=35> */
[----:B------:R-:W-:Y:S04]  /*9e930*/  @P4 STG.E desc[UR60][R82.64], R250 ;  /* 0x000000fa52004986 */ /* 0x000fe8000c10193c */
[----:B----4-:R-:W-:Y:S01]  /*9e940*/  @P2 STG.E desc[UR60][R100.64], R248 ;  /* 0x000000f864002986 */ /* 0x010fe2000c10193c */
        /* <DEDUP_REMOVED lines=36> */
[----:B------:R-:W-:Y:S01]  /*9eb90*/  IMAD.WIDE R100, R11, 0x4, R2 ;  /* 0x000000040b647825 */ /* 0x000fe200078e0202 */
        /* <DEDUP_REMOVED lines=89> */
[----:B------:R3:W-:Y:S01]  /*9f130*/  @P4 STG.E desc[UR60][R82.64], R243 ;  /* 0x000000f352004986 */ /* 0x0007e2000c10193c */
[-C--:B------:R-:W-:Y:S01]  /*9f140*/  ISETP.LT.AND P4, PT, R7, R80.reuse, !P2 ;  /* 0x000000500700720c */ /* 0x080fe20005781270 */
[----:B------:R-:W1:Y:S02]  /*9f150*/  LDC R107, c[0x0][0x248] ;  /* 0x00009200ff6b7b82 */ /* 0x000e640000000800 */
[----:B------:R3:W-:Y:S01]  /*9f160*/  @P3 STG.E desc[UR60][R100.64], R235 ;  /* 0x000000eb64003986 */ /* 0x0007e2000c10193c */
[CC--:B------:R-:W-:Y:S01]  /*9f170*/  ISETP.LT.AND P3, PT, R9.reuse, R80.reuse, !P1 ;  /* 0x000000500900720c */ /* 0x0c0fe20004f61270 */
[----:B------:R-:W-:Y:S01]  /*9f180*/  IMAD.WIDE R102, R0, 0x4, R2 ;  /* 0x0000000400667825 */ /* 0x000fe200078e0202 */
[----:B------:R-:W-:-:S02]  /*9f190*/  ISETP.LT.AND P2, PT, R9, R80, !P2 ;  /* 0x000000500900720c */ /* 0x000fc40005741270 */
[----:B----4-:R-:W-:Y:S02]  /*9f1a0*/  IADD3 R11, R0, R104, RZ ;  /* 0x00000068000b7210 */ /* 0x010fe40007ffe0ff */
[----:B------:R-:W-:Y:S01]  /*9f1b0*/  ISETP.GE.AND P1, PT, R8, R81, PT ;  /* 0x000000510800720c */ /* 0x000fe20003f26270 */
[----:B------:R4:W-:Y:S01]  /*9f1c0*/  @P6 STG.E desc[UR60][R102.64], R229 ;  /* 0x000000e566006986 */ /* 0x0009e2000c10193c */
[----:B------:R-:W1:Y:S01]  /*9f1d0*/  LDC R81, c[0x0][0x248] ;  /* 0x00009200ff517b82 */ /* 0x000e620000000800 */
[----:B------:R-:W-:Y:S01]  /*9f1e0*/  VIADD R8, R6, 0x17f ;  /* 0x0000017f06087836 */ /* 0x000fe20000000000 */
[----:B------:R-:W-:Y:S01]  /*9f1f0*/  ISETP.LT.AND P6, PT, R7, R80, !P1 ;  /* 0x000000500700720c */ /* 0x000fe20004fc1270 */
[----:B---3--:R-:W-:-:S04]  /*9f200*/  IMAD.WIDE R82, R11, 0x4, R2 ;  /* 0x000000040b527825 */ /* 0x008fc800078e0202 */
        /* <DEDUP_REMOVED lines=67> */
[----:B---3--:R-:W-:Y:S01]  /*9f640*/  @P2 STG.E desc[UR60][R100.64], R248 ;  /* 0x000000f864002986 */ /* 0x008fe2000c10193c */
        /* <DEDUP_REMOVED lines=32> */
[----:B------:R-:W-:Y:S01]  /*9f850*/  VIADD R8, R6, 0x187 ;  /* 0x0000018706087836 */ /* 0x000fe20000000000 */
[----:B------:R-:W4:Y:S01]  /*9f860*/  LDC R105, c[0x0][0x248] ;  /* 0x00009200ff697b82 */ /* 0x000f220000000800 */
[----:B------:R-:W-:Y:S01]  /*9f870*/  ISETP.LT.AND P6, PT, R7, R80, !P1 ;  /* 0x000000500700720c */ /* 0x000fe20004fc1270 */
[----:B------:R-:W-:-:S04]  /*9f880*/  IMAD.WIDE R100, R11, 0x4, R2 ;  /* 0x000000040b647825 */ /* 0x000fc800078e0202 */
[C-C-:B------:R-:W-:Y:S02]  /*9f890*/  IMAD.WIDE R82, R11.reuse, 0x4, R4.reuse ;  /* 0x000000040b527825 */ /* 0x140fe400078e0204 */
[----:B------:R-:W4:Y:S02]  /*9f8a0*/  LDC R81, c[0x0][0x22c] ;  /* 0x00008b00ff517b82 */ /* 0x000f240000000800 */
        /* <DEDUP_REMOVED lines=11> */
[----:B------:R-:W-:Y:S02]  /*9f960*/  VIADD R8, R6, 0x188 ;  /* 0x0000018806087836 */ /* 0x000fe40000000000 */
[----:B-1----:R-:W3:Y:S03]  /*9f970*/  LDL.LU R231, [R1+0x710] ;  /* 0x0007100001e77983 */ /* 0x002ee60000300800 */
[----:B------:R-:W-:Y:S02]  /*9f980*/  ISETP.GE.AND P1, PT, R8, R104, PT ;  /* 0x000000680800720c */ /* 0x000fe40003f26270 */
[----:B------:R-:W-:Y:S01]  /*9f990*/  IADD3 R8, R6, 0x189, RZ ;  /* 0x0000018906087810 */ /* 0x000fe20007ffe0ff */
[----:B----4-:R-:W-:Y:S01]  /*9f9a0*/  IMAD.IADD R11, R0, 0x1, R105 ;  /* 0x00000001000b7824 */ /* 0x010fe200078e0269 */
[-C--:B------:R-:W-:Y:S01]  /*9f9b0*/  ISETP.LT.AND P4, PT, R7, R80.reuse, !P3 ;  /* 0x000000500700720c */ /* 0x080fe20005f81270 */
[----:B------:R-:W1:Y:S01]  /*9f9c0*/  LDC R104, c[0x0][0x248] ;  /* 0x00009200ff687b82 */ /* 0x000e620000000800 */
[----:B------:R-:W-:Y:S01]  /*9f9d0*/  ISETP.LT.AND P3, PT, R9, R80, !P3 ;  /* 0x000000500900720c */ /* 0x000fe20005f61270 */
        /* <DEDUP_REMOVED lines=18> */
[----:B------:R-:W1:Y:S01]  /*9fb00*/  LDC R11, c[0x0][0x22c] ;  /* 0x00008b00ff0b7b82 */ /* 0x000e620000000800 */
[----:B------:R-:W-:Y:S01]  /*9fb10*/  IMAD.WIDE R102, R0, 0x4, R2 ;  /* 0x0000000400667825 */ /* 0x000fe200078e0202 */
[----:B------:R-:W-:-:S02]  /*9fb20*/  ISETP.LT.AND P4, PT, R7, R80, !P2 ;  /* 0x000000500700720c */ /* 0x000fc40005781270 */
[----:B------:R-:W-:Y:S01]  /*9fb30*/  ISETP.GE.AND P1, PT, R8, R81, PT ;  /* 0x000000510800720c */ /* 0x000fe20003f26270 */
[----:B------:R-:W-:Y:S01]  /*9fb40*/  VIADD R8, R6, 0x18b ;  /* 0x0000018b06087836 */ /* 0x000fe20000000000 */
[----:B------:R-:W-:Y:S02]  /*9fb50*/  ISETP.LT.AND P2, PT, R9, R80, !P2 ;  /* 0x000000500900720c */ /* 0x000fe40005741270 */
[----:B------:R-:W-:Y:S01]  /*9fb60*/  IADD3 R100, R0, R104, RZ ;  /* 0x0000006800647210 */ /* 0x000fe20007ffe0ff */
[----:B------:R-:W1:Y:S01]  /*9fb70*/  LDC R81, c[0x0][0x248] ;  /* 0x00009200ff517b82 */ /* 0x000e620000000800 */
[----:B--2---:R2:W-:Y:S03]  /*9fb80*/  @P6 STG.E desc[UR60][R102.64], R247 ;  /* 0x000000f766006986 */ /* 0x0045e6000c10193c */
[----:B------:R-:W-:-:S04]  /*9fb90*/  IMAD.WIDE R82, R100, 0x4, R2 ;  /* 0x0000000464527825 */ /* 0x000fc800078e0202 */
[----:B------:R-:W1:Y:S01]  /*9fba0*/  LDC R104, c[0x0][0x22c] ;  /* 0x00008b00ff687b82 */ /* 0x000e620000000800 */
[----:B--2---:R-:W-:-:S05]  /*9fbb0*/  IMAD.WIDE R102, R0, 0x4, R4 ;  /* 0x0000000400667825 */ /* 0x004fca00078e0204 */
[----:B---3--:R2:W-:Y:S01]  /*9fbc0*/  @P3 STG.E desc[UR60][R102.64], R231 ;  /* 0x000000e766003986 */ /* 0x0085e2000c10193c */
[----:B------:R-:W-:-:S03]  /*9fbd0*/  ISETP.GE.AND P3, PT, R8, R37, PT ;  /* 0x000000250800720c */ /* 0x000fc60003f66270 */
[----:B------:R-:W3:Y:S01]  /*9fbe0*/  LDL.LU R37, [R1+0x2e40] ;  /* 0x002e400001257983 */ /* 0x000ee20000300800 */
[----:B------:R-:W-:-:S03]  /*9fbf0*/  IMAD.IADD R0, R100, 0x1, R106 ;  /* 0x0000000164007824 */ /* 0x000fc600078e026a */
[----:B------:R-:W3:Y:S01]  /*9fc00*/  LDL.LU R243, [R1+0x294] ;  /* 0x0002940001f37983 */ /* 0x000ee20000300800 */
[----:B------:R-:W-:Y:S01]  /*9fc10*/  IMAD.WIDE R100, R100, 0x4, R4 ;  /* 0x0000000464647825 */ /* 0x000fe200078e0204 */
[----:B------:R-:W-:Y:S01]  /*9fc20*/  ISETP.LT.AND P6, PT, R7, R80, !P1 ;  /* 0x000000500700720c */ /* 0x000fe20004fc1270 */
[----:B------:R-:W3:Y:S01]  /*9fc30*/  LDC R106, c[0x0][0x248] ;  /* 0x00009200ff6a7b82 */ /* 0x000ee20000000800 */
[----:B------:R-:W3:Y:S04]  /*9fc40*/  LDL.LU R235, [R1+0x274] ;  /* 0x0002740001eb7983 */ /* 0x000ee80000300800 */
[----:B------:R-:W3:Y:S01]  /*9fc50*/  LDL.LU R229, [R1+0xb18] ;  /* 0x000b180001e57983 */ /* 0x000ee20000300800 */
[----:B------:R-:W-:Y:S01]  /*9fc60*/  IADD3 R8, R6, 0x18c, RZ ;  /* 0x0000018c06087810 */ /* 0x000fe20007ffe0ff */
[----:B--2---:R-:W-:-:S02]  /*9fc70*/  IMAD.WIDE R102, R0, 0x4, R2 ;  /* 0x0000000400667825 */ /* 0x004fc400078e0202 */
[----:B------:R-:W2:Y:S04]  /*9fc80*/  LDL.LU R247, [R1+0x718] ;  /* 0x0007180001f77983 */ /* 0x000ea80000300800 */
[----:B------:R-:W2:Y:S04]  /*9fc90*/  LDL.LU R246, [R1+0x298] ;  /* 0x0002980001f67983 */ /* 0x000ea80000300800 */
[----:B------:R-:W2:Y:S04]  /*9fca0*/  LDL.LU R231, [R1+0x278] ;  /* 0x0002780001e77983 */ /* 0x000ea80000300800 */
[----:B----4-:R4:W-:Y:S04]  /*9fcb0*/  @P4 STG.E desc[UR60][R82.64], R250 ;  /* 0x000000fa52004986 */ /* 0x0109e8000c10193c */
[----:B------:R4:W-:Y:S01]  /*9fcc0*/  @P2 STG.E desc[UR60][R100.64], R248 ;  /* 0x000000f864002986 */ /* 0x0009e2000c10193c */
[----:B------:R-:W-:-:S02]  /*9fcd0*/  ISETP.LT.AND P2, PT, R9, R80, !P1 ;  /* 0x000000500900720c */ /* 0x000fc40004f41270 */
[----:B-1----:R-:W-:Y:S01]  /*9fce0*/  ISETP.GE.AND P1, PT, R8, R11, PT ;  /* 0x0000000b0800720c */ /* 0x002fe20003f26270 */
[----:B------:R-:W-:Y:S01]  /*9fcf0*/  VIADD R8, R6, 0x18d ;  /* 0x0000018d06087836 */ /* 0x000fe20000000000 */
[----:B------:R-:W1:Y:S01]  /*9fd00*/  LDC R11, c[0x0][0x248] ;  /* 0x00009200ff0b7b82 */ /* 0x000e620000000800 */
[----:B----4-:R-:W-:Y:S01]  /*9fd10*/  IMAD.WIDE R82, R0, 0x4, R4 ;  /* 0x0000000400527825 */ /* 0x010fe200078e0204 */
[----:B------:R4:W-:Y:S07]  /*9fd20*/  @P6 STG.E desc[UR60][R102.64], R251 ;  /* 0x000000fb66006986 */ /* 0x0009ee000c10193c */
[----:B------:R4:W-:Y:S01]  /*9fd30*/  @P2 STG.E desc[UR60][R82.64], R249 ;  /* 0x000000f952002986 */ /* 0x0009e2000c10193c */
[----:B------:R-:W-:-:S03]  /*9fd40*/  ISETP.GE.AND P2, PT, R8, R38, PT ;  /* 0x000000260800720c */ /* 0x000fc60003f46270 */
[----:B------:R-:W2:Y:S04]  /*9fd50*/  LDL.LU R38, [R1+0x2e3c] ;  /* 0x002e3c0001267983 */ /* 0x000ea80000300800 */
[----:B------:R-:W2:Y:S04]  /*9fd60*/  LDL.LU R250, [R1+0xb1c] ;  /* 0x000b1c0001fa7983 */ /* 0x000ea80000300800 */
[----:B------:R-:W2:Y:S04]  /*9fd70*/  LDL.LU R248, [R1+0x71c] ;  /* 0x00071c0001f87983 */ /* 0x000ea80000300800 */
[----:B----4-:R-:W4:Y:S04]  /*9fd80*/  LDL.LU R251, [R1+0x29c] ;  /* 0x00029c0001fb7983 */ /* 0x010f280000300800 */
[----:B------:R-:W4:Y:S01]  /*9fd90*/  LDL.LU R249, [R1+0x27c] ;  /* 0x00027c0001f97983 */ /* 0x000f220000300800 */
[----:B------:R-:W-:-:S02]  /*9fda0*/  ISETP.LT.AND P4, PT, R7, R80, !P3 ;  /* 0x000000500700720c */ /* 0x000fc40005f81270 */
[-C--:B------:R-:W-:Y:S01]  /*9fdb0*/  ISETP.LT.AND P3, PT, R9, R80.reuse, !P3 ;  /* 0x000000500900720c */ /* 0x080fe20005f61270 */
[----:B------:R-:W-:Y:S01]  /*9fdc0*/  IMAD.IADD R102, R0, 0x1, R81 ;  /* 0x0000000100667824 */ /* 0x000fe200078e0251 */
[----:B------:R-:W-:Y:S01]  /*9fdd0*/  ISETP.LT.AND P6, PT, R7, R80, !P1 ;  /* 0x000000500700720c */ /* 0x000fe20004fc1270 */
[----:B------:R-:W-:Y:S01]  /*9fde0*/  VIADD R8, R6, 0x18e ;  /* 0x0000018e06087836 */ /* 0x000fe20000000000 */
[----:B------:R-:W2:Y:S01]  /*9fdf0*/  LDC R81, c[0x0][0x22c] ;  /* 0x00008b00ff517b82 */ /* 0x000ea20000000800 */
[C---:B------:R-:W-:Y:S01]  /*9fe00*/  IMAD.WIDE R100, R102.reuse, 0x4, R2 ;  /* 0x0000000466647825 */ /* 0x040fe200078e0202 */
[----:B------:R-:W-:-:S03]  /*9fe10*/  IADD3 R0, R102, R105, RZ ;  /* 0x0000006966007210 */ /* 0x000fc60007ffe0ff */
[----:B------:R-:W-:-:S03]  /*9fe20*/  IMAD.WIDE R102, R102, 0x4, R4 ;  /* 0x0000000466667825 */ /* 0x000fc600078e0204 */
[----:B------:R-:W4:Y:S01]  /*9fe30*/  LDC R105, c[0x0][0x248] ;  /* 0x00009200ff697b82 */ /* 0x000f220000000800 */
[----:B------:R-:W-:Y:S01]  /*9fe40*/  IMAD.WIDE R82, R0, 0x4, R2 ;  /* 0x0000000400527825 */ /* 0x000fe200078e0202 */
[----:B---3--:R-:W-:Y:S01]  /*9fe50*/  @P4 STG.E desc[UR60][R100.64], R243 ;  /* 0x000000f364004986 */ /* 0x008fe2000c10193c */
[----:B------:R-:W-:-:S03]  /*9fe60*/  ISETP.LT.AND P4, PT, R7, R80, !P2 ;  /* 0x000000500700720c */ /* 0x000fc60005781270 */
[----:B------:R1:W-:Y:S01]  /*9fe70*/  @P3 STG.E desc[UR60][R102.64], R235 ;  /* 0x000000eb66003986 */ /* 0x0003e2000c10193c */
[CC--:B------:R-:W-:Y:S02]  /*9fe80*/  ISETP.LT.AND P3, PT, R9.reuse, R80.reuse, !P1 ;  /* 0x000000500900720c */ /* 0x0c0fe40004f61270 */
[----:B------:R-:W-:Y:S02]  /*9fe90*/  ISETP.LT.AND P2, PT, R9, R80, !P2 ;  /* 0x000000500900720c */ /* 0x000fe40005741270 */
[----:B------:R-:W-:Y:S01]  /*9fea0*/  ISETP.GE.AND P1, PT, R8, R104, PT ;  /* 0x000000680800720c */ /* 0x000fe20003f26270 */
[----:B------:R3:W-:Y:S01]  /*9feb0*/  @P6 STG.E desc[UR60][R82.64], R229 ;  /* 0x000000e552006986 */ /* 0x0007e2000c10193c */
[----:B------:R-:W2:Y:S01]  /*9fec0*/  LDC R104, c[0x0][0x248] ;  /* 0x00009200ff687b82 */ /* 0x000ea20000000800 */
[----:B-1----:R-:W-:Y:S01]  /*9fed0*/  IMAD.IADD R102, R0, 0x1, R11 ;  /* 0x0000000100667824 */ /* 0x002fe200078e020b */
[----:B------:R-:W-:Y:S02]  /*9fee0*/  ISETP.LT.AND P6, PT, R7, R80, !P1 ;  /* 0x000000500700720c */ /* 0x000fe40004fc1270 */
[----:B------:R-:W-:Y:S01]  /*9fef0*/  IADD3 R8, R6, 0x18f, RZ ;  /* 0x0000018f06087810 */ /* 0x000fe20007ffe0ff */
[----:B------:R-:W-:-:S03]  /*9ff00*/  IMAD.WIDE R100, R102, 0x4, R2 ;  /* 0x0000000466647825 */ /* 0x000fc600078e0202 */
[----:B------:R-:W1:Y:S01]  /*9ff10*/  LDC R11, c[0x0][0x22c] ;  /* 0x00008b00ff0b7b82 */ /* 0x000e620000000800 */
[----:B---3--:R-:W-:-:S04]  /*9ff20*/  IMAD.WIDE R82, R0, 0x4, R4 ;  /* 0x0000000400527825 */ /* 0x008fc800078e0204 */
[C---:B------:R-:W-:Y:S02]  /*9ff30*/  IMAD.IADD R0, R102.reuse, 0x1, R106 ;  /* 0x0000000166007824 */ /* 0x040fe400078e026a */
[----:B------:R-:W-:Y:S01]  /*9ff40*/  IMAD.WIDE R102, R102, 0x4, R4 ;  /* 0x0000000466667825 */ /* 0x000fe200078e0204 */
[----:B--2---:R2:W-:Y:S01]  /*9ff50*/  @P3 STG.E desc[UR60][R82.64], R247 ;  /* 0x000000f752003986 */ /* 0x0045e2000c10193c */
        /* <DEDUP_REMOVED lines=10> */
[----:B------:R-:W3:Y:S03]  /*a0000*/  LDL.LU R231, [R1+0x230] ;  /* 0x0002300001e77983 */ /* 0x000ee60000300800 */
[----:B------:R-:W-:Y:S01]  /*a0010*/  ISETP.GE.AND P1, PT, R8, R81, PT ;  /* 0x000000510800720c */ /* 0x000fe20003f26270 */
[----:B------:R-:W-:Y:S01]  /*a0020*/  VIADD R8, R6, 0x191 ;  /* 0x0000019106087836 */ /* 0x000fe20000000000 */
[----:B------:R-:W-:Y:S01]  /*a0030*/  IADD3 R102, R0, R104, RZ ;  /* 0x0000006800667210 */ /* 0x000fe20007ffe0ff */
[----:B------:R-:W1:Y:S01]  /*a0040*/  LDC R81, c[0x0][0x248] ;  /* 0x00009200ff517b82 */ /* 0x000e620000000800 */
[----:B------:R-:W-:-:S03]  /*a0050*/  ISETP.LT.AND P3, PT, R9, R80, !P3 ;  /* 0x000000500900720c */ /* 0x000fc60005f61270 */
[----:B------:R-:W-:-:S04]  /*a0060*/  IMAD.WIDE R100, R102, 0x4, R2 ;  /* 0x0000000466647825 */ /* 0x000fc800078e0202 */
[----:B------:R-:W3:Y:S01]  /*a0070*/  LDC R104, c[0x0][0x22c] ;  /* 0x00008b00ff687b82 */ /* 0x000ee20000000800 */
[----:B------:R1:W-:Y:S02]  /*a0080*/  @P6 STG.E desc[UR60][R82.64], R250 ;  /* 0x000000fa52006986 */ /* 0x0003e4000c10193c */
[----:B-1----:R-:W-:-:S05]  /*a0090*/  IMAD.WIDE R82, R0, 0x4, R4 ;  /* 0x0000000400527825 */ /* 0x002fca00078e0204 */
[----:B------:R1:W-:Y:S01]  /*a00a0*/  @P2 STG.E desc[UR60][R82.64], R248 ;  /* 0x000000f852002986 */ /* 0x0003e2000c10193c */
[----:B------:R-:W-:-:S03]  /*a00b0*/  ISETP.GE.AND P2, PT, R8, R24, PT ;  /* 0x000000180800720c */ /* 0x000fc60003f46270 */
[----:B------:R-:W3:Y:S04]  /*a00c0*/  LDL.LU R24, [R1+0x2e34] ;  /* 0x002e340001187983 */ /* 0x000ee80000300800 */
[----:B------:R-:W3:Y:S04]  /*a00d0*/  LDL.LU R250, [R1+0x220] ;  /* 0x0002200001fa7983 */ /* 0x000ee80000300800 */
[----:B-1----:R-:W3:Y:S01]  /*a00e0*/  LDL.LU R248, [R1+0x210] ;  /* 0x0002100001f87983 */ /* 0x002ee20000300800 */
[C---:B----4-:R-:W-:Y:S02]  /*a00f0*/  IMAD.IADD R0, R102.reuse, 0x1, R105 ;  /* 0x0000000166007824 */ /* 0x050fe400078e0269 */
[----:B------:R-:W-:Y:S01]  /*a0100*/  IMAD.WIDE R102, R102, 0x4, R4 ;  /* 0x0000000466667825 */ /* 0x000fe200078e0204 */
[----:B------:R1:W-:Y:S01]  /*a0110*/  @P4 STG.E desc[UR60][R100.64], R251 ;  /* 0x000000fb64004986 */ /* 0x0003e2000c10193c */
[-C--:B------:R-:W-:Y:S01]  /*a0120*/  ISETP.LT.AND P6, PT, R7, R80.reuse, !P1 ;  /* 0x000000500700720c */ /* 0x080fe20004fc1270 */
[----:B------:R-:W4:Y:S02]  /*a0130*/  LDC R105, c[0x0][0x248] ;  /* 0x00009200ff697b82 */ /* 0x000f240000000800 */
[----:B------:R1:W-:Y:S04]  /*a0140*/  @P3 STG.E desc[UR60][R102.64], R249 ;  /* 0x000000f966003986 */ /* 0x0003e8000c10193c */
[----:B-1----:R-:W4:Y:S04]  /*a0150*/  LDL.LU R251, [R1+0x254] ;  /* 0x0002540001fb7983 */ /* 0x002f280000300800 */
[----:B------:R-:W4:Y:S01]  /*a0160*/  LDL.LU R249, [R1+0x234] ;  /* 0x0002340001f97983 */ /* 0x000f220000300800 */
[----:B------:R-:W-:Y:S01]  /*a0170*/  ISETP.LT.AND P3, PT, R9, R80, !P1 ;  /* 0x000000500900720c */ /* 0x000fe20004f61270 */
[----:B------:R-:W-:Y:S01]  /*a0180*/  IMAD.WIDE R82, R0, 0x4, R2 ;  /* 0x0000000400527825 */ /* 0x000fe200078e0202 */
[----:B------:R-:W-:-:S02]  /*a0190*/  IADD3 R8, R6, 0x192, RZ ;  /* 0x0000019206087810 */ /* 0x000fc40007ffe0ff */
[-C--:B------:R-:W-:Y:S02]  /*a01a0*/  ISETP.LT.AND P4, PT, R7, R80.reuse, !P2 ;  /* 0x000000500700720c */ /* 0x080fe40005781270 */
[----:B------:R-:W-:Y:S01]  /*a01b0*/  ISETP.GE.AND P1, PT, R8, R11, PT ;  /* 0x0000000b0800720c */ /* 0x000fe20003f26270 */
[----:B------:R-:W-:Y:S01]  /*a01c0*/  VIADD R8, R6, 0x193 ;  /* 0x0000019306087836 */ /* 0x000fe20000000000 */
[----:B------:R-:W-:Y:S01]  /*a01d0*/  ISETP.LT.AND P2, PT, R9, R80, !P2 ;  /* 0x000000500900720c */ /* 0x000fe20005741270 */
[----:B------:R-:W-:Y:S01]  /*a01e0*/  IMAD.IADD R102, R0, 0x1, R81 ;  /* 0x0000000100667824 */ /* 0x000fe200078e0251 */
[----:B------:R-:W1:Y:S03]  /*a01f0*/  LDC R11, c[0x0][0x248] ;  /* 0x00009200ff0b7b82 */ /* 0x000e660000000800 */
[----:B------:R-:W-:-:S05]  /*a0200*/  IMAD.WIDE R100, R102, 0x4, R2 ;  /* 0x0000000466647825 */ /* 0x000fca00078e0202 */
[----:B------:R-:W1:Y:S01]  /*a0210*/  LDC R81, c[0x0][0x22c] ;  /* 0x00008b00ff517b82 */ /* 0x000e620000000800 */
[----:B--2---:R2:W-:Y:S01]  /*a0220*/  @P6 STG.E desc[UR60][R82.64], R247 ;  /* 0x000000f752006986 */ /* 0x0045e2000c10193c */
[----:B------:R-:W-:Y:S01]  /*a0230*/  ISETP.LT.AND P6, PT, R7, R80, !P1 ;  /* 0x000000500700720c */ /* 0x000fe20004fc1270 */
[----:B--2---:R-:W-:-:S05]  /*a0240*/  IMAD.WIDE R82, R0, 0x4, R4 ;  /* 0x0000000400527825 */ /* 0x004fca00078e0204 */
[----:B---3--:R2:W-:Y:S01]  /*a0250*/  @P3 STG.E desc[UR60][R82.64], R231 ;  /* 0x000000e752003986 */ /* 0x0085e2000c10193c */
[----:B------:R-:W-:-:S03]  /*a0260*/  ISETP.GE.AND P3, PT, R8, R25, PT ;  /* 0x000000190800720c */ /* 0x000fc60003f66270 */
[----:B------:R-:W3:Y:S01]  /*a0270*/  LDL.LU R25, [R1+0x2e30] ;  /* 0x002e300001197983 */ /* 0x000ee20000300800 */
[----:B------:R-:W-:-:S03]  /*a0280*/  IADD3 R0, R102, R106, RZ ;  /* 0x0000006a66007210 */ /* 0x000fc60007ffe0ff */
[----:B------:R-:W3:Y:S01]  /*a0290*/  LDL.LU R243, [R1+0x224] ;  /* 0x0002240001f37983 */ /* 0x000ee20000300800 */
[----:B------:R-:W-:Y:S01]  /*a02a0*/  IMAD.WIDE R102, R102, 0x4, R4 ;  /* 0x0000000466667825 */ /* 0x000fe200078e0204 */
[----:B------:R-:W3:Y:S02]  /*a02b0*/  LDC R106, c[0x0][0x248] ;  /* 0x00009200ff6a7b82 */ /* 0x000ee40000000800 */
[----:B------:R-:W3:Y:S01]  /*a02c0*/  LDL.LU R235, [R1+0x214] ;  /* 0x0002140001eb7983 */ /* 0x000ee20000300800 */
[----:B--2---:R-:W-:-:S03]  /*a02d0*/  IMAD.WIDE R82, R0, 0x4, R2 ;  /* 0x0000000400527825 */ /* 0x004fc600078e0202 */
[----:B------:R-:W2:Y:S01]  /*a02e0*/  LDL.LU R229, [R1+0x258] ;  /* 0x0002580001e57983 */ /* 0x000ea20000300800 */
[----:B------:R-:W-:-:S03]  /*a02f0*/  VIADD R8, R6, 0x194 ;  /* 0x0000019406087836 */ /* 0x000fc60000000000 */
        /* <DEDUP_REMOVED lines=8> */
[----:B------:R-:W2:Y:S01]  /*a0380*/  LDC R104, c[0x0][0x248] ;  /* 0x00009200ff687b82 */ /* 0x000ea20000000800 */
[----:B----4-:R4:W-:Y:S02]  /*a0390*/  @P6 STG.E desc[UR60][R82.64], R251 ;  /* 0x000000fb52006986 */ /* 0x0109e4000c10193c */
[----:B----4-:R-:W-:-:S05]  /*a03a0*/  IMAD.WIDE R82, R0, 0x4, R4 ;  /* 0x0000000400527825 */ /* 0x010fca00078e0204 */
[----:B------:R4:W-:Y:S01]  /*a03b0*/  @P2 STG.E desc[UR60][R82.64], R249 ;  /* 0x000000f952002986 */ /* 0x0009e2000c10193c */
[----:B------:R-:W-:-:S03]  /*a03c0*/  ISETP.GE.AND P2, PT, R8, R26, PT ;  /* 0x0000001a0800720c */ /* 0x000fc60003f46270 */
[----:B------:R-:W2:Y:S04]  /*a03d0*/  LDL.LU R26, [R1+0x2e2c] ;  /* 0x002e2c00011a7983 */ /* 0x000ea80000300800 */
[----:B------:R-:W2:Y:S04]  /*a03e0*/  LDL.LU R250, [R1+0x25c] ;  /* 0x00025c0001fa7983 */ /* 0x000ea80000300800 */
[----:B------:R-:W2:Y:S04]  /*a03f0*/  LDL.LU R248, [R1+0x23c] ;  /* 0x00023c0001f87983 */ /* 0x000ea80000300800 */
[----:B------:R-:W2:Y:S04]  /*a0400*/  LDL.LU R251, [R1+0x22c] ;  /* 0x00022c0001fb7983 */ /* 0x000ea80000300800 */
[----:B----4-:R-:W4:Y:S01]  /*a0410*/  LDL.LU R249, [R1+0x21c] ;  /* 0x00021c0001f97983 */ /* 0x010f220000300800 */
[----:B------:R-:W-:-:S02]  /*a0420*/  ISETP.LT.AND P4, PT, R7, R80, !P3 ;  /* 0x000000500700720c */ /* 0x000fc40005f81270 */
[-C--:B------:R-:W-:Y:S01]  /*a0430*/  ISETP.LT.AND P3, PT, R9, R80.reuse, !P3 ;  /* 0x000000500900720c */ /* 0x080fe20005f61270 */
[----:B-1----:R-:W-:Y:S01]  /*a0440*/  IMAD.IADD R102, R0, 0x1, R11 ;  /* 0x0000000100667824 */ /* 0x002fe200078e020b */
[----:B------:R-:W-:Y:S01]  /*a0450*/  ISETP.LT.AND P6, PT, R7, R80, !P1 ;  /* 0x000000500700720c */ /* 0x000fe20004fc1270 */
[----:B------:R-:W1:Y:S02]  /*a0460*/  LDC R11, c[0x0][0x22c] ;  /* 0x00008b00ff0b7b82 */ /* 0x000e640000000800 */
[C---:B------:R-:W-:Y:S02]  /*a0470*/  IMAD.IADD R0, R102.reuse, 0x1, R105 ;  /* 0x0000000166007824 */ /* 0x040fe400078e0269 */
[----:B------:R-:W-:-:S04]  /*a0480*/  IMAD.WIDE R100, R102, 0x4, R2 ;  /* 0x0000000466647825 */ /* 0x000fc800078e0202 */
[----:B------:R-:W-:Y:S01]  /*a0490*/  IMAD.WIDE R102, R102, 0x4, R4 ;  /* 0x0000000466667825 */ /* 0x000fe200078e0204 */
[----:B------:R-:W1:Y:S03]  /*a04a0*/  LDC R105, c[0x0][0x248] ;  /* 0x00009200ff697b82 */ /* 0x000e660000000800 */
[----:B------:R-:W-:Y:S02]  /*a04b0*/  VIADD R8, R6, 0x196 ;  /* 0x0000019606087836 */ /* 0x000fe40000000000 */
[----:B------:R-:W-:Y:S01]  /*a04c0*/  IMAD.WIDE R82, R0, 0x4, R2 ;  /* 0x0000000400527825 */ /* 0x000fe200078e0202 */
[----:B---3--:R-:W-:Y:S01]  /*a04d0*/  @P4 STG.E desc[UR60][R100.64], R243 ;  /* 0x000000f364004986 */ /* 0x008fe2000c10193c */
[----:B------:R-:W-:-:S03]  /*a04e0*/  ISETP.LT.AND P4, PT, R7, R80, !P2 ;  /* 0x000000500700720c */ /* 0x000fc60005781270 */
[----:B------:R3:W-:Y:S01]  /*a04f0*/  @P3 STG.E desc[UR60][R102.64], R235 ;  /* 0x000000eb66003986 */ /* 0x0007e2000c10193c */
[CC--:B------:R-:W-:Y:S02]  /*a0500*/  ISETP.LT.AND P3, PT, R9.reuse, R80.reuse, !P1 ;  /* 0x000000500900720c */ /* 0x0c0fe40004f61270 */
[----:B------:R-:W-:Y:S01]  /*a0510*/  ISETP.LT.AND P2, PT, R9, R80, !P2 ;  /* 0x000000500900720c */ /* 0x000fe20005741270 */
[----:B--2---:R2:W-:Y:S01]  /*a0520*/  @P6 STG.E desc[UR60][R82.64], R229 ;  /* 0x000000e552006986 */ /* 0x0045e2000c10193c */
[----:B------:R-:W-:Y:S02]  /*a0530*/  ISETP.GE.AND P1, PT, R8, R81, PT ;  /* 0x000000510800720c */ /* 0x000fe40003f26270 */
[----:B------:R-:W1:Y:S01]  /*a0540*/  LDC R81, c[0x0][0x248] ;  /* 0x00009200ff517b82 */ /* 0x000e620000000800 */
[----:B---3--:R-:W-:Y:S01]  /*a0550*/  IADD3 R102, R0, R104, RZ ;  /* 0x0000006800667210 */ /* 0x008fe20007ffe0ff */
[----:B------:R-:W-:Y:S01]  /*a0560*/  VIADD R8, R6, 0x197 ;  /* 0x0000019706087836 */ /* 0x000fe20000000000 */
[----:B------:R-:W-:-:S05]  /*a0570*/  ISETP.LT.AND P6, PT, R7, R80, !P1 ;  /* 0x000000500700720c */ /* 0x000fca0004fc1270 */
[----:B------:R-:W3:Y:S01]  /*a0580*/  LDC R104, c[0x0][0x22c] ;  /* 0x00008b00ff687b82 */ /* 0x000ee20000000800 */
[----:B--2---:R-:W-:-:S04]  /*a0590*/  IMAD.WIDE R82, R0, 0x4, R4 ;  /* 0x0000000400527825 */ /* 0x004fc800078e0204 */
[C---:B------:R-:W-:Y:S02]  /*a05a0*/  IMAD.IADD R0, R102.reuse, 0x1, R106 ;  /* 0x0000000166007824 */ /* 0x040fe400078e026a */
[C---:B------:R-:W-:Y:S01]  /*a05b0*/  IMAD.WIDE R100, R102.reuse, 0x4, R2 ;  /* 0x0000000466647825 */ /* 0x040fe200078e0202 */
[----:B------:R2:W-:Y:S01]  /*a05c0*/  @P3 STG.E desc[UR60][R82.64], R247 ;  /* 0x000000f752003986 */ /* 0x0005e2000c10193c */
[----:B------:R-:W3:Y:S02]  /*a05d0*/  LDC R106, c[0x0][0x248] ;  /* 0x00009200ff6a7b82 */ /* 0x000ee40000000800 */
[----:B------:R-:W-:Y:S01]  /*a05e0*/  IMAD.WIDE R102, R102, 0x4, R4 ;  /* 0x0000000466667825 */ /* 0x000fe200078e0204 */
[----:B------:R-:W-:Y:S01]  /*a05f0*/  ISETP.GE.AND P3, PT, R8, R28, PT ;  /* 0x0000001c0800720c */ /* 0x000fe20003f66270 */
[----:B------:R-:W-:Y:S04]  /*a0600*/  @P4 STG.E desc[UR60][R100.64], R246 ;  /* 0x000000f664004986 */ /* 0x000fe8000c10193c */
[----:B------:R-:W3:Y:S04]  /*a0610*/  LDL.LU R28, [R1+0x2e28] ;  /* 0x002e2800011c7983 */ /* 0x000ee80000300800 */
[----:B------:R1:W-:Y:S01]  /*a0620*/  @P2 STG.E desc[UR60][R102.64], R231 ;  /* 0x000000e766002986 */ /* 0x0003e2000c10193c */
[----:B------:R-:W-:Y:S01]  /*a0630*/  ISETP.LT.AND P2, PT, R9, R80, !P1 ;  /* 0x000000500900720c */ /* 0x000fe20004f41270 */
[----:B--2---:R-:W-:-:S02]  /*a0640*/  IMAD.WIDE R82, R0, 0x4, R2 ;  /* 0x0000000400527825 */ /* 0x004fc400078e0202 */
[----:B------:R-:W2:Y:S01]  /*a0650*/  LDL.LU R247, [R1+0x1f0] ;  /* 0x0001f00001f77983 */ /* 0x000ea20000300800 */
[----:B------:R-:W-:-:S04]  /*a0660*/  IADD3 R8, R6, 0x198, RZ ;  /* 0x0000019806087810 */ /* 0x000fc80007ffe0ff */
[----:B-1----:R-:W-:Y:S01]  /*a0670*/  ISETP.GE.AND P1, PT, R8, R11, PT ;  /* 0x0000000b0800720c */ /* 0x002fe20003f26270 */
[----:B------:R-:W2:Y:S01]  /*a0680*/  LDL.LU R231, [R1+0x1c0] ;  /* 0x0001c00001e77983 */ /* 0x000ea20000300800 */
[----:B------:R-:W-:Y:S01]  /*a0690*/  VIADD R8, R6, 0x199 ;  /* 0x0000019906087836 */ /* 0x000fe20000000000 */
[-C--:B------:R-:W-:Y:S01]  /*a06a0*/  ISETP.LT.AND P4, PT, R7, R80.reuse, !P3 ;  /* 0x000000500700720c */ /* 0x080fe20005f81270 */
[----:B------:R-:W-:Y:S01]  /*a06b0*/  IMAD.IADD R102, R0, 0x1, R81 ;  /* 0x0000000100667824 */ /* 0x000fe200078e0251 */
[----:B------:R-:W-:Y:S01]  /*a06c0*/  ISETP.LT.AND P3, PT, R9, R80, !P3 ;  /* 0x000000500900720c */ /* 0x000fe20005f61270 */
[----:B------:R-:W1:Y:S02]  /*a06d0*/  LDC R11, c[0x0][0x248] ;  /* 0x00009200ff0b7b82 */ /* 0x000e640000000800 */
[----:B------:R-:W-:-:S06]  /*a06e0*/  IMAD.WIDE R100, R102, 0x4, R2 ;  /* 0x0000000466647825 */ /* 0x000fcc00078e0202 */
[----:B------:R-:W2:Y:S01]  /*a06f0*/  LDC R81, c[0x0][0x22c] ;  /* 0x00008b00ff517b82 */ /* 0x000ea20000000800 */
[----:B------:R1:W-:Y:S02]  /*a0700*/  @P6 STG.E desc[UR60][R82.64], R250 ;  /* 0x000000fa52006986 */ /* 0x0003e4000c10193c */
[----:B-1----:R-:W-:-:S05]  /*a0710*/  IMAD.WIDE R82, R0, 0x4, R4 ;  /* 0x0000000400527825 */ /* 0x002fca00078e0204 */
[----:B------:R1:W-:Y:S01]  /*a0720*/  @P2 STG.E desc[UR60][R82.64], R248 ;  /* 0x000000f852002986 */ /* 0x0003e2000c10193c */
[----:B------:R-:W-:-:S03]  /*a0730*/  ISETP.GE.AND P2, PT, R8, R16, PT ;  /* 0x000000100800720c */ /* 0x000fc60003f46270 */
[----:B------:R-:W2:Y:S04]  /*a0740*/  LDL.LU R16, [R1+0x2e24] ;  /* 0x002e240001107983 */ /* 0x000ea80000300800 */
[----:B------:R-:W2:Y:S04]  /*a0750*/  LDL.LU R250, [R1+0x1a0] ;  /* 0x0001a00001fa7983 */ /* 0x000ea80000300800 */
[----:B-1----:R-:W2:Y:S01]  /*a0760*/  LDL.LU R248, [R1+0x190] ;  /* 0x0001900001f87983 */ /* 0x002ea20000300800 */
[C---:B------:R-:W-:Y:S01]  /*a0770*/  IADD3 R0, R102.reuse, R105, RZ ;  /* 0x0000006966007210 */ /* 0x040fe20007ffe0ff */
[----:B------:R-:W-:Y:S01]  /*a0780*/  IMAD.WIDE R102, R102, 0x4, R4 ;  /* 0x0000000466667825 */ /* 0x000fe200078e0204 */
[-C--:B------:R-:W-:Y:S01]  /*a0790*/  ISETP.LT.AND P6, PT, R7, R80.reuse, !P1 ;  /* 0x000000500700720c */ /* 0x080fe20004fc1270 */
[----:B------:R1:W-:Y:S01]  /*a07a0*/  @P4 STG.E desc[UR60][R100.64], R251 ;  /* 0x000000fb64004986 */ /* 0x0003e2000c10193c */
[----:B------:R-:W2:Y:S03]  /*a07b0*/  LDC R105, c[0x0][0x248] ;  /* 0x00009200ff697b82 */ /* 0x000ea60000000800 */
[----:B----4-:R4:W-:Y:S04]  /*a07c0*/  @P3 STG.E desc[UR60][R102.64], R249 ;  /* 0x000000f966003986 */ /* 0x0109e8000c10193c */
[----:B-1----:R-:W2:Y:S04]  /*a07d0*/  LDL.LU R251, [R1+0x1f4] ;  /* 0x0001f40001fb7983 */ /* 0x002ea80000300800 */
[----:B----4-:R-:W4:Y:S01]  /*a07e0*/  LDL.LU R249, [R1+0x1c4] ;  /* 0x0001c40001f97983 */ /* 0x010f220000300800 */
[----:B------:R-:W-:Y:S01]  /*a07f0*/  ISETP.LT.AND P3, PT, R9, R80, !P1 ;  /* 0x000000500900720c */ /* 0x000fe20004f61270 */
[----:B------:R-:W-:-:S04]  /*a0800*/  IMAD.WIDE R82, R0, 0x4, R2 ;  /* 0x0000000400527825 */ /* 0x000fc800078e0202 */
[----:B------:R-:W-:Y:S01]  /*a0810*/  VIADD R8, R6, 0x19a ;  /* 0x0000019a06087836 */ /* 0x000fe20000000000 */
[-C--:B------:R-:W-:Y:S02]  /*a0820*/  ISETP.LT.AND P4, PT, R7, R80.reuse, !P2 ;  /* 0x000000500700720c */ /* 0x080fe40005781270 */
[----:B------:R-:W-:Y:S02]  /*a0830*/  ISETP.LT.AND P2, PT, R9, R80, !P2 ;  /* 0x000000500900720c */ /* 0x000fe40005741270 */
[----:B---3--:R-:W-:Y:S02]  /*a0840*/  ISETP.GE.AND P1, PT, R8, R104, PT ;  /* 0x000000680800720c */ /* 0x008fe40003f26270 */
[----:B------:R-:W-:Y:S01]  /*a0850*/  IADD3 R8, R6, 0x19b, RZ ;  /* 0x0000019b06087810 */ /* 0x000fe20007ffe0ff */
[----:B------:R-:W-:Y:S01]  /*a0860*/  IMAD.IADD R102, R0, 0x1, R11 ;  /* 0x0000000100667824 */ /* 0x000fe200078e020b */
[----:B------:R-:W1:Y:S03]  /*a0870*/  LDC R104, c[0x0][0x248] ;  /* 0x00009200ff687b82 */ /* 0x000e660000000800 */
[----:B------:R-:W-:-:S05]  /*a0880*/  IMAD.WIDE R100, R102, 0x4, R2 ;  /* 0x0000000466647825 */ /* 0x000fca00078e0202 */
[----:B------:R-:W3:Y:S01]  /*a0890*/  LDC R11, c[0x0][0x22c] ;  /* 0x00008b00ff0b7b82 */ /* 0x000ee20000000800 */
[----:B--2---:R2:W-:Y:S01]  /*a08a0*/  @P6 STG.E desc[UR60][R82.64], R247 ;  /* 0x000000f752006986 */ /* 0x0045e2000c10193c */
[----:B------:R-:W-:Y:S01]  /*a08b0*/  ISETP.LT.AND P6, PT, R7, R80, !P1 ;  /* 0x000000500700720c */ /* 0x000fe20004fc1270 */
[----:B--2---:R-:W-:-:S05]  /*a08c0*/  IMAD.WIDE R82, R0, 0x4, R4 ;  /* 0x0000000400527825 */ /* 0x004fca00078e0204 */
[----:B------:R2:W-:Y:S01]  /*a08d0*/  @P3 STG.E desc[UR60][R82.64], R231 ;  /* 0x000000e752003986 */ /* 0x0005e2000c10193c */
[----:B------:R-:W-:-:S03]  /*a08e0*/  ISETP.GE.AND P3, PT, R8, R17, PT ;  /* 0x000000110800720c */ /* 0x000fc60003f66270 */
[----:B------:R-:W3:Y:S01]  /*a08f0*/  LDL.LU R17, [R1+0x2e20] ;  /* 0x002e200001117983 */ /* 0x000ee20000300800 */
[----:B------:R-:W-:-:S03]  /*a0900*/  IMAD.IADD R0, R102, 0x1, R106 ;  /* 0x0000000166007824 */ /* 0x000fc600078e026a */
        /* <DEDUP_REMOVED lines=15> */
[----:B------:R-:W2:Y:S01]  /*a0a00*/  LDC R81, c[0x0][0x248] ;  /* 0x00009200ff517b82 */ /* 0x000ea20000000800 */
[----:B------:R1:W-:Y:S02]  /*a0a10*/  @P6 STG.E desc[UR60][R82.64], R251 ;  /* 0x000000fb52006986 */ /* 0x0003e4000c10193c */
[----:B-1----:R-:W-:-:S06]  /*a0a20*/  IMAD.WIDE R82, R0, 0x4, R4 ;  /* 0x0000000400527825 */ /* 0x002fcc00078e0204 */
[----:B----4-:R1:W-:Y:S01]  /*a0a30*/  @P2 STG.E desc[UR60][R82.64], R249 ;  /* 0x000000f952002986 */ /* 0x0103e2000c10193c */
[----:B------:R-:W-:-:S03]  /*a0a40*/  ISETP.GE.AND P2, PT, R8, R18, PT ;  /* 0x000000120800720c */ /* 0x000fc60003f46270 */
[----:B------:R-:W4:Y:S04]  /*a0a50*/  LDL.LU R18, [R1+0x2e1c] ;  /* 0x002e1c0001127983 */ /* 0x000f280000300800 */
[----:B------:R-:W4:Y:S04]  /*a0a60*/  LDL.LU R250, [R1+0x1fc] ;  /* 0x0001fc0001fa7983 */ /* 0x000f280000300800 */
[----:B------:R-:W4:Y:S04]  /*a0a70*/  LDL.LU R248, [R1+0x1cc] ;  /* 0x0001cc0001f87983 */ /* 0x000f280000300800 */
[----:B------:R-:W4:Y:S04]  /*a0a80*/  LDL.LU R251, [R1+0x1ac] ;  /* 0x0001ac0001fb7983 */ /* 0x000f280000300800 */
[----:B-1----:R-:W4:Y:S01]  /*a0a90*/  LDL.LU R249, [R1+0x19c] ;  /* 0x00019c0001f97983 */ /* 0x002f220000300800 */
[----:B------:R-:W-:-:S02]  /*a0aa0*/  ISETP.LT.AND P4, PT, R7, R80, !P3 ;  /* 0x000000500700720c */ /* 0x000fc40005f81270 */
[----:B------:R-:W-:Y:S02]  /*a0ab0*/  ISETP.LT.AND P3, PT, R9, R80, !P3 ;  /* 0x000000500900720c */ /* 0x000fe40005f61270 */
[----:B------:R-:W-:Y:S02]  /*a0ac0*/  IADD3 R102, R0, R104, RZ ;  /* 0x0000006800667210 */ /* 0x000fe40007ffe0ff */
[----:B------:R-:W-:Y:S01]  /*a0ad0*/  ISETP.LT.AND P6, PT, R7, R80, !P1 ;  /* 0x000000500700720c */ /* 0x000fe20004fc1270 */
[----:B------:R-:W1:Y:S02]  /*a0ae0*/  LDC R104, c[0x0][0x22c] ;  /* 0x00008b00ff687b82 */ /* 0x000e640000000800 */
[C---:B------:R-:W-:Y:S02]  /*a0af0*/  IMAD.IADD R0, R102.reuse, 0x1, R105 ;  /* 0x0000000166007824 */ /* 0x040fe400078e0269 */
[----:B------:R-:W-:-:S04]  /*a0b00*/  IMAD.WIDE R100, R102, 0x4, R2 ;  /* 0x0000000466647825 */ /* 0x000fc800078e0202 */
[----:B------:R-:W-:Y:S01]  /*a0b10*/  IMAD.WIDE R102, R102, 0x4, R4 ;  /* 0x0000000466667825 */ /* 0x000fe200078e0204 */
[----:B------:R-:W-:Y:S01]  /*a0b20*/  IADD3 R8, R6, 0x19e, RZ ;  /* 0x0000019e06087810 */ /* 0x000fe20007ffe0ff */
[----:B------:R-:W4:Y:S02]  /*a0b30*/  LDC R105, c[0x0][0x248] ;  /* 0x00009200ff697b82 */ /* 0x000f240000000800 */
[----:B------:R-:W-:Y:S01]  /*a0b40*/  IMAD.WIDE R82, R0, 0x4, R2 ;  /* 0x0000000400527825 */ /* 0x000fe200078e0202 */
[----:B---3--:R-:W-:Y:S01]  /*a0b50*/  @P4 STG.E desc[UR60][R100.64], R243 ;  /* 0x000000f364004986 */ /* 0x008fe2000c10193c */
[----:B------:R-:W-:-:S03]  /*a0b60*/  ISETP.LT.AND P4, PT, R7, R80, !P2 ;  /* 0x000000500700720c */ /* 0x000fc60005781270 */
[----:B------:R3:W-:Y:S01]  /*a0b70*/  @P3 STG.E desc[UR60][R102.64], R235 ;  /* 0x000000eb66003986 */ /* 0x0007e2000c10193c */
[CC--:B------:R-:W-:Y:S02]  /*a0b80*/  ISETP.LT.AND P3, PT, R9.reuse, R80.reuse, !P1 ;  /* 0x000000500900720c */ /* 0x0c0fe40004f61270 */
[-C--:B------:R-:W-:Y:S01]  /*a0b90*/  ISETP.LT.AND P2, PT, R9, R80.reuse, !P2 ;  /* 0x000000500900720c */ /* 0x080fe20005741270 */
[----:B--2---:R2:W-:Y:S01]  /*a0ba0*/  @P6 STG.E desc[UR60][R82.64], R229 ;  /* 0x000000e552006986 */ /* 0x0045e2000c10193c */
[----:B------:R-:W-:Y:S02]  /*a0bb0*/  ISETP.GE.AND P1, PT, R8, R11, PT ;  /* 0x0000000b0800720c */ /* 0x000fe40003f26270 */
[----:B------:R-:W1:Y:S01]  /*a0bc0*/  LDC R11, c[0x0][0x248] ;  /* 0x00009200ff0b7b82 */ /* 0x000e620000000800 */
[----:B---3--:R-:W-:Y:S01]  /*a0bd0*/  IMAD.IADD R102, R0, 0x1, R81 ;  /* 0x0000000100667824 */ /* 0x008fe200078e0251 */
[----:B------:R-:W-:Y:S01]  /*a0be0*/  ISETP.LT.AND P6, PT, R7, R80, !P1 ;  /* 0x000000500700720c */ /* 0x000fe20004fc1270 */
[----:B------:R-:W-:-:S05]  /*a0bf0*/  VIADD R8, R6, 0x19f ;  /* 0x0000019f06087836 */ /* 0x000fca0000000000 */
[----:B------:R-:W3:Y:S01]  /*a0c00*/  LDC R81, c[0x0][0x22c] ;  /* 0x00008b00ff517b82 */ /* 0x000ee20000000800 */
[----:B--2---:R-:W-:Y:S01]  /*a0c10*/  IMAD.WIDE R82, R0, 0x4, R4 ;  /* 0x0000000400527825 */ /* 0x004fe200078e0204 */
[----:B------:R-:W-:-:S03]  /*a0c20*/  IADD3 R0, R102, R106, RZ ;  /* 0x0000006a66007210 */ /* 0x000fc60007ffe0ff */
[C---:B------:R-:W-:Y:S01]  /*a0c30*/  IMAD.WIDE R100, R102.reuse, 0x4, R2 ;  /* 0x0000000466647825 */ /* 0x040fe200078e0202 */
[----:B------:R2:W-:Y:S02]  /*a0c40*/  @P3 STG.E desc[UR60][R82.64], R247 ;  /* 0x000000f752003986 */ /* 0x0005e4000c10193c */
[----:B------:R-:W3:Y:S01]  /*a0c50*/  LDC R106, c[0x0][0x248] ;  /* 0x00009200ff6a7b82 */ /* 0x000ee20000000800 */
[----:B------:R-:W-:Y:S01]  /*a0c60*/  IMAD.WIDE R102, R102, 0x4, R4 ;  /* 0x0000000466667825 */ /* 0x000fe200078e0204 */
[----:B------:R-:W-:Y:S01]  /*a0c70*/  ISETP.GE.AND P3, PT, R8, R19, PT ;  /* 0x000000130800720c */ /* 0x000fe20003f66270 */
        /* <DEDUP_REMOVED lines=9> */
[----:B------:R-:W-:Y:S02]  /*a0d10*/  ISETP.GE.AND P1, PT, R8, R104, PT ;  /* 0x000000680800720c */ /* 0x000fe40003f26270 */
[----:B------:R-:W-:Y:S01]  /*a0d20*/  IADD3 R8, R6, 0x1a1, RZ ;  /* 0x000001a106087810 */ /* 0x000fe20007ffe0ff */
[----:B------:R-:W-:Y:S01]  /*a0d30*/  IMAD.IADD R102, R0, 0x1, R11 ;  /* 0x0000000100667824 */ /* 0x000fe200078e020b */
[----:B------:R-:W-:Y:S01]  /*a0d40*/  ISETP.LT.AND P3, PT, R9, R80, !P3 ;  /* 0x000000500900720c */ /* 0x000fe20005f61270 */
[----:B------:R-:W1:Y:S02]  /*a0d50*/  LDC R104, c[0x0][0x248] ;  /* 0x00009200ff687b82 */ /* 0x000e640000000800 */
[----:B------:R-:W-:-:S06]  /*a0d60*/  IMAD.WIDE R100, R102, 0x4, R2 ;  /* 0x0000000466647825 */ /* 0x000fcc00078e0202 */
[----:B------:R-:W2:Y:S01]  /*a0d70*/  LDC R11, c[0x0][0x22c] ;  /* 0x00008b00ff0b7b82 */ /* 0x000ea20000000800 */
[----:B----4-:R4:W-:Y:S02]  /*a0d80*/  @P6 STG.E desc[UR60][R82.64], R250 ;  /* 0x000000fa52006986 */ /* 0x0109e4000c10193c */
[----:B----4-:R-:W-:-:S05]  /*a0d90*/  IMAD.WIDE R82, R0, 0x4, R4 ;  /* 0x0000000400527825 */ /* 0x010fca00078e0204 */
[----:B------:R4:W-:Y:S01]  /*a0da0*/  @P2 STG.E desc[UR60][R82.64], R248 ;  /* 0x000000f852002986 */ /* 0x0009e2000c10193c */
[----:B------:R-:W-:-:S03]  /*a0db0*/  ISETP.GE.AND P2, PT, R8, R20, PT ;  /* 0x000000140800720c */ /* 0x000fc60003f46270 */
[----:B------:R-:W2:Y:S04]  /*a0dc0*/  LDL.LU R20, [R1+0x2e14] ;  /* 0x002e140001147983 */ /* 0x000ea80000300800 */
[----:B------:R-:W2:Y:S04]  /*a0dd0*/  LDL.LU R250, [R1+0x160] ;  /* 0x0001600001fa7983 */ /* 0x000ea80000300800 */
[----:B----4-:R-:W4:Y:S01]  /*a0de0*/  LDL.LU R248, [R1+0x150] ;  /* 0x0001500001f87983 */ /* 0x010f220000300800 */
[C---:B------:R-:W-:Y:S02]  /*a0df0*/  IMAD.IADD R0, R102.reuse, 0x1, R105 ;  /* 0x0000000166007824 */ /* 0x040fe400078e0269 */
        /* <DEDUP_REMOVED lines=8> */
[----:B------:R-:W-:-:S04]  /*a0e80*/  IMAD.WIDE R82, R0, 0x4, R2 ;  /* 0x0000000400527825 */ /* 0x000fc800078e0202 */
[----:B------:R-:W-:Y:S01]  /*a0e90*/  VIADD R8, R6, 0x1a2 ;  /* 0x000001a206087836 */ /* 0x000fe20000000000 */
[----:B------:R-:W-:-:S04]  /*a0ea0*/  ISETP.LT.AND P4, PT, R7, R80, !P2 ;  /* 0x000000500700720c */ /* 0x000fc80005781270 */
[----:B---3--:R-:W-:Y:S01]  /*a0eb0*/  ISETP.GE.AND P1, PT, R8, R81, PT ;  /* 0x000000510800720c */ /* 0x008fe20003f26270 */
[----:B------:R-:W-:Y:S01]  /*a0ec0*/  VIADD R8, R6, 0x1a3 ;  /* 0x000001a306087836 */ /* 0x000fe20000000000 */
[----:B------:R-:W1:Y:S01]  /*a0ed0*/  LDC R81, c[0x0][0x248] ;  /* 0x00009200ff517b82 */ /* 0x000e620000000800 */
[----:B------:R-:W-:Y:S02]  /*a0ee0*/  ISETP.LT.AND P2, PT, R9, R80, !P2 ;  /* 0x000000500900720c */ /* 0x000fe40005741270 */
[----:B------:R-:W-:-:S05]  /*a0ef0*/  IADD3 R102, R0, R104, RZ ;  /* 0x0000006800667210 */ /* 0x000fca0007ffe0ff */
[----:B------:R-:W-:Y:S01]  /*a0f00*/  IMAD.WIDE R100, R102, 0x4, R2 ;  /* 0x0000000466647825 */ /* 0x000fe200078e0202 */
        /* <DEDUP_REMOVED lines=9> */
[----:B------:R-:W-:-:S03]  /*a0fa0*/  IMAD.WIDE R102, R102, 0x4, R4 ;  /* 0x0000000466667825 */ /* 0x000fc600078e0204 */
[----:B------:R-:W3:Y:S01]  /*a0fb0*/  LDL.LU R243, [R1+0x154] ;  /* 0x0001540001f37983 */ /* 0x000ee20000300800 */
[----:B--2---:R-:W-:-:S03]  /*a0fc0*/  IMAD.WIDE R82, R0, 0x4, R2 ;  /* 0x0000000400527825 */ /* 0x004fc600078e0202 */
[----:B------:R-:W2:Y:S04]  /*a0fd0*/  LDL.LU R235, [R1+0x188] ;  /* 0x0001880001eb7983 */ /* 0x000ea80000300800 */
[----:B------:R-:W2:Y:S04]  /*a0fe0*/  LDL.LU R229, [R1+0x178] ;  /* 0x0001780001e57983 */ /* 0x000ea80000300800 */
[----:B------:R-:W2:Y:S04]  /*a0ff0*/  LDL.LU R246, [R1+0x168] ;  /* 0x0001680001f67983 */ /* 0x000ea80000300800 */
[----:B------:R-:W2:Y:S04]  /*a1000*/  LDL.LU R247, [R1+0x158] ;  /* 0x0001580001f77983 */ /* 0x000ea80000300800 */
[----:B------:R-:W-:Y:S04]  /*a1010*/  @P4 STG.E desc[UR60][R100.64], R250 ;  /* 0x000000fa64004986 */ /* 0x000fe8000c10193c */
[----:B----4-:R1:W-:Y:S01]  /*a1020*/  @P2 STG.E desc[UR60][R102.64], R248 ;  /* 0x000000f866002986 */ /* 0x0103e2000c10193c */
[----:B------:R-:W-:Y:S01]  /*a1030*/  ISETP.LT.AND P2, PT, R9, R80, !P1 ;  /* 0x000000500900720c */ /* 0x000fe20004f41270 */
[----:B-1----:R-:W-:-:S02]  /*a1040*/  IMAD.IADD R102, R0, 0x1, R81 ;  /* 0x0000000100667824 */ /* 0x002fc400078e0251 */
[----:B------:R-:W-:Y:S01]  /*a1050*/  VIADD R81, R6, 0x1a5 ;  /* 0x000001a506517836 */ /* 0x000fe20000000000 */
[----:B------:R1:W-:Y:S02]  /*a1060*/  @P6 STG.E desc[UR60][R82.64], R251 ;  /* 0x000000fb52006986 */ /* 0x0003e4000c10193c */
[----:B-1----:R-:W-:-:S07]  /*a1070*/  IMAD.WIDE R82, R0, 0x4, R4 ;  /* 0x0000000400527825 */ /* 0x002fce00078e0204 */
[----:B------:R1:W-:Y:S01]  /*a1080*/  @P2 STG.E desc[UR60][R82.64], R249 ;  /* 0x000000f952002986 */ /* 0x0003e2000c10193c */
[----:B------:R-:W-:Y:S02]  /*a1090*/  ISETP.GE.AND P2, PT, R81, R22, PT ;  /* 0x000000165100720c */ /* 0x000fe40003f46270 */
[----:B------:R-:W-:Y:S01]  /*a10a0*/  IADD3 R8, R6, 0x1a4, RZ ;  /* 0x000001a406087810 */ /* 0x000fe20007ffe0ff */
[----:B------:R-:W4:Y:S01]  /*a10b0*/  LDL.LU R22, [R1+0x2e0c] ;  /* 0x002e0c0001167983 */ /* 0x000f220000300800 */
[----:B------:R-:W-:Y:S01]  /*a10c0*/  ISETP.LT.AND P4, PT, R7, R80, !P3 ;  /* 0x000000500700720c */ /* 0x000fe20005f81270 */
[C---:B------:R-:W-:Y:S01]  /*a10d0*/  IMAD.WIDE R100, R102.reuse, 0x4, R2 ;  /* 0x0000000466647825 */ /* 0x040fe200078e0202 */
[----:B------:R-:W-:Y:S01]  /*a10e0*/  IADD3 R0, R102, R105, RZ ;  /* 0x0000006966007210 */ /* 0x000fe20007ffe0ff */
[----:B------:R-:W4:Y:S01]  /*a10f0*/  LDL.LU R248, [R1+0x18c] ;  /* 0x00018c0001f87983 */ /* 0x000f220000300800 */
[----:B------:R-:W4:Y:S03]  /*a1100*/  LDC R81, c[0x0][0x22c] ;  /* 0x00008b00ff517b82 */ /* 0x000f260000000800 */
[----:B------:R-:W4:Y:S01]  /*a1110*/  LDL.LU R231, [R1+0x17c] ;  /* 0x00017c0001e77983 */ /* 0x000f220000300800 */
[----:B------:R-:W-:-:S02]  /*a1120*/  ISETP.GE.AND P1, PT, R8, R11, PT ;  /* 0x0000000b0800720c */ /* 0x000fc40003f26270 */
[-C--:B------:R-:W-:Y:S01]  /*a1130*/  ISETP.LT.AND P3, PT, R9, R80.reuse, !P3 ;  /* 0x000000500900720c */ /* 0x080fe20005f61270 */
[----:B------:R-:W-:Y:S01]  /*a1140*/  IMAD.WIDE R102, R102, 0x4, R4 ;  /* 0x0000000466667825 */ /* 0x000fe200078e0204 */
[----:B------:R-:W3:Y:S01]  /*a1150*/  LDC R8, c[0x0][0x248] ;  /* 0x00009200ff087b82 */ /* 0x000ee20000000800 */
[----:B------:R-:W-:Y:S01]  /*a1160*/  ISETP.LT.AND P6, PT, R7, R80, !P1 ;  /* 0x000000500700720c */ /* 0x000fe20004fc1270 */
[----:B------:R-:W4:Y:S01]  /*a1170*/  LDL.LU R250, [R1+0x16c] ;  /* 0x00016c0001fa7983 */ /* 0x000f220000300800 */
[----:B------:R-:W-:Y:S02]  /*a1180*/  VIADD R105, R6, 0x1a6 ;  /* 0x000001a606697836 */ /* 0x000fe40000000000 */
[----:B-1----:R-:W-:Y:S01]  /*a1190*/  IMAD.WIDE R82, R0, 0x4, R2 ;  /* 0x0000000400527825 */ /* 0x002fe200078e0202 */
[----:B------:R-:W4:Y:S02]  /*a11a0*/  LDL.LU R251, [R1+0x15c] ;  /* 0x00015c0001fb7983 */ /* 0x000f240000300800 */
[----:B------:R-:W1:Y:S01]  /*a11b0*/  LDC R11, c[0x0][0x248] ;  /* 0x00009200ff0b7b82 */ /* 0x000e620000000800 */
[----:B------:R-:W-:Y:S01]  /*a11c0*/  VIADD R106, R6, 0x1a9 ;  /* 0x000001a9066a7836 */ /* 0x000fe20000000000 */
[----:B------:R-:W4:Y:S01]  /*a11d0*/  LDL.LU R249, [R1+0x110] ;  /* 0x0001100001f97983 */ /* 0x000f220000300800 */
[----:B---3--:R-:W-:-:S05]  /*a11e0*/  IMAD.IADD R107, R0, 0x1, R8 ;  /* 0x00000001006b7824 */ /* 0x008fca00078e0208 */
[----:B------:R-:W3:Y:S01]  /*a11f0*/  LDC R8, c[0x0][0x22c] ;  /* 0x00008b00ff087b82 */ /* 0x000ee20000000800 */
[----:B------:R1:W-:Y:S01]  /*a1200*/  @P4 STG.E desc[UR60][R100.64], R242 ;  /* 0x000000f264004986 */ /* 0x0003e2000c10193c */
[----:B------:R-:W-:-:S03]  /*a1210*/  ISETP.LT.AND P4, PT, R7, R80, !P2 ;  /* 0x000000500700720c */ /* 0x000fc60005781270 */
[----:B------:R1:W-:Y:S01]  /*a1220*/  @P3 STG.E desc[UR60][R102.64], R243 ;  /* 0x000000f366003986 */ /* 0x0003e2000c10193c */
[CC--:B------:R-:W-:Y:S02]  /*a1230*/  ISETP.LT.AND P3, PT, R9.reuse, R80.reuse, !P1 ;  /* 0x000000500900720c */ /* 0x0c0fe40004f61270 */
[----:B------:R-:W-:Y:S01]  /*a1240*/  ISETP.LT.AND P2, PT, R9, R80, !P2 ;  /* 0x000000500900720c */ /* 0x000fe20005741270 */
[----:B--2---:R2:W-:Y:S01]  /*a1250*/  @P6 STG.E desc[UR60][R82.64], R235 ;  /* 0x000000eb52006986 */ /* 0x0045e2000c10193c */
[----:B------:R-:W-:Y:S01]  /*a1260*/  ISETP.GE.AND P1, PT, R105, R104, PT ;  /* 0x000000686900720c */ /* 0x000fe20003f26270 */
[C---:B-1----:R-:W-:Y:S01]  /*a1270*/  IMAD.IADD R11, R107.reuse, 0x1, R11 ;  /* 0x000000016b0b7824 */ /* 0x042fe200078e020b */
[----:B------:R-:W1:Y:S01]  /*a1280*/  LDC R105, c[0x0][0x248] ;  /* 0x00009200ff697b82 */ /* 0x000e620000000800 */
[----:B------:R-:W-:Y:S01]  /*a1290*/  IMAD.WIDE R100, R107, 0x4, R2 ;  /* 0x000000046b647825 */ /* 0x000fe200078e0202 */
[----:B------:R-:W-:-:S03]  /*a12a0*/  ISETP.LT.AND P6, PT, R7, R80, !P1 ;  /* 0x000000500700720c */ /* 0x000fc60004fc1270 */
[----:B------:R-:W-:-:S03]  /*a12b0*/  IMAD.WIDE R102, R107, 0x4, R4 ;  /* 0x000000046b667825 */ /* 0x000fc600078e0204 */
[----:B------:R-:W3:Y:S01]  /*a12c0*/  LDC R104, c[0x0][0x248] ;  /* 0x00009200ff687b82 */ /* 0x000ee20000000800 */
[----:B--2---:R-:W-:-:S05]  /*a12d0*/  IMAD.WIDE R82, R0, 0x4, R4 ;  /* 0x0000000400527825 */ /* 0x004fca00078e0204 */
[----:B------:R2:W-:Y:S04]  /*a12e0*/  @P3 STG.E desc[UR60][R82.64], R229 ;  /* 0x000000e552003986 */ /* 0x0005e8000c10193c */
[----:B------:R-:W-:Y:S04]  /*a12f0*/  @P4 STG.E desc[UR60][R100.64], R246 ;  /* 0x000000f664004986 */ /* 0x000fe8000c10193c */
[----:B------:R-:W-:Y:S01]  /*a1300*/  @P2 STG.E desc[UR60][R102.64], R247 ;  /* 0x000000f766002986 */ /* 0x000fe2000c10193c */
[----:B------:R-:W-:Y:S01]  /*a1310*/  ISETP.LT.AND P2, PT, R9, R80, !P1 ;  /* 0x000000500900720c */ /* 0x000fe20004f41270 */
[----:B--2---:R-:W-:Y:S01]  /*a1320*/  IMAD.WIDE R82, R11, 0x4, R2 ;  /* 0x000000040b527825 */ /* 0x004fe200078e0202 */
[----:B------:R-:W-:-:S04]  /*a1330*/  IADD3 R0, R6, 0x1a7, RZ ;  /* 0x000001a706007810 */ /* 0x000fc80007ffe0ff */
[----:B------:R-:W-:Y:S02]  /*a1340*/  ISETP.GE.AND P3, PT, R0, R23, PT ;  /* 0x000000170000720c */ /* 0x000fe40003f66270 */
[----:B------:R-:W2:Y:S04]  /*a1350*/  LDL.LU R23, [R1+0x2e08] ;  /* 0x002e080001177983 */ /* 0x000ea80000300800 */
[----:B----4-:R4:W-:Y:S02]  /*a1360*/  @P6 STG.E desc[UR60][R82.64], R248 ;  /* 0x000000f852006986 */ /* 0x0109e4000c10193c */
[----:B----4-:R-:W-:Y:S02]  /*a1370*/  IMAD.WIDE R82, R11, 0x4, R4 ;  /* 0x000000040b527825 */ /* 0x010fe400078e0204 */
[----:B------:R-:W4:Y:S04]  /*a1380*/  LDL.LU R248, [R1+0x114] ;  /* 0x0001140001f87983 */ /* 0x000f280000300800 */
[----:B------:R3:W-:Y:S01]  /*a1390*/  @P2 STG.E desc[UR60][R82.64], R231 ;  /* 0x000000e752002986 */ /* 0x0007e2000c10193c */
[----:B------:R-:W-:-:S03]  /*a13a0*/  ISETP.GE.AND P2, PT, R106, R12, PT ;  /* 0x0000000c6a00720c */ /* 0x000fc60003f46270 */
[----:B------:R-:W2:Y:S01]  /*a13b0*/  LDL.LU R12, [R1+0x2e04] ;  /* 0x002e0400010c7983 */ /* 0x000ea20000300800 */
[----:B------:R-:W-:Y:S01]  /*a13c0*/  VIADD R0, R6, 0x1a8 ;  /* 0x000001a806007836 */ /* 0x000fe20000000000 */
[-C--:B------:R-:W-:Y:S02]  /*a13d0*/  ISETP.LT.AND P4, PT, R7, R80.reuse, !P3 ;  /* 0x000000500700720c */ /* 0x080fe40005f81270 */
[-C--:B------:R-:W-:Y:S02]  /*a13e0*/  ISETP.LT.AND P3, PT, R9, R80.reuse, !P3 ;  /* 0x000000500900720c */ /* 0x080fe40005f61270 */
[----:B-1----:R-:W-:Y:S02]  /*a13f0*/  IADD3 R105, R11, R105, RZ ;  /* 0x000000690b697210 */ /* 0x002fe40007ffe0ff */
[----:B------:R-:W-:Y:S01]  /*a1400*/  ISETP.GE.AND P1, PT, R0, R81, PT ;  /* 0x000000510000720c */ /* 0x000fe20003f26270 */
[----:B------:R-:W-:Y:S01]  /*a1410*/  VIADD R106, R6, 0x1ab ;  /* 0x000001ab066a7836 */ /* 0x000fe20000000000 */
[----:B------:R-:W1:Y:S01]  /*a1420*/  LDC R81, c[0x0][0x248] ;  /* 0x00009200ff517b82 */ /* 0x000e620000000800 */
[----:B------:R-:W-:Y:S01]  /*a1430*/  IMAD.WIDE R100, R105, 0x4, R2 ;  /* 0x0000000469647825 */ /* 0x000fe200078e0202 */
[----:B------:R-:W-:-:S03]  /*a1440*/  ISETP.LT.AND P6, PT, R7, R80, !P1 ;  /* 0x000000500700720c */ /* 0x000fc60004fc1270 */
[C---:B------:R-:W-:Y:S01]  /*a1450*/  IMAD.WIDE R102, R105.reuse, 0x4, R4 ;  /* 0x0000000469667825 */ /* 0x040fe200078e0204 */
[----:B------:R-:W-:Y:S02]  /*a1460*/  @P4 STG.E desc[UR60][R100.64], R250 ;  /* 0x000000fa64004986 */ /* 0x000fe4000c10193c */
[----:B------:R-:W1:Y:S01]  /*a1470*/  LDC R0, c[0x0][0x248] ;  /* 0x00009200ff007b82 */ /* 0x000e620000000800 */
[----:B---3--:R-:W-:Y:S01]  /*a1480*/  IMAD.IADD R11, R105, 0x1, R104 ;  /* 0x00000001690b7824 */ /* 0x008fe200078e0268 */
[----:B------:R3:W-:Y:S01]  /*a1490*/  @P3 STG.E desc[UR60][R102.64], R251 ;  /* 0x000000fb66003986 */ /* 0x0007e2000c10193c */
[-C--:B------:R-:W-:Y:S02]  /*a14a0*/  ISETP.LT.AND P3, PT, R9, R80.reuse, !P1 ;  /* 0x000000500900720c */ /* 0x080fe40004f61270 */
[----:B------:R-:W-:Y:S01]  /*a14b0*/  IMAD.WIDE R82, R11, 0x4, R2 ;  /* 0x000000040b527825 */ /* 0x000fe200078e0202 */
[----:B------:R-:W-:Y:S02]  /*a14c0*/  IADD3 R107, R6, 0x1aa, RZ ;  /* 0x000001aa066b7810 */ /* 0x000fe40007ffe0ff */
[----:B------:R-:W-:Y:S01]  /*a14d0*/  ISETP.LT.AND P4, PT, R7, R80, !P2 ;  /* 0x000000500700720c */ /* 0x000fe20005781270 */
[----:B------:R-:W4:Y:S01]  /*a14e0*/  LDC R105, c[0x0][0x22c] ;  /* 0x00008b00ff697b82 */ /* 0x000f220000000800 */
[----:B------:R3:W-:Y:S04]  /*a14f0*/  @P6 STG.E desc[UR60][R82.64], R249 ;  /* 0x000000f952006986 */ /* 0x0007e8000c10193c */
[----:B---3--:R-:W3:Y:S03]  /*a1500*/  LDL.LU R251, [R1+0x118] ;  /* 0x0001180001fb7983 */ /* 0x008ee60000300800 */
[----:B------:R-:W3:Y:S01]  /*a1510*/  LDC R104, c[0x0][0x248] ;  /* 0x00009200ff687b82 */ /* 0x000ee20000000800 */
[----:B------:R-:W-:-:S05]  /*a1520*/  IMAD.WIDE R82, R11, 0x4, R4 ;  /* 0x000000040b527825 */ /* 0x000fca00078e0204 */
[----:B--2---:R2:W-:Y:S01]  /*a1530*/  @P3 STG.E desc[UR60][R82.64], R12 ;  /* 0x0000000c52003986 */ /* 0x0045e2000c10193c */
[----:B------:R-:W-:Y:S02]  /*a1540*/  ISETP.GE.AND P3, PT, R106, R13, PT ;  /* 0x0000000d6a00720c */ /* 0x000fe40003f66270 */
[----:B------:R-:W-:Y:S01]  /*a1550*/  ISETP.GE.AND P1, PT, R107, R8, PT ;  /* 0x000000086b00720c */ /* 0x000fe20003f26270 */
[----:B------:R-:W3:Y:S01]  /*a1560*/  LDL.LU R13, [R1+0x2e00] ;  /* 0x002e0000010d7983 */ /* 0x000ee20000300800 */
[----:B------:R-:W4:Y:S01]  /*a1570*/  LDC R8, c[0x0][0x248] ;  /* 0x00009200ff087b82 */ /* 0x000f220000000800 */
[-C--:B------:R-:W-:Y:S01]  /*a1580*/  ISETP.LT.AND P2, PT, R9, R80.reuse, !P2 ;  /* 0x000000500900720c */ /* 0x080fe20005741270 */
[----:B-1----:R-:W-:Y:S01]  /*a1590*/  IMAD.IADD R81, R11, 0x1, R81 ;  /* 0x000000010b517824 */ /* 0x002fe200078e0251 */
[----:B------:R-:W-:Y:S01]  /*a15a0*/  ISETP.LT.AND P6, PT, R7, R80, !P1 ;  /* 0x000000500700720c */ /* 0x000fe20004fc1270 */
[----:B------:R-:W3:Y:S02]  /*a15b0*/  LDL.LU R249, [R1+0x11c] ;  /* 0x00011c0001f97983 */ /* 0x000ee40000300800 */
[C---:B------:R-:W-:Y:S01]  /*a15c0*/  IMAD.WIDE R100, R81.reuse, 0x4, R2 ;  /* 0x0000000451647825 */ /* 0x040fe200078e0202 */
[C---:B------:R-:W-:Y:S01]  /*a15d0*/  IADD3 R11, R81.reuse, R0, RZ ;  /* 0x00000000510b7210 */ /* 0x040fe20007ffe0ff */
[----:B------:R-:W1:Y:S02]  /*a15e0*/  LDC R107, c[0x0][0x22c] ;  /* 0x00008b00ff6b7b82 */ /* 0x000e640000000800 */
[----:B------:R-:W-:Y:S01]  /*a15f0*/  IMAD.WIDE R102, R81, 0x4, R4 ;  /* 0x0000000451667825 */ /* 0x000fe200078e0204 */
[----:B------:R-:W-:Y:S04]  /*a1600*/  @P4 STG.E desc[UR60][R100.64], R20 ;  /* 0x0000001464004986 */ /* 0x000fe8000c10193c */
[----:B------:R-:W-:Y:S01]  /*a1610*/  @P2 STG.E desc[UR60][R102.64], R16 ;  /* 0x0000001066002986 */ /* 0x000fe2000c10193c */
[----:B------:R-:W-:Y:S01]  /*a1620*/  ISETP.LT.AND P2, PT, R9, R80, !P1 ;  /* 0x000000500900720c */ /* 0x000fe20004f41270 */
[C---:B--2---:R-:W-:Y:S01]  /*a1630*/  IMAD.WIDE R82, R11.reuse, 0x4, R2 ;  /* 0x000000040b527825 */ /* 0x044fe200078e0202 */
[----:B------:R-:W2:Y:S04]  /*a1640*/  LDC R106, c[0x0][0x248] ;  /* 0x00009200ff6a7b82 */ /* 0x000ea80000000800 */
[----:B----4-:R4:W-:Y:S01]  /*a1650*/  @P6 STG.E desc[UR60][R82.64], R248 ;  /* 0x000000f852006986 */ /* 0x0109e2000c10193c */
[C---:B------:R-:W-:Y:S01]  /*a1660*/  IMAD.IADD R81, R11.reuse, 0x1, R8 ;  /* 0x000000010b517824 */ /* 0x040fe200078e0208 */
[----:B------:R-:W-:Y:S01]  /*a1670*/  IADD3 R8, R6, 0x1ad, RZ ;  /* 0x000001ad06087810 */ /* 0x000fe20007ffe0ff */
[----:B----4-:R-:W-:-:S05]  /*a1680*/  IMAD.WIDE R82, R11, 0x4, R4 ;  /* 0x000000040b527825 */ /* 0x010fca00078e0204 */
[----:B---3--:R3:W-:Y:S01]  /*a1690*/  @P2 STG.E desc[UR60][R82.64], R13 ;  /* 0x0000000d52002986 */ /* 0x0087e2000c10193c */
[----:B------:R-:W-:-:S03]  /*a16a0*/  ISETP.GE.AND P2, PT, R8, R14, PT ;  /* 0x0000000e0800720c */ /* 0x000fc60003f46270 */
[----:B------:R-:W4:Y:S01]  /*a16b0*/  LDL.LU R14, [R1+0x2dfc] ;  /* 0x002dfc00010e7983 */ /* 0x000f220000300800 */
[----:B------:R-:W-:Y:S01]  /*a16c0*/  VIADD R0, R6, 0x1ac ;  /* 0x000001ac06007836 */ /* 0x000fe20000000000 */
[----:B------:R-:W-:-:S04]  /*a16d0*/  ISETP.LT.AND P4, PT, R7, R80, !P3 ;  /* 0x000000500700720c */ /* 0x000fc80005f81270 */
[----:B------:R-:W-:Y:S02]  /*a16e0*/  ISETP.GE.AND P1, PT, R0, R105, PT ;  /* 0x000000690000720c */ /* 0x000fe40003f26270 */
[----:B------:R-:W1:Y:S01]  /*a16f0*/  LDC R0, c[0x0][0x248] ;  /* 0x00009200ff007b82 */ /* 0x000e620000000800 */
[-C--:B------:R-:W-:Y:S01]  /*a1700*/  ISETP.LT.AND P3, PT, R9, R80.reuse, !P3 ;  /* 0x000000500900720c */ /* 0x080fe20005f61270 */
[----:B------:R-:W-:Y:S01]  /*a1710*/  IMAD.WIDE R100, R81, 0x4, R2 ;  /* 0x0000000451647825 */ /* 0x000fe200078e0202 */
[----:B------:R-:W-:-:S03]  /*a1720*/  ISETP.LT.AND P6, PT, R7, R80, !P1 ;  /* 0x000000500700720c */ /* 0x000fc60004fc1270 */
[C---:B------:R-:W-:Y:S01]  /*a1730*/  IMAD.WIDE R102, R81.reuse, 0x4, R4 ;  /* 0x0000000451667825 */ /* 0x040fe200078e0204 */
[----:B------:R1:W-:Y:S01]  /*a1740*/  @P4 STG.E desc[UR60][R100.64], R21 ;  /* 0x0000001564004986 */ /* 0x0003e2000c10193c */
[----:B---3--:R-:W3:Y:S02]  /*a1750*/  LDC R82, c[0x0][0x248] ;  /* 0x00009200ff527b82 */ /* 0x008ee40000000800 */
[----:B------:R-:W-:-:S04]  /*a1760*/  IMAD.IADD R11, R81, 0x1, R104 ;  /* 0x00000001510b7824 */ /* 0x000fc800078e0268 */
[----:B------:R-:W-:Y:S01]  /*a1770*/  @P3 STG.E desc[UR60][R102.64], R17 ;  /* 0x0000001166003986 */ /* 0x000fe2000c10193c */
[----:B------:R-:W-:Y:S01]  /*a1780*/  ISETP.LT.AND P3, PT, R9, R80, !P1 ;  /* 0x000000500900720c */ /* 0x000fe20004f61270 */
[C---:B------:R-:W-:Y:S01]  /*a1790*/  IMAD.WIDE R12, R11.reuse, 0x4, R2 ;  /* 0x000000040b0c7825 */ /* 0x040fe200078e0202 */
[----:B------:R-:W3:Y:S04]  /*a17a0*/  LDC R81, c[0x0][0x22c] ;  /* 0x00008b00ff517b82 */ /* 0x000ee80000000800 */
[----:B------:R2:W-:Y:S01]  /*a17b0*/  @P6 STG.E desc[UR60][R12.64], R251 ;  /* 0x000000fb0c006986 */ /* 0x0005e2000c10193c */
[C---:B-1----:R-:W-:Y:S01]  /*a17c0*/  IADD3 R21, R11.reuse, R0, RZ ;  /* 0x000000000b157210 */ /* 0x042fe20007ffe0ff */
[----:B------:R-:W-:Y:S02]  /*a17d0*/  VIADD R0, R6, 0x1af ;  /* 0x000001af06007836 */ /* 0x000fe40000000000 */
[----:B------:R-:W1:Y:S01]  /*a17e0*/  LDC R83, c[0x0][0x22c] ;  /* 0x00008b00ff537b82 */ /* 0x000e620000000800 */
[----:B--2---:R-:W-:-:S05]  /*a17f0*/  IMAD.WIDE R12, R11, 0x4, R4 ;  /* 0x000000040b0c7825 */ /* 0x004fca00078e0204 */
[----:B----4-:R2:W-:Y:S01]  /*a1800*/  @P3 STG.E desc[UR60][R12.64], R14 ;  /* 0x0000000e0c003986 */ /* 0x0105e2000c10193c */
[----:B------:R-:W-:-:S03]  /*a1810*/  ISETP.GE.AND P3, PT, R0, R15, PT ;  /* 0x0000000f0000720c */ /* 0x000fc60003f66270 */
[----:B------:R-:W4:Y:S01]  /*a1820*/  LDL.LU R15, [R1+0x2df8] ;  /* 0x002df800010f7983 */ /* 0x000f220000300800 */
[----:B------:R-:W-:Y:S01]  /*a1830*/  VIADD R8, R6, 0x1ae ;  /* 0x000001ae06087836 */ /* 0x000fe20000000000 */
[----:B------:R-:W-:-:S04]  /*a1840*/  ISETP.LT.AND P4, PT, R7, R80, !P2 ;  /* 0x000000500700720c */ /* 0x000fc80005781270 */
[----:B------:R-:W-:Y:S02]  /*a1850*/  ISETP.GE.AND P1, PT, R8, R107, PT ;  /* 0x0000006b0800720c */ /* 0x000fe40003f26270 */
[----:B------:R-:W1:Y:S01]  /*a1860*/  LDC R8, c[0x0][0x248] ;  /* 0x00009200ff087b82 */ /* 0x000e620000000800 */
[-C--:B------:R-:W-:Y:S01]  /*a1870*/  ISETP.LT.AND P2, PT, R9, R80.reuse, !P2 ;  /* 0x000000500900720c */ /* 0x080fe20005741270 */
[----:B------:R-:W-:Y:S01]  /*a1880*/  IMAD.IADD R11, R21, 0x1, R106 ;  /* 0x00000001150b7824 */ /* 0x000fe200078e026a */
[----:B------:R-:W-:Y:S01]  /*a1890*/  ISETP.LT.AND P6, PT, R7, R80, !P1 ;  /* 0x000000500700720c */ /* 0x000fe20004fc1270 */
[----:B------:R-:W-:-:S04]  /*a18a0*/  IMAD.WIDE R16, R21, 0x4, R2 ;  /* 0x0000000415107825 */ /* 0x000fc800078e0202 */
[----:B------:R-:W-:Y:S01]  /*a18b0*/  IMAD.WIDE R20, R21, 0x4, R4 ;  /* 0x0000000415147825 */ /* 0x000fe200078e0204 */
[----:B------:R1:W-:Y:S01]  /*a18c0*/  @P4 STG.E desc[UR60][R16.64], R22 ;  /* 0x0000001610004986 */ /* 0x0003e2000c10193c */
[----:B------:R-:W-:Y:S01]  /*a18d0*/  IADD3 R0, R6, 0x1b0, RZ ;  /* 0x000001b006007810 */ /* 0x000fe20007ffe0ff */
[----:B--2---:R-:W2:Y:S03]  /*a18e0*/  LDC R14, c[0x0][0x248] ;  /* 0x00009200ff0e7b82 */ /* 0x004ea60000000800 */
[----:B------:R-:W-:Y:S01]  /*a18f0*/  @P2 STG.E desc[UR60][R20.64], R18 ;  /* 0x0000001214002986 */ /* 0x000fe2000c10193c */
[-C--:B------:R-:W-:Y:S01]  /*a1900*/  ISETP.LT.AND P2, PT, R9, R80.reuse, !P1 ;  /* 0x000000500900720c */ /* 0x080fe20004f41270 */
[----:B------:R-:W-:Y:S01]  /*a1910*/  IMAD.WIDE R12, R11, 0x4, R2 ;  /* 0x000000040b0c7825 */ /* 0x000fe200078e0202 */
[----:B---3--:R-:W-:Y:S02]  /*a1920*/  ISETP.GE.AND P1, PT, R0, R81, PT ;  /* 0x000000510000720c */ /* 0x008fe40003f26270 */
[----:B------:R-:W3:Y:S01]  /*a1930*/  LDC R0, c[0x0][0x248] ;  /* 0x00009200ff007b82 */ /* 0x000ee20000000800 */
[-C--:B------:R-:W-:Y:S01]  /*a1940*/  ISETP.LT.AND P4, PT, R7, R80.reuse, !P3 ;  /* 0x000000500700720c */ /* 0x080fe20005f81270 */
[----:B------:R1:W-:Y:S01]  /*a1950*/  @P6 STG.E desc[UR60][R12.64], R249 ;  /* 0x000000f90c006986 */ /* 0x0003e2000c10193c */
[----:B------:R-:W-:Y:S01]  /*a1960*/  ISETP.LT.AND P3, PT, R9, R80, !P3 ;  /* 0x000000500900720c */ /* 0x000fe20005f61270 */
[----:B-1----:R-:W-:-:S02]  /*a1970*/  IMAD.IADD R81, R11, 0x1, R8 ;  /* 0x000000010b517824 */ /* 0x002fc400078e0208 */
[----:B------:R-:W-:Y:S02]  /*a1980*/  VIADD R8, R6, 0x1b1 ;  /* 0x000001b106087836 */ /* 0x000fe40000000000 */
[----:B------:R-:W1:Y:S01]  /*a1990*/  LDC R22, c[0x0][0x22c] ;  /* 0x00008b00ff167b82 */ /* 0x000e620000000800 */
[----:B------:R-:W-:Y:S01]  /*a19a0*/  IMAD.WIDE R12, R11, 0x4, R4 ;  /* 0x000000040b0c7825 */ /* 0x000fe200078e0204 */
[----:B------:R-:W-:-:S06]  /*a19b0*/  ISETP.LT.AND P6, PT, R7, R80, !P1 ;  /* 0x000000500700720c */ /* 0x000fcc0004fc1270 */
[----:B------:R-:W1:Y:S01]  /*a19c0*/  LDC R18, c[0x0][0x248] ;  /* 0x00009200ff127b82 */ /* 0x000e620000000800 */
[C---:B------:R-:W-:Y:S01]  /*a19d0*/  IMAD.WIDE R16, R81.reuse, 0x4, R2 ;  /* 0x0000000451107825 */ /* 0x040fe200078e0202 */
[----:B------:R-:W-:-:S03]  /*a19e0*/  IADD3 R11, R81, R82, RZ ;  /* 0x00000052510b7210 */ /* 0x000fc60007ffe0ff */
[----:B------:R-:W-:Y:S01]  /*a19f0*/  IMAD.WIDE R20, R81, 0x4, R4 ;  /* 0x0000000451147825 */ /* 0x000fe200078e0204 */
[----:B----4-:R4:W-:Y:S01]  /*a1a00*/  @P2 STG.E desc[UR60][R12.64], R15 ;  /* 0x0000000f0c002986 */ /* 0x0109e2000c10193c */
[----:B------:R-:W-:-:S03]  /*a1a10*/  ISETP.GE.AND P2, PT, R8, R29, PT ;  /* 0x0000001d0800720c */ /* 0x000fc60003f46270 */
[----:B------:R-:W2:Y:S04]  /*a1a20*/  LDL.LU R29, [R1+0x2df4] ;  /* 0x002df400011d7983 */ /* 0x000ea80000300800 */
[----:B------:R3:W-:Y:S04]  /*a1a30*/  @P4 STG.E desc[UR60][R16.64], R23 ;  /* 0x0000001710004986 */ /* 0x0007e8000c10193c */
[----:B------:R1:W-:Y:S01]  /*a1a40*/  @P3 STG.E desc[UR60][R20.64], R19 ;  /* 0x0000001314003986 */ /* 0x0003e2000c10193c */
[----:B------:R-:W-:Y:S01]  /*a1a50*/  ISETP.LT.AND P3, PT, R9, R80, !P1 ;  /* 0x000000500900720c */ /* 0x000fe20004f61270 */
[----:B----4-:R-:W-:-:S05]  /*a1a60*/  IMAD.WIDE R12, R11, 0x4, R2 ;  /* 0x000000040b0c7825 */ /* 0x010fca00078e0202 */
[----:B------:R4:W-:Y:S01]  /*a1a70*/  @P6 STG.E desc[UR60][R12.64], R28 ;  /* 0x0000001c0c006986 */ /* 0x0009e2000c10193c */
[----:B---3--:R-:W-:Y:S01]  /*a1a80*/  IMAD.IADD R17, R11, 0x1, R0 ;  /* 0x000000010b117824 */ /* 0x008fe200078e0200 */
[C---:B------:R-:W-:Y:S01]  /*a1a90*/  IADD3 R0, R6.reuse, 0x1b3, RZ ;  /* 0x000001b306007810 */ /* 0x040fe20007ffe0ff */
[C---:B------:R-:W-:Y:S01]  /*a1aa0*/  VIADD R8, R6.reuse, 0x1b2 ;  /* 0x000001b206087836 */ /* 0x040fe20000000000 */
[----:B------:R-:W-:Y:S01]  /*a1ab0*/  ISETP.LT.AND P4, PT, R7, R80, !P2 ;  /* 0x000000500700720c */ /* 0x000fe20005781270 */
[----:B-1----:R-:W-:Y:S01]  /*a1ac0*/  VIADD R19, R6, 0x1b4 ;  /* 0x000001b406137836 */ /* 0x002fe20000000000 */
[----:B------:R-:W1:Y:S01]  /*a1ad0*/  LDC R21, c[0x0][0x22c] ;  /* 0x00008b00ff157b82 */ /* 0x000e620000000800 */
[----:B----4-:R-:W-:-:S07]  /*a1ae0*/  IMAD.WIDE R12, R11, 0x4, R4 ;  /* 0x000000040b0c7825 */ /* 0x010fce00078e0204 */
[----:B------:R-:W3:Y:S01]  /*a1af0*/  LDC R23, c[0x0][0x22c] ;  /* 0x00008b00ff177b82 */ /* 0x000ee20000000800 */
[----:B------:R4:W-:Y:S01]  /*a1b00*/  @P3 STG.E desc[UR60][R12.64], R24 ;  /* 0x000000180c003986 */ /* 0x0009e2000c10193c */
[----:B------:R-:W-:-:S03]  /*a1b10*/  ISETP.GE.AND P3, PT, R0, R30, PT ;  /* 0x0000001e0000720c */ /* 0x000fc60003f66270 */
[----:B------:R-:W3:Y:S01]  /*a1b20*/  LDL.LU R30, [R1+0x2df0] ;  /* 0x002df000011e7983 */ /* 0x000ee20000300800 */
[----:B------:R-:W-:Y:S02]  /*a1b30*/  ISETP.GE.AND P1, PT, R8, R83, PT ;  /* 0x000000530800720c */ /* 0x000fe40003f26270 */
[----:B------:R-:W1:Y:S01]  /*a1b40*/  LDC R20, c[0x0][0x248] ;  /* 0x00009200ff147b82 */ /* 0x000e620000000800 */
[----:B------:R-:W-:-:S07]  /*a1b50*/  ISETP.LT.AND P2, PT, R9, R80, !P2 ;  /* 0x000000500900720c */ /* 0x000fce0005741270 */
[----:B------:R-:W1:Y:S01]  /*a1b60*/  LDC R8, c[0x0][0x248] ;  /* 0x00009200ff087b82 */ /* 0x000e620000000800 */
[----:B--2---:R-:W-:Y:S01]  /*a1b70*/  IMAD.IADD R11, R17, 0x1, R14 ;  /* 0x00000001110b7824 */ /* 0x004fe200078e020e */
[----:B------:R-:W-:Y:S01]  /*a1b80*/  ISETP.LT.AND P6, PT, R7, R80, !P1 ;  /* 0x000000500700720c */ /* 0x000fe20004fc1270 */
[----:B------:R-:W-:-:S04]  /*a1b90*/  IMAD.WIDE R14, R17, 0x4, R2 ;  /* 0x00000004110e7825 */ /* 0x000fc800078e0202 */
[----:B------:R-:W-:Y:S01]  /*a1ba0*/  IMAD.WIDE R16, R17, 0x4, R4 ;  /* 0x0000000411107825 */ /* 0x000fe200078e0204 */
[----:B------:R2:W-:Y:S01]  /*a1bb0*/  @P4 STG.E desc[UR60][R14.64], R36 ;  /* 0x000000240e004986 */ /* 0x0005e2000c10193c */
[----:B------:R-:W2:Y:S01]  /*a1bc0*/  LDC R0, c[0x0][0x248] ;  /* 0x00009200ff007b82 */ /* 0x000ea20000000800 */
[-C--:B------:R-:W-:Y:S02]  /*a1bd0*/  ISETP.LT.AND P4, PT, R7, R80.reuse, !P3 ;  /* 0x000000500700720c */ /* 0x080fe40005f81270 */
[----:B------:R2:W-:Y:S01]  /*a1be0*/  @P2 STG.E desc[UR60][R16.64], R32 ;  /* 0x0000002010002986 */ /* 0x0005e2000c10193c */
[-C--:B------:R-:W-:Y:S01]  /*a1bf0*/  ISETP.LT.AND P2, PT, R9, R80.reuse, !P1 ;  /* 0x000000500900720c */ /* 0x080fe20004f41270 */
[----:B----4-:R-:W-:Y:S01]  /*a1c00*/  IMAD.WIDE R12, R11, 0x4, R2 ;  /* 0x000000040b0c7825 */ /* 0x010fe200078e0202 */
[----:B------:R-:W-:Y:S02]  /*a1c10*/  ISETP.LT.AND P3, PT, R9, R80, !P3 ;  /* 0x000000500900720c */ /* 0x000fe40005f61270 */
[----:B------:R-:W-:Y:S01]  /*a1c20*/  ISETP.GE.AND P1, PT, R19, R22, PT ;  /* 0x000000161300720c */ /* 0x000fe20003f26270 */
[----:B------:R-:W4:Y:S01]  /*a1c30*/  LDC R24, c[0x0][0x22c] ;  /* 0x00008b00ff187b82 */ /* 0x000f220000000800 */
[----:B-1----:R-:W-:-:S07]  /*a1c40*/  IADD3 R19, R11, R8, RZ ;  /* 0x000000080b137210 */ /* 0x002fce0007ffe0ff */
[----:B------:R-:W1:Y:S01]  /*a1c50*/  LDC R22, c[0x0][0x248] ;  /* 0x00009200ff167b82 */ /* 0x000e620000000800 */
[----:B--2---:R-:W-:-:S04]  /*a1c60*/  IMAD.WIDE R14, R19, 0x4, R2 ;  /* 0x00000004130e7825 */ /* 0x004fc800078e0202 */
[----:B------:R-:W-:-:S03]  /*a1c70*/  IMAD.WIDE R16, R19, 0x4, R4 ;  /* 0x0000000413107825 */ /* 0x000fc600078e0204 */
[----:B------:R-:W2:Y:S01]  /*a1c80*/  LDC R28, c[0x0][0x22c] ;  /* 0x00008b00ff1c7b82 */ /* 0x000ea20000000800 */
[----:B------:R-:W-:Y:S01]  /*a1c90*/  VIADD R8, R6, 0x1b5 ;  /* 0x000001b506087836 */ /* 0x000fe20000000000 */
[----:B------:R4:W-:Y:S01]  /*a1ca0*/  @P6 STG.E desc[UR60][R12.64], R29 ;  /* 0x0000001d0c006986 */ /* 0x0009e2000c10193c */
[----:B------:R-:W-:Y:S01]  /*a1cb0*/  ISETP.LT.AND P6, PT, R7, R80, !P1 ;  /* 0x000000500700720c */ /* 0x000fe20004fc1270 */
[----:B----4-:R-:W-:-:S05]  /*a1cc0*/  IMAD.WIDE R12, R11, 0x4, R4 ;  /* 0x000000040b0c7825 */ /* 0x010fca00078e0204 */
[----:B------:R4:W-:Y:S04]  /*a1cd0*/  @P2 STG.E desc[UR60][R12.64], R25 ;  /* 0x000000190c002986 */ /* 0x0009e8000c10193c */
[----:B------:R-:W-:Y:S04]  /*a1ce0*/  @P4 STG.E desc[UR60][R14.64], R37 ;  /* 0x000000250e004986 */ /* 0x000fe8000c10193c */
[----:B------:R1:W-:Y:S01]  /*a1cf0*/  @P3 STG.E desc[UR60][R16.64], R33 ;  /* 0x0000002110003986 */ /* 0x0003e2000c10193c */
[----:B------:R-:W-:Y:S01]  /*a1d00*/  ISETP.LT.AND P3, PT, R9, R80, !P1 ;  /* 0x000000500900720c */ /* 0x000fe20004f61270 */
[----:B------:R-:W-:-:S04]  /*a1d10*/  IMAD.IADD R11, R19, 0x1, R18 ;  /* 0x00000001130b7824 */ /* 0x000fc800078e0212 */
[----:B----4-:R-:W-:-:S04]  /*a1d20*/  IMAD.WIDE R12, R11, 0x4, R2 ;  /* 0x000000040b0c7825 */ /* 0x010fc800078e0202 */
[C---:B------:R-:W-:Y:S02]  /*a1d30*/  IMAD.IADD R19, R11.reuse, 0x1, R0 ;  /* 0x000000010b137824 */ /* 0x040fe400078e0200 */
[----:B-1----:R-:W-:Y:S01]  /*a1d40*/  IMAD.WIDE R16, R11, 0x4, R4 ;  /* 0x000000040b107825 */ /* 0x002fe200078e0204 */
[----:B---3--:R-:W-:Y:S03]  /*a1d50*/  @P6 STG.E desc[UR60][R12.64], R30 ;  /* 0x0000001e0c006986 */ /* 0x008fe6000c10193c */
[----:B------:R-:W-:Y:S01]  /*a1d60*/  VIADD R0, R6, 0x1b7 ;  /* 0x000001b706007836 */ /* 0x000fe20000000000 */
[----:B------:R-:W-:Y:S01]  /*a1d70*/  ISETP.GE.AND P2, PT, R8, R31, PT ;  /* 0x0000001f0800720c */ /* 0x000fe20003f46270 */
[----:B------:R1:W-:Y:S03]  /*a1d80*/  @P3 STG.E desc[UR60][R16.64], R26 ;  /* 0x0000001a10003986 */ /* 0x0003e6000c10193c */
[----:B------:R-:W-:Y:S01]  /*a1d90*/  ISETP.GE.AND P3, PT, R0, R27, PT ;  /* 0x0000001b0000720c */ /* 0x000fe20003f66270 */
[----:B------:R-:W3:Y:S04]  /*a1da0*/  LDL.LU R31, [R1+0x2dec] ;  /* 0x002dec00011f7983 */ /* 0x000ee80000300800 */
[----:B------:R-:W4:Y:S01]  /*a1db0*/  LDL.LU R27, [R1+0x2de8] ;  /* 0x002de800011b7983 */ /* 0x000f220000300800 */
[----:B------:R-:W-:-:S02]  /*a1dc0*/  IADD3 R8, R6, 0x1b6, RZ ;  /* 0x000001b606087810 */ /* 0x000fc40007ffe0ff */
[-C--:B------:R-:W-:Y:S01]  /*a1dd0*/  ISETP.LT.AND P4, PT, R7, R80.reuse, !P2 ;  /* 0x000000500700720c */ /* 0x080fe20005781270 */
[----:B------:R-:W-:Y:S01]  /*a1de0*/  IMAD.WIDE R14, R19, 0x4, R2 ;  /* 0x00000004130e7825 */ /* 0x000fe200078e0202 */
[----:B------:R-:W-:Y:S01]  /*a1df0*/  ISETP.GE.AND P1, PT, R8, R21, PT ;  /* 0x000000150800720c */ /* 0x000fe20003f26270 */
[----:B-1----:R-:W1:Y:S01]  /*a1e00*/  LDC R26, c[0x0][0x22c] ;  /* 0x00008b00ff1a7b82 */ /* 0x002e620000000800 */
[----:B------:R-:W-:-:S07]  /*a1e10*/  ISETP.LT.AND P2, PT, R9, R80, !P2 ;  /* 0x000000500900720c */ /* 0x000fce0005741270 */
[----:B------:R-:W2:Y:S01]  /*a1e20*/  LDC R8, c[0x0][0x248] ;  /* 0x00009200ff087b82 */ /* 0x000ea20000000800 */
[----:B------:R-:W-:Y:S01]  /*a1e30*/  IMAD.WIDE R12, R19, 0x4, R4 ;  /* 0x00000004130c7825 */ /* 0x000fe200078e0204 */
[----:B------:R2:W-:Y:S03]  /*a1e40*/  @P4 STG.E desc[UR60][R14.64], R38 ;  /* 0x000000260e004986 */ /* 0x0005e6000c10193c */
[----:B------:R-:W-:Y:S01]  /*a1e50*/  VIADD R0, R6, 0x1b8 ;  /* 0x000001b806007836 */ /* 0x000fe20000000000 */
[----:B------:R2:W-:Y:S01]  /*a1e60*/  @P2 STG.E desc[UR60][R12.64], R34 ;  /* 0x000000220c002986 */ /* 0x0005e2000c10193c */
[-C--:B------:R-:W-:Y:S01]  /*a1e70*/  ISETP.LT.AND P6, PT, R7, R80.reuse, !P1 ;  /* 0x000000500700720c */ /* 0x080fe20004fc1270 */
[----:B------:R-:W1:Y:S01]  /*a1e80*/  LDC R21, c[0x0][0x22c] ;  /* 0x00008b00ff157b82 */ /* 0x000e620000000800 */
[----:B------:R-:W-:Y:S02]  /*a1e90*/  ISETP.LT.AND P2, PT, R9, R80, !P1 ;  /* 0x000000500900720c */ /* 0x000fe40004f41270 */
[----:B------:R-:W-:-:S02]  /*a1ea0*/  ISETP.GE.AND P1, PT, R0, R23, PT ;  /* 0x000000170000720c */ /* 0x000fc40003f26270 */
[----:B------:R-:W-:Y:S02]  /*a1eb0*/  IADD3 R11, R19, R20, RZ ;  /* 0x00000014130b7210 */ /* 0x000fe40007ffe0ff */
[-C--:B------:R-:W-:Y:S01]  /*a1ec0*/  ISETP.LT.AND P4, PT, R7, R80.reuse, !P3 ;  /* 0x000000500700720c */ /* 0x080fe20005f81270 */
[----:B------:R-:W1:Y:S01]  /*a1ed0*/  LDC R0, c[0x0][0x248] ;  /* 0x00009200ff007b82 */ /* 0x000e620000000800 */
[----:B------:R-:W-:Y:S01]  /*a1ee0*/  ISETP.LT.AND P3, PT, R9, R80, !P3 ;  /* 0x000000500900720c */ /* 0x000fe20005f61270 */
[----:B------:R-:W-:-:S04]  /*a1ef0*/  IMAD.WIDE R18, R11, 0x4, R2 ;  /* 0x000000040b127825 */ /* 0x000fc800078e0202 */
[C---:B--2---:R-:W-:Y:S02]  /*a1f00*/  IMAD.IADD R17, R11.reuse, 0x1, R8 ;  /* 0x000000010b117824 */ /* 0x044fe400078e0208 */
[----:B------:R-:W2:Y:S01]  /*a1f10*/  LDC R23, c[0x0][0x22c] ;  /* 0x00008b00ff177b82 */ /* 0x000ea20000000800 */
[----:B------:R-:W-:Y:S01]  /*a1f20*/  IMAD.WIDE R14, R11, 0x4, R4 ;  /* 0x000000040b0e7825 */ /* 0x000fe200078e0204 */
[----:B------:R-:W-:-:S03]  /*a1f30*/  IADD3 R8, R6, 0x1b9, RZ ;  /* 0x000001b906087810 */ /* 0x000fc60007ffe0ff */
[C---:B------:R-:W-:Y:S02]  /*a1f40*/  IMAD.IADD R11, R17.reuse, 0x1, R22 ;  /* 0x00000001110b7824 */ /* 0x040fe400078e0216 */
[C---:B------:R-:W-:Y:S01]  /*a1f50*/  IMAD.WIDE R12, R17.reuse, 0x4, R2 ;  /* 0x00000004110c7825 */ /* 0x040fe200078e0202 */
[----:B------:R-:W2:Y:S03]  /*a1f60*/  LDC R20, c[0x0][0x248] ;  /* 0x00009200ff147b82 */ /* 0x000ea60000000800 */
[----:B------:R-:W-:-:S05]  /*a1f70*/  IMAD.WIDE R16, R17, 0x4, R4 ;  /* 0x0000000411107825 */ /* 0x000fca00078e0204 */
[----:B------:R-:W2:Y:S01]  /*a1f80*/  LDC R22, c[0x0][0x248] ;  /* 0x00009200ff167b82 */ /* 0x000ea20000000800 */
[----:B---3--:R3:W-:Y:S01]  /*a1f90*/  @P6 STG.E desc[UR60][R18.64], R31 ;  /* 0x0000001f12006986 */ /* 0x0087e2000c10193c */
[----:B------:R-:W-:-:S03]  /*a1fa0*/  ISETP.LT.AND P6, PT, R7, R80, !P1 ;  /* 0x000000500700720c */ /* 0x000fc60004fc1270 */
[----:B----4-:R-:W-:Y:S01]  /*a1fb0*/  @P2 STG.E desc[UR60][R14.64], R27 ;  /* 0x0000001b0e002986 */ /* 0x010fe2000c10193c */
[----:B------:R-:W-:-:S03]  /*a1fc0*/  ISETP.GE.AND P2, PT, R8, R45, PT ;  /* 0x0000002d0800720c */ /* 0x000fc60003f46270 */
[----:B------:R4:W-:Y:S01]  /*a1fd0*/  @P4 STG.E desc[UR60][R12.64], R39 ;  /* 0x000000270c004986 */ /* 0x0009e2000c10193c */
[----:B------:R-:W-:-:S03]  /*a1fe0*/  VIADD R8, R6, 0x1ba ;  /* 0x000001ba06087836 */ /* 0x000fc60000000000 */
[----:B------:R-:W2:Y:S04]  /*a1ff0*/  LDL.LU R45, [R1+0x2de4] ;  /* 0x002de400012d7983 */ /* 0x000ea80000300800 */
[----:B------:R4:W-:Y:S01]  /*a2000*/  @P3 STG.E desc[UR60][R16.64], R35 ;  /* 0x0000002310003986 */ /* 0x0009e2000c10193c */
[----:B------:R-:W-:Y:S01]  /*a2010*/  ISETP.LT.AND P3, PT, R9, R80, !P1 ;  /* 0x000000500900720c */ /* 0x000fe20004f61270 */
[C---:B---3--:R-:W-:Y:S01]  /*a2020*/  IMAD.WIDE R18, R11.reuse, 0x4, R2 ;  /* 0x000000040b127825 */ /* 0x048fe200078e0202 */
[----:B-1----:R-:W-:Y:S02]  /*a2030*/  ISETP.GE.AND P1, PT, R8, R21, PT ;  /* 0x000000150800720c */ /* 0x002fe40003f26270 */
[C---:B------:R-:W-:Y:S01]  /*a2040*/  IADD3 R21, R11.reuse, R0, RZ ;  /* 0x000000000b157210 */ /* 0x040fe20007ffe0ff */
[----:B----4-:R-:W-:Y:S01]  /*a2050*/  IMAD.WIDE R12, R11, 0x4, R4 ;  /* 0x000000040b0c7825 */ /* 0x010fe200078e0204 */
[----:B------:R1:W-:Y:S01]  /*a2060*/  @P6 STG.E desc[UR60][R18.64], R44 ;  /* 0x0000002c12006986 */ /* 0x0003e2000c10193c */
[----:B------:R-:W3:Y:S02]  /*a2070*/  LDC R8, c[0x0][0x248] ;  /* 0x00009200ff087b82 */ /* 0x000ee40000000800 */
[----:B------:R-:W-:-:S04]  /*a2080*/  VIADD R0, R6, 0x1bb ;  /* 0x000001bb06007836 */ /* 0x000fc80000000000 */
[----:B------:R4:W-:Y:S01]  /*a2090*/  @P3 STG.E desc[UR60][R12.64], R40 ;  /* 0x000000280c003986 */ /* 0x0009e2000c10193c */
[----:B------:R-:W-:-:S03]  /*a20a0*/  ISETP.GE.AND P3, PT, R0, R46, PT ;  /* 0x0000002e0000720c */ /* 0x000fc60003f66270 */
[----:B------:R-:W4:Y:S01]  /*a20b0*/  LDL.LU R46, [R1+0x2de0] ;  /* 0x002de000012e7983 */ /* 0x000f220000300800 */
[-C--:B------:R-:W-:Y:S02]  /*a20c0*/  ISETP.LT.AND P4, PT, R7, R80.reuse, !P2 ;  /* 0x000000500700720c */ /* 0x080fe40005781270 */
[----:B------:R-:W-:Y:S01]  /*a20d0*/  ISETP.LT.AND P2, PT, R9, R80, !P2 ;  /* 0x000000500900720c */ /* 0x000fe20005741270 */
[----:B------:R-:W-:Y:S01]  /*a20e0*/  IMAD.WIDE R14, R21, 0x4, R2 ;  /* 0x00000004150e7825 */ /* 0x000fe200078e0202 */
[----:B------:R-:W-:-:S03]  /*a20f0*/  IADD3 R0, R6, 0x1bc, RZ ;  /* 0x000001bc06007810 */ /* 0x000fc60007ffe0ff */
[----:B------:R-:W-:Y:S01]  /*a2100*/  IMAD.WIDE R16, R21, 0x4, R4 ;  /* 0x0000000415107825 */ /* 0x000fe200078e0204 */
[----:B------:R-:W-:-:S05]  /*a2110*/  ISETP.LT.AND P6, PT, R7, R80, !P1 ;  /* 0x000000500700720c */ /* 0x000fca0004fc1270 */
[----:B------:R4:W-:Y:S01]  /*a2120*/  @P4 STG.E desc[UR60][R14.64], R52 ;  /* 0x000000340e004986 */ /* 0x0009e2000c10193c */
[----:B--2---:R-:W-:Y:S01]  /*a2130*/  IMAD.IADD R11, R21, 0x1, R20 ;  /* 0x00000001150b7824 */ /* 0x004fe200078e0214 */
[-C--:B------:R-:W-:Y:S01]  /*a2140*/  ISETP.LT.AND P4, PT, R7, R80.reuse, !P3 ;  /* 0x000000500700720c */ /* 0x080fe20005f81270 */
[----:B------:R-:W2:Y:S01]  /*a2150*/  LDC R20, c[0x0][0x248] ;  /* 0x00009200ff147b82 */ /* 0x000ea20000000800 */
[----:B------:R4:W-:Y:S01]  /*a2160*/  @P2 STG.E desc[UR60][R16.64], R48 ;  /* 0x0000003010002986 */ /* 0x0009e2000c10193c */
[CC--:B------:R-:W-:Y:S02]  /*a2170*/  ISETP.LT.AND P2, PT, R9.reuse, R80.reuse, !P1 ;  /* 0x000000500900720c */ /* 0x0c0fe40004f41270 */
[----:B------:R-:W-:Y:S02]  /*a2180*/  ISETP.GE.AND P1, PT, R0, R23, PT ;  /* 0x000000170000720c */ /* 0x000fe40003f26270 */
[----:B------:R-:W-:Y:S02]  /*a2190*/  ISETP.LT.AND P3, PT, R9, R80, !P3 ;  /* 0x000000500900720c */ /* 0x000fe40005f61270 */
[----:B------:R-:W2:Y:S01]  /*a21a0*/  LDC R0, c[0x0][0x248] ;  /* 0x00009200ff007b82 */ /* 0x000ea20000000800 */
[----:B---3--:R-:W-:-:S02]  /*a21b0*/  IMAD.IADD R21, R11, 0x1, R8 ;  /* 0x000000010b157824 */ /* 0x008fc400078e0208 */
[----:B-1----:R-:W-:-:S04]  /*a21c0*/  IMAD.WIDE R18, R11, 0x4, R2 ;  /* 0x000000040b127825 */ /* 0x002fc800078e0202 */
[----:B----4-:R-:W-:Y:S01]  /*a21d0*/  IMAD.WIDE R12, R11, 0x4, R4 ;  /* 0x000000040b0c7825 */ /* 0x010fe200078e0204 */
[----:B------:R-:W1:Y:S03]  /*a21e0*/  LDC R23, c[0x0][0x22c] ;  /* 0x00008b00ff177b82 */ /* 0x000e660000000800 */
[----:B------:R-:W-:-:S04]  /*a21f0*/  IMAD.WIDE R14, R21, 0x4, R2 ;  /* 0x00000004150e7825 */ /* 0x000fc800078e0202 */
[C---:B------:R-:W-:Y:S01]  /*a2200*/  IMAD.WIDE R16, R21.reuse, 0x4, R4 ;  /* 0x0000000415107825 */ /* 0x040fe200078e0204 */
[----:B------:R-:W-:Y:S02]  /*a2210*/  IADD3 R11, R21, R22, RZ ;  /* 0x00000016150b7210 */ /* 0x000fe40007ffe0ff */
[----:B------:R-:W3:Y:S01]  /*a2220*/  LDC R22, c[0x0][0x248] ;  /* 0x00009200ff167b82 */ /* 0x000ee20000000800 */
[C---:B------:R-:W-:Y:S02]  /*a2230*/  VIADD R21, R6.reuse, 0x1be ;  /* 0x000001be06157836 */ /* 0x040fe40000000000 */
[----:B------:R-:W-:Y:S01]  /*a2240*/  VIADD R8, R6, 0x1bd ;  /* 0x000001bd06087836 */ /* 0x000fe20000000000 */
[----:B------:R4:W-:Y:S01]  /*a2250*/  @P6 STG.E desc[UR60][R18.64], R45 ;  /* 0x0000002d12006986 */ /* 0x0009e2000c10193c */
[----:B------:R-:W-:-:S03]  /*a2260*/  ISETP.LT.AND P6, PT, R7, R80, !P1 ;  /* 0x000000500700720c */ /* 0x000fc60004fc1270 */
[----:B------:R1:W-:Y:S04]  /*a2270*/  @P2 STG.E desc[UR60][R12.64], R41 ;  /* 0x000000290c002986 */ /* 0x0003e8000c10193c */
[----:B------:R3:W-:Y:S04]  /*a2280*/  @P4 STG.E desc[UR60][R14.64], R53 ;  /* 0x000000350e004986 */ /* 0x0007e8000c10193c */
[----:B------:R3:W-:Y:S01]  /*a2290*/  @P3 STG.E desc[UR60][R16.64], R49 ;  /* 0x0000003110003986 */ /* 0x0007e2000c10193c */
[----:B------:R-:W-:Y:S01]  /*a22a0*/  ISETP.LT.AND P3, PT, R9, R80, !P1 ;  /* 0x000000500900720c */ /* 0x000fe20004f61270 */
[----:B----4-:R-:W-:Y:S01]  /*a22b0*/  IMAD.WIDE R18, R11, 0x4, R2 ;  /* 0x000000040b127825 */ /* 0x010fe200078e0202 */
[----:B------:R-:W-:-:S03]  /*a22c0*/  ISETP.GE.AND P1, PT, R21, R24, PT ;  /* 0x000000181500720c */ /* 0x000fc60003f26270 */
[C---:B-1----:R-:W-:Y:S01]  /*a22d0*/  IMAD.WIDE R12, R11.reuse, 0x4, R4 ;  /* 0x000000040b0c7825 */ /* 0x042fe200078e0204 */
[----:B------:R-:W-:Y:S01]  /*a22e0*/  ISETP.GE.AND P2, PT, R8, R47, PT ;  /* 0x0000002f0800720c */ /* 0x000fe20003f46270 */
[----:B------:R-:W1:Y:S01]  /*a22f0*/  LDC R24, c[0x0][0x22c] ;  /* 0x00008b00ff187b82 */ /* 0x000e620000000800 */
[----:B------:R-:W4:Y:S01]  /*a2300*/  LDL.LU R47, [R1+0x2ddc] ;  /* 0x002ddc00012f7983 */ /* 0x000f220000300800 */
[----:B--2---:R-:W-:Y:S01]  /*a2310*/  IMAD.IADD R21, R11, 0x1, R0 ;  /* 0x000000010b157824 */ /* 0x004fe200078e0200 */
[----:B------:R-:W-:Y:S02]  /*a2320*/  IADD3 R0, R6, 0x1bf, RZ ;  /* 0x000001bf06007810 */ /* 0x000fe40007ffe0ff */
[----:B------:R2:W-:Y:S03]  /*a2330*/  @P6 STG.E desc[UR60][R18.64], R46 ;  /* 0x0000002e12006986 */ /* 0x0005e6000c10193c */
[----:B------:R-:W2:Y:S01]  /*a2340*/  LDC R8, c[0x0][0x248] ;  /* 0x00009200ff087b82 */ /* 0x000ea20000000800 */
[----:B------:R2:W-:Y:S01]  /*a2350*/  @P3 STG.E desc[UR60][R12.64], R42 ;  /* 0x0000002a0c003986 */ /* 0x0005e2000c10193c */
[----:B------:R-:W-:-:S03]  /*a2360*/  ISETP.GE.AND P3, PT, R0, R43, PT ;  /* 0x0000002b0000720c */ /* 0x000fc60003f66270 */
[----:B------:R-:W4:Y:S01]  /*a2370*/  LDL.LU R43, [R1+0x2dd8] ;  /* 0x002dd800012b7983 */ /* 0x000f220000300800 */
[-C--:B------:R-:W-:Y:S02]  /*a2380*/  ISETP.LT.AND P4, PT, R7, R80.reuse, !P2 ;  /* 0x000000500700720c */ /* 0x080fe40005781270 */
[----:B------:R-:W-:Y:S01]  /*a2390*/  ISETP.LT.AND P2, PT, R9, R80, !P2 ;  /* 0x000000500900720c */ /* 0x000fe20005741270 */
[----:B---3--:R-:W-:-:S04]  /*a23a0*/  IMAD.WIDE R14, R21, 0x4, R2 ;  /* 0x00000004150e7825 */ /* 0x008fc800078e0202 */
[----:B------:R-:W-:-:S04]  /*a23b0*/  IMAD.WIDE R16, R21, 0x4, R4 ;  /* 0x0000000415107825 */ /* 0x000fc800078e0204 */
[----:B------:R-:W-:Y:S02]  /*a23c0*/  VIADD R0, R6, 0x1c0 ;  /* 0x000001c006007836 */ /* 0x000fe40000000000 */
[----:B------:R3:W-:Y:S01]  /*a23d0*/  @P4 STG.E desc[UR60][R14.64], R54 ;  /* 0x000000360e004986 */ /* 0x0007e2000c10193c */
[-C--:B------:R-:W-:Y:S01]  /*a23e0*/  ISETP.LT.AND P6, PT, R7, R80.reuse, !P1 ;  /* 0x000000500700720c */ /* 0x080fe20004fc1270 */
[----:B------:R-:W-:Y:S02]  /*a23f0*/  IMAD.IADD R11, R21, 0x1, R20 ;  /* 0x00000001150b7824 */ /* 0x000fe400078e0214 */
[----:B------:R3:W-:Y:S01]  /*a2400*/  @P2 STG.E desc[UR60][R16.64], R50 ;  /* 0x0000003210002986 */ /* 0x0007e2000c10193c */
[-C--:B------:R-:W-:Y:S01]  /*a2410*/  ISETP.LT.AND P2, PT, R9, R80.reuse, !P1 ;  /* 0x000000500900720c */ /* 0x080fe20004f41270 */
[----:B------:R-:W1:Y:S01]  /*a2420*/  LDC R20, c[0x0][0x248] ;  /* 0x00009200ff147b82 */ /* 0x000e620000000800 */
[----:B------:R-:W-:Y:S02]  /*a2430*/  ISETP.GE.AND P1, PT, R0, R23, PT ;  /* 0x000000170000720c */ /* 0x000fe40003f26270 */
[----:B------:R-:W-:-:S02]  /*a2440*/  ISETP.LT.AND P4, PT, R7, R80, !P3 ;  /* 0x000000500700720c */ /* 0x000fc40005f81270 */
[----:B------:R-:W-:-:S03]  /*a2450*/  ISETP.LT.AND P3, PT, R9, R80, !P3 ;  /* 0x000000500900720c */ /* 0x000fc60005f61270 */
[----:B------:R-:W1:Y:S01]  /*a2460*/  LDC R0, c[0x0][0x248] ;  /* 0x00009200ff007b82 */ /* 0x000e620000000800 */
[C---:B--2---:R-:W-:Y:S01]  /*a2470*/  IADD3 R21, R11.reuse, R8, RZ ;  /* 0x000000080b157210 */ /* 0x044fe20007ffe0ff */
[----:B------:R-:W-:-:S04]  /*a2480*/  IMAD.WIDE R18, R11, 0x4, R2 ;  /* 0x000000040b127825 */ /* 0x000fc800078e0202 */
[----:B------:R-:W-:Y:S02]  /*a2490*/  IMAD.WIDE R12, R11, 0x4, R4 ;  /* 0x000000040b0c7825 */ /* 0x000fe400078e0204 */
[----:B------:R-:W2:Y:S02]  /*a24a0*/  LDC R23, c[0x0][0x22c] ;  /* 0x00008b00ff177b82 */ /* 0x000ea40000000800 */
[----:B------:R-:W-:Y:S02]  /*a24b0*/  VIADD R8, R6, 0x1c1 ;  /* 0x000001c106087836 */ /* 0x000fe40000000000 */
[----:B---3--:R-:W-:-:S04]  /*a24c0*/  IMAD.WIDE R14, R21, 0x4, R2 ;  /* 0x00000004150e7825 */ /* 0x008fc800078e0202 */
[----:B------:R-:W-:-:S04]  /*a24d0*/  IMAD.WIDE R16, R21, 0x4, R4 ;  /* 0x0000000415107825 */ /* 0x000fc800078e0204 */
[----:B------:R-:W-:Y:S01]  /*a24e0*/  IMAD.IADD R11, R21, 0x1, R22 ;  /* 0x00000001150b7824 */ /* 0x000fe200078e0216 */
[----:B------:R-:W-:Y:S01]  /*a24f0*/  IADD3 R21, R6, 0x1c2, RZ ;  /* 0x000001c206157810 */ /* 0x000fe20007ffe0ff */
[----:B------:R-:W3:Y:S01]  /*a2500*/  LDC R22, c[0x0][0x248] ;  /* 0x00009200ff167b82 */ /* 0x000ee20000000800 */
[----:B----4-:R4:W-:Y:S01]  /*a2510*/  @P6 STG.E desc[UR60][R18.64], R47 ;  /* 0x0000002f12006986 */ /* 0x0109e2000c10193c */
[----:B------:R-:W-:-:S03]  /*a2520*/  ISETP.LT.AND P6, PT, R7, R80, !P1 ;  /* 0x000000500700720c */ /* 0x000fc60004fc1270 */
[----:B------:R1:W-:Y:S01]  /*a2530*/  @P2 STG.E desc[UR60][R12.64], R43 ;  /* 0x0000002b0c002986 */ /* 0x0003e2000c10193c */
[----:B------:R-:W-:Y:S01]  /*a2540*/  ISETP.GE.AND P2, PT, R8, R61, PT ;  /* 0x0000003d0800720c */ /* 0x000fe20003f46270 */
[----:B----4-:R-:W-:Y:S01]  /*a2550*/  IMAD.WIDE R18, R11, 0x4, R2 ;  /* 0x000000040b127825 */ /* 0x010fe200078e0202 */
[----:B------:R-:W4:Y:S01]  /*a2560*/  LDC R8, c[0x0][0x248] ;  /* 0x00009200ff087b82 */ /* 0x000f220000000800 */
[----:B------:R2:W-:Y:S04]  /*a2570*/  @P4 STG.E desc[UR60][R14.64], R55 ;  /* 0x000000370e004986 */ /* 0x0005e8000c10193c */
[----:B------:R-:W3:Y:S04]  /*a2580*/  LDL.LU R61, [R1+0x2dd4] ;  /* 0x002dd400013d7983 */ /* 0x000ee80000300800 */
[----:B------:R2:W-:Y:S01]  /*a2590*/  @P3 STG.E desc[UR60][R16.64], R51 ;  /* 0x0000003310003986 */ /* 0x0005e2000c10193c */
[----:B------:R-:W-:Y:S01]  /*a25a0*/  ISETP.LT.AND P3, PT, R9, R80, !P1 ;  /* 0x000000500900720c */ /* 0x000fe20004f61270 */
[----:B-1----:R-:W-:Y:S01]  /*a25b0*/  IMAD.WIDE R12, R11, 0x4, R4 ;  /* 0x000000040b0c7825 */ /* 0x002fe200078e0204 */
[----:B------:R-:W-:Y:S01]  /*a25c0*/  ISETP.GE.AND P1, PT, R21, R24, PT ;  /* 0x000000181500720c */ /* 0x000fe20003f26270 */
[----:B------:R1:W-:Y:S01]  /*a25d0*/  @P6 STG.E desc[UR60][R18.64], R60 ;  /* 0x0000003c12006986 */ /* 0x0003e2000c10193c */
[----:B------:R-:W-:Y:S01]  /*a25e0*/  ISETP.LT.AND P4, PT, R7, R80, !P2 ;  /* 0x000000500700720c */ /* 0x000fe20005781270 */
[----:B------:R-:W-:Y:S01]  /*a25f0*/  IMAD.IADD R21, R11, 0x1, R0 ;  /* 0x000000010b157824 */ /* 0x000fe200078e0200 */
[----:B------:R-:W3:Y:S01]  /*a2600*/  LDC R24, c[0x0][0x22c] ;  /* 0x00008b00ff187b82 */ /* 0x000ee20000000800 */
[----:B------:R-:W-:-:S06]  /*a2610*/  VIADD R0, R6, 0x1c3 ;  /* 0x000001c306007836 */ /* 0x000fcc0000000000 */
[----:B------:R1:W-:Y:S01]  /*a2620*/  @P3 STG.E desc[UR60][R12.64], R56 ;  /* 0x000000380c003986 */ /* 0x0003e2000c10193c */
[----:B------:R-:W-:-:S03]  /*a2630*/  ISETP.GE.AND P3, PT, R0, R62, PT ;  /* 0x0000003e0000720c */ /* 0x000fc60003f66270 */
[----:B------:R-:W3:Y:S01]  /*a2640*/  LDL.LU R62, [R1+0x2dd0] ;  /* 0x002dd000013e7983 */ /* 0x000ee20000300800 */
[----:B------:R-:W-:Y:S01]  /*a2650*/  ISETP.LT.AND P2, PT, R9, R80, !P2 ;  /* 0x000000500900720c */ /* 0x000fe20005741270 */
[----:B--2---:R-:W-:-:S04]  /*a2660*/  IMAD.WIDE R14, R21, 0x4, R2 ;  /* 0x00000004150e7825 */ /* 0x004fc800078e0202 */
[----:B------:R-:W-:Y:S01]  /*a2670*/  IMAD.WIDE R16, R21, 0x4, R4 ;  /* 0x0000000415107825 */ /* 0x000fe200078e0204 */
[----:B------:R2:W-:Y:S03]  /*a2680*/  @P4 STG.E desc[UR60][R14.64], R68 ;  /* 0x000000440e004986 */ /* 0x0005e6000c10193c */
[----:B------:R-:W-:Y:S01]  /*a2690*/  VIADD R0, R6, 0x1c4 ;  /* 0x000001c406007836 */ /* 0x000fe20000000000 */
[----:B------:R-:W-:-:S03]  /*a26a0*/  ISETP.LT.AND P6, PT, R7, R80, !P1 ;  /* 0x000000500700720c */ /* 0x000fc60004fc1270 */
[----:B------:R2:W-:Y:S01]  /*a26b0*/  @P2 STG.E desc[UR60][R16.64], R64 ;  /* 0x0000004010002986 */ /* 0x0005e2000c10193c */
[----:B------:R-:W-:Y:S02]  /*a26c0*/  ISETP.LT.AND P2, PT, R9, R80, !P1 ;  /* 0x000000500900720c */ /* 0x000fe40004f41270 */
[----:B------:R-:W-:Y:S02]  /*a26d0*/  ISETP.GE.AND P1, PT, R0, R23, PT ;  /* 0x000000170000720c */ /* 0x000fe40003f26270 */
[----:B------:R-:W-:Y:S01]  /*a26e0*/  IADD3 R11, R21, R20, RZ ;  /* 0x00000014150b7210 */ /* 0x000fe20007ffe0ff */
[----:B------:R-:W3:Y:S01]  /*a26f0*/  LDC R0, c[0x0][0x248] ;  /* 0x00009200ff007b82 */ /* 0x000ee20000000800 */
[-C--:B------:R-:W-:Y:S02]  /*a2700*/  ISETP.LT.AND P4, PT, R7, R80.reuse, !P3 ;  /* 0x000000500700720c */ /* 0x080fe40005f81270 */
[----:B------:R-:W-:Y:S01]  /*a2710*/  ISETP.LT.AND P3, PT, R9, R80, !P3 ;  /* 0x000000500900720c */ /* 0x000fe20005f61270 */
[----:B----4-:R-:W-:-:S02]  /*a2720*/  IMAD.IADD R21, R11, 0x1, R8 ;  /* 0x000000010b157824 */ /* 0x010fc400078e0208 */
[C---:B-1----:R-:W-:Y:S02]  /*a2730*/  IMAD.WIDE R18, R11.reuse, 0x4, R2 ;  /* 0x000000040b127825 */ /* 0x042fe400078e0202 */
[----:B------:R-:W1:Y:S02]  /*a2740*/  LDC R23, c[0x0][0x22c] ;  /* 0x00008b00ff177b82 */ /* 0x000e640000000800 */
[----:B------:R-:W-:-:S04]  /*a2750*/  IMAD.WIDE R12, R11, 0x4, R4 ;  /* 0x000000040b0c7825 */ /* 0x000fc800078e0204 */
[C---:B--2---:R-:W-:Y:S02]  /*a2760*/  IMAD.WIDE R14, R21.reuse, 0x4, R2 ;  /* 0x00000004150e7825 */ /* 0x044fe400078e0202 */
[----:B------:R-:W2:Y:S02]  /*a2770*/  LDC R20, c[0x0][0x248] ;  /* 0x00009200ff147b82 */ /* 0x000ea40000000800 */
[----:B------:R-:W-:-:S04]  /*a2780*/  IMAD.WIDE R16, R21, 0x4, R4 ;  /* 0x0000000415107825 */ /* 0x000fc800078e0204 */
[----:B---3--:R-:W-:Y:S02]  /*a2790*/  IMAD.IADD R11, R21, 0x1, R22 ;  /* 0x00000001150b7824 */ /* 0x008fe400078e0216 */
[C---:B------:R-:W-:Y:S01]  /*a27a0*/  VIADD R21, R6.reuse, 0x1c6 ;  /* 0x000001c606157836 */ /* 0x040fe20000000000 */
[----:B------:R-:W-:Y:S01]  /*a27b0*/  IADD3 R8, R6, 0x1c5, RZ ;  /* 0x000001c506087810 */ /* 0x000fe20007ffe0ff */
[----:B------:R-:W3:Y:S01]  /*a27c0*/  LDC R22, c[0x0][0x248] ;  /* 0x00009200ff167b82 */ /* 0x000ee20000000800 */
[----:B------:R4:W-:Y:S01]  /*a27d0*/  @P6 STG.E desc[UR60][R18.64], R61 ;  /* 0x0000003d12006986 */ /* 0x0009e2000c10193c */
[----:B------:R-:W-:-:S03]  /*a27e0*/  ISETP.LT.AND P6, PT, R7, R80, !P1 ;  /* 0x000000500700720c */ /* 0x000fc60004fc1270 */
[----:B------:R1:W-:Y:S04]  /*a27f0*/  @P2 STG.E desc[UR60][R12.64], R57 ;  /* 0x000000390c002986 */ /* 0x0003e8000c10193c */
[----:B------:R2:W-:Y:S04]  /*a2800*/  @P4 STG.E desc[UR60][R14.64], R69 ;  /* 0x000000450e004986 */ /* 0x0005e8000c10193c */
[----:B------:R3:W-:Y:S01]  /*a2810*/  @P3 STG.E desc[UR60][R16.64], R65 ;  /* 0x0000004110003986 */ /* 0x0007e2000c10193c */
[----:B------:R-:W-:Y:S01]  /*a2820*/  ISETP.LT.AND P3, PT, R9, R80, !P1 ;  /* 0x000000500900720c */ /* 0x000fe20004f61270 */
[----:B----4-:R-:W-:Y:S01]  /*a2830*/  IMAD.WIDE R18, R11, 0x4, R2 ;  /* 0x000000040b127825 */ /* 0x010fe200078e0202 */
[----:B------:R-:W-:-:S02]  /*a2840*/  ISETP.GE.AND P1, PT, R21, R24, PT ;  /* 0x000000181500720c */ /* 0x000fc40003f26270 */
[C---:B------:R-:W-:Y:S01]  /*a2850*/  IADD3 R21, R11.reuse, R0, RZ ;  /* 0x000000000b157210 */ /* 0x040fe20007ffe0ff */
[----:B-1----:R-:W-:Y:S01]  /*a2860*/  IMAD.WIDE R12, R11, 0x4, R4 ;  /* 0x000000040b0c7825 */ /* 0x002fe200078e0204 */
[----:B------:R-:W-:Y:S01]  /*a2870*/  ISETP.GE.AND P2, PT, R8, R63, PT ;  /* 0x0000003f0800720c */ /* 0x000fe20003f46270 */
[----:B------:R-:W1:Y:S01]  /*a2880*/  LDC R24, c[0x0][0x22c] ;  /* 0x00008b00ff187b82 */ /* 0x000e620000000800 */
[----:B------:R-:W4:Y:S01]  /*a2890*/  LDL.LU R63, [R1+0x2dcc] ;  /* 0x002dcc00013f7983 */ /* 0x000f220000300800 */
[----:B------:R-:W-:-:S03]  /*a28a0*/  VIADD R0, R6, 0x1c7 ;  /* 0x000001c706007836 */ /* 0x000fc60000000000 */
[----:B------:R1:W-:Y:S03]  /*a28b0*/  @P6 STG.E desc[UR60][R18.64], R62 ;  /* 0x0000003e12006986 */ /* 0x0003e6000c10193c */
[----:B------:R-:W1:Y:S01]  /*a28c0*/  LDC R8, c[0x0][0x248] ;  /* 0x00009200ff087b82 */ /* 0x000e620000000800 */
[----:B------:R1:W-:Y:S01]  /*a28d0*/  @P3 STG.E desc[UR60][R12.64], R58 ;  /* 0x0000003a0c003986 */ /* 0x0003e2000c10193c */
[----:B------:R-:W-:-:S03]  /*a28e0*/  ISETP.GE.AND P3, PT, R0, R59, PT ;  /* 0x0000003b0000720c */ /* 0x000fc60003f66270 */
[----:B------:R-:W4:Y:S01]  /*a28f0*/  LDL.LU R59, [R1+0x2dc8] ;  /* 0x002dc800013b7983 */ /* 0x000f220000300800 */
[-C--:B------:R-:W-:Y:S02]  /*a2900*/  ISETP.LT.AND P4, PT, R7, R80.reuse, !P2 ;  /* 0x000000500700720c */ /* 0x080fe40005781270 */
[----:B------:R-:W-:Y:S01]  /*a2910*/  ISETP.LT.AND P2, PT, R9, R80, !P2 ;  /* 0x000000500900720c */ /* 0x000fe20005741270 */
[----:B--2---:R-:W-:Y:S01]  /*a2920*/  IMAD.WIDE R14, R21, 0x4, R2 ;  /* 0x00000004150e7825 */ /* 0x004fe200078e0202 */
[----:B------:R-:W-:-:S03]  /*a2930*/  IADD3 R0, R6, 0x1c8, RZ ;  /* 0x000001c806007810 */ /* 0x000fc60007ffe0ff */
[----:B---3--:R-:W-:Y:S01]  /*a2940*/  IMAD.WIDE R16, R21, 0x4, R4 ;  /* 0x0000000415107825 */ /* 0x008fe200078e0204 */
[----:B------:R-:W-:-:S05]  /*a2950*/  ISETP.LT.AND P6, PT, R7, R80, !P1 ;  /* 0x000000500700720c */ /* 0x000fca0004fc1270 */
[----:B------:R2:W-:Y:S01]  /*a2960*/  @P4 STG.E desc[UR60][R14.64], R70 ;  /* 0x000000460e004986 */ /* 0x0005e2000c10193c */
[----:B------:R-:W-:Y:S01]  /*a2970*/  IMAD.IADD R11, R21, 0x1, R20 ;  /* 0x00000001150b7824 */ /* 0x000fe200078e0214 */
[-C--:B------:R-:W-:Y:S01]  /*a2980*/  ISETP.LT.AND P4, PT, R7, R80.reuse, !P3 ;  /* 0x000000500700720c */ /* 0x080fe20005f81270 */
[----:B------:R-:W3:Y:S01]  /*a2990*/  LDC R20, c[0x0][0x248] ;  /* 0x00009200ff147b82 */ /* 0x000ee20000000800 */
[----:B------:R2:W-:Y:S01]  /*a29a0*/  @P2 STG.E desc[UR60][R16.64], R66 ;  /* 0x0000004210002986 */ /* 0x0005e2000c10193c */
[CC--:B------:R-:W-:Y:S02]  /*a29b0*/  ISETP.LT.AND P2, PT, R9.reuse, R80.reuse, !P1 ;  /* 0x000000500900720c */ /* 0x0c0fe40004f41270 */
[----:B------:R-:W-:Y:S02]  /*a29c0*/  ISETP.GE.AND P1, PT, R0, R23, PT ;  /* 0x000000170000720c */ /* 0x000fe40003f26270 */
[----:B------:R-:W-:Y:S02]  /*a29d0*/  ISETP.LT.AND P3, PT, R9, R80, !P3 ;  /* 0x000000500900720c */ /* 0x000fe40005f61270 */
[----:B------:R-:W3:Y:S01]  /*a29e0*/  LDC R0, c[0x0][0x248] ;  /* 0x00009200ff007b82 */ /* 0x000ee20000000800 */
[----:B-1----:R-:W-:-:S02]  /*a29f0*/  IMAD.IADD R21, R11, 0x1, R8 ;  /* 0x000000010b157824 */ /* 0x002fc400078e0208 */
[----:B------:R-:W-:-:S04]  /*a2a00*/  IMAD.WIDE R18, R11, 0x4, R2 ;  /* 0x000000040b127825 */ /* 0x000fc800078e0202 */
[----:B------:R-:W-:Y:S01]  /*a2a10*/  IMAD.WIDE R12, R11, 0x4, R4 ;  /* 0x000000040b0c7825 */ /* 0x000fe200078e0204 */
[----:B------:R-:W1:Y:S03]  /*a2a20*/  LDC R23, c[0x0][0x22c] ;  /* 0x00008b00ff177b82 */ /* 0x000e660000000800 */
[----:B------:R-:W-:Y:S02]  /*a2a30*/  VIADD R8, R6, 0x1c9 ;  /* 0x000001c906087836 */ /* 0x000fe40000000000 */
[----:B--2---:R-:W-:-:S04]  /*a2a40*/  IMAD.WIDE R14, R21, 0x4, R2 ;  /* 0x00000004150e7825 */ /* 0x004fc800078e0202 */
[C---:B------:R-:W-:Y:S01]  /*a2a50*/  IMAD.WIDE R16, R21.reuse, 0x4, R4 ;  /* 0x0000000415107825 */ /* 0x040fe200078e0204 */
[----:B------:R-:W-:Y:S02]  /*a2a60*/  IADD3 R11, R21, R22, RZ ;  /* 0x00000016150b7210 */ /* 0x000fe40007ffe0ff */
[----:B------:R-:W2:Y:S01]  /*a2a70*/  LDC R22, c[0x0][0x248] ;  /* 0x00009200ff167b82 */ /* 0x000ea20000000800 */
[----:B------:R-:W-:Y:S01]  /*a2a80*/  VIADD R21, R6, 0x1ca ;  /* 0x000001ca06157836 */ /* 0x000fe20000000000 */
[----:B----4-:R4:W-:Y:S01]  /*a2a90*/  @P6 STG.E desc[UR60][R18.64], R63 ;  /* 0x0000003f12006986 */ /* 0x0109e2000c10193c */
[----:B------:R-:W-:-:S03]  /*a2aa0*/  ISETP.LT.AND P6, PT, R7, R80, !P1 ;  /* 0x000000500700720c */ /* 0x000fc60004fc1270 */
[----:B------:R3:W-:Y:S01]  /*a2ab0*/  @P2 STG.E desc[UR60][R12.64], R59 ;  /* 0x0000003b0c002986 */ /* 0x0007e2000c10193c */
[----:B------:R-:W-:Y:S01]  /*a2ac0*/  ISETP.GE.AND P2, PT, R8, R77, PT ;  /* 0x0000004d0800720c */ /* 0x000fe20003f46270 */
[----:B----4-:R-:W-:Y:S01]  /*a2ad0*/  IMAD.WIDE R18, R11, 0x4, R2 ;  /* 0x000000040b127825 */ /* 0x010fe200078e0202 */
[----:B------:R-:W4:Y:S01]  /*a2ae0*/  LDC R8, c[0x0][0x248] ;  /* 0x00009200ff087b82 */ /* 0x000f220000000800 */
[----:B------:R1:W-:Y:S04]  /*a2af0*/  @P4 STG.E desc[UR60][R14.64], R71 ;  /* 0x000000470e004986 */ /* 0x0003e8000c10193c */
[----:B------:R-:W2:Y:S04]  /*a2b00*/  LDL.LU R77, [R1+0x2dc4] ;  /* 0x002dc400014d7983 */ /* 0x000ea80000300800 */
[----:B------:R1:W-:Y:S01]  /*a2b10*/  @P3 STG.E desc[UR60][R16.64], R67 ;  /* 0x0000004310003986 */ /* 0x0003e2000c10193c */
[----:B------:R-:W-:Y:S01]  /*a2b20*/  ISETP.LT.AND P3, PT, R9, R80, !P1 ;  /* 0x000000500900720c */ /* 0x000fe20004f61270 */
[----:B---3--:R-:W-:Y:S01]  /*a2b30*/  IMAD.WIDE R12, R11, 0x4, R4 ;  /* 0x000000040b0c7825 */ /* 0x008fe200078e0204 */
[----:B------:R-:W-:Y:S01]  /*a2b40*/  ISETP.GE.AND P1, PT, R21, R24, PT ;  /* 0x000000181500720c */ /* 0x000fe20003f26270 */
[----:B------:R3:W-:Y:S01]  /*a2b50*/  @P6 STG.E desc[UR60][R18.64], R76 ;  /* 0x0000004c12006986 */ /* 0x0007e2000c10193c */
[----:B------:R-:W-:Y:S01]  /*a2b60*/  ISETP.LT.AND P4, PT, R7, R80, !P2 ;  /* 0x000000500700720c */ /* 0x000fe20005781270 */
[----:B------:R-:W-:Y:S01]  /*a2b70*/  IMAD.IADD R21, R11, 0x1, R0 ;  /* 0x000000010b157824 */ /* 0x000fe200078e0200 */
[----:B------:R-:W-:Y:S01]  /*a2b80*/  IADD3 R0, R6, 0x1cb, RZ ;  /* 0x000001cb06007810 */ /* 0x000fe20007ffe0ff */
[----:B------:R-:W2:Y:S06]  /*a2b90*/  LDC R24, c[0x0][0x22c] ;  /* 0x00008b00ff187b82 */ /* 0x000eac0000000800 */
[----:B------:R3:W-:Y:S01]  /*a2ba0*/  @P3 STG.E desc[UR60][R12.64], R72 ;  /* 0x000000480c003986 */ /* 0x0007e2000c10193c */
[----:B------:R-:W-:-:S03]  /*a2bb0*/  ISETP.GE.AND P3, PT, R0, R78, PT ;  /* 0x0000004e0000720c */ /* 0x000fc60003f66270 */
[----:B------:R-:W2:Y:S01]  /*a2bc0*/  LDL.LU R78, [R1+0x2dc0] ;  /* 0x002dc000014e7983 */ /* 0x000ea20000300800 */
[----:B------:R-:W-:Y:S01]  /*a2bd0*/  ISETP.LT.AND P2, PT, R9, R80, !P2 ;  /* 0x000000500900720c */ /* 0x000fe20005741270 */
[----:B-1----:R-:W-:-:S04]  /*a2be0*/  IMAD.WIDE R14, R21, 0x4, R2 ;  /* 0x00000004150e7825 */ /* 0x002fc800078e0202 */
[----:B------:R-:W-:Y:S01]  /*a2bf0*/  IMAD.WIDE R16, R21, 0x4, R4 ;  /* 0x0000000415107825 */ /* 0x000fe200078e0204 */
[----:B------:R1:W-:Y:S03]  /*a2c00*/  @P4 STG.E desc[UR60][R14.64], R88 ;  /* 0x000000580e004986 */ /* 0x0003e6000c10193c */
[----:B------:R-:W-:Y:S01]  /*a2c10*/  VIADD R0, R6, 0x1cc ;  /* 0x000001cc06007836 */ /* 0x000fe20000000000 */
[-C--:B------:R-:W-:Y:S01]  /*a2c20*/  ISETP.LT.AND P6, PT, R7, R80.reuse, !P1 ;  /* 0x000000500700720c */ /* 0x080fe20004fc1270 */
[----:B------:R-:W-:Y:S02]  /*a2c30*/  IMAD.IADD R11, R21, 0x1, R20 ;  /* 0x00000001150b7824 */ /* 0x000fe400078e0214 */
[----:B------:R1:W-:Y:S01]  /*a2c40*/  @P2 STG.E desc[UR60][R16.64], R84 ;  /* 0x0000005410002986 */ /* 0x0003e2000c10193c */
[----:B------:R-:W-:Y:S01]  /*a2c50*/  ISETP.LT.AND P2, PT, R9, R80, !P1 ;  /* 0x000000500900720c */ /* 0x000fe20004f41270 */
[----:B------:R-:W2:Y:S01]  /*a2c60*/  LDC R20, c[0x0][0x248] ;  /* 0x00009200ff147b82 */ /* 0x000ea20000000800 */
[----:B------:R-:W-:-:S02]  /*a2c70*/  ISETP.GE.AND P1, PT, R0, R23, PT ;  /* 0x000000170000720c */ /* 0x000fc40003f26270 */
[-C--:B------:R-:W-:Y:S02]  /*a2c80*/  ISETP.LT.AND P4, PT, R7, R80.reuse, !P3 ;  /* 0x000000500700720c */ /* 0x080fe40005f81270 */
[----:B------:R-:W-:-:S03]  /*a2c90*/  ISETP.LT.AND P3, PT, R9, R80, !P3 ;  /* 0x000000500900720c */ /* 0x000fc60005f61270 */
[----:B------:R-:W2:Y:S01]  /*a2ca0*/  LDC R0, c[0x0][0x248] ;  /* 0x00009200ff007b82 */ /* 0x000ea20000000800 */
[C---:B----4-:R-:W-:Y:S01]  /*a2cb0*/  IADD3 R21, R11.reuse, R8, RZ ;  /* 0x000000080b157210 */ /* 0x050fe20007ffe0ff */
[----:B---3--:R-:W-:-:S04]  /*a2cc0*/  IMAD.WIDE R18, R11, 0x4, R2 ;  /* 0x000000040b127825 */ /* 0x008fc800078e0202 */
[----:B------:R-:W-:Y:S02]  /*a2cd0*/  IMAD.WIDE R12, R11, 0x4, R4 ;  /* 0x000000040b0c7825 */ /* 0x000fe400078e0204 */
[----:B------:R-:W3:Y:S02]  /*a2ce0*/  LDC R23, c[0x0][0x22c] ;  /* 0x00008b00ff177b82 */ /* 0x000ee40000000800 */
[----:B-1----:R-:W-:-:S04]  /*a2cf0*/  IMAD.WIDE R14, R21, 0x4, R2 ;  /* 0x00000004150e7825 */ /* 0x002fc800078e0202 */
[----:B------:R-:W-:-:S04]  /*a2d00*/  IMAD.WIDE R16, R21, 0x4, R4 ;  /* 0x0000000415107825 */ /* 0x000fc800078e0204 */
[----:B--2---:R-:W-:Y:S01]  /*a2d10*/  IMAD.IADD R11, R21, 0x1, R22 ;  /* 0x00000001150b7824 */ /* 0x004fe200078e0216 */
[C---:B------:R-:W-:Y:S01]  /*a2d20*/  IADD3 R21, R6.reuse, 0x1ce, RZ ;  /* 0x000001ce06157810 */ /* 0x040fe20007ffe0ff */
[----:B------:R-:W-:Y:S01]  /*a2d30*/  VIADD R8, R6, 0x1cd ;  /* 0x000001cd06087836 */ /* 0x000fe20000000000 */
[----:B------:R-:W1:Y:S01]  /*a2d40*/  LDC R22, c[0x0][0x248] ;  /* 0x00009200ff167b82 */ /* 0x000e620000000800 */
[----:B------:R2:W-:Y:S01]  /*a2d50*/  @P6 STG.E desc[UR60][R18.64], R77 ;  /* 0x0000004d12006986 */ /* 0x0005e2000c10193c */
[----:B------:R-:W-:-:S03]  /*a2d60*/  ISETP.LT.AND P6, PT, R7, R80, !P1 ;  /* 0x000000500700720c */ /* 0x000fc60004fc1270 */
[----:B------:R4:W-:Y:S04]  /*a2d70*/  @P2 STG.E desc[UR60][R12.64], R73 ;  /* 0x000000490c002986 */ /* 0x0009e8000c10193c */
[----:B------:R3:W-:Y:S04]  /*a2d80*/  @P4 STG.E desc[UR60][R14.64], R89 ;  /* 0x000000590e004986 */ /* 0x0007e8000c10193c */
[----:B------:R1:W-:Y:S01]  /*a2d90*/  @P3 STG.E desc[UR60][R16.64], R85 ;  /* 0x0000005510003986 */ /* 0x0003e2000c10193c */
[----:B------:R-:W-:Y:S01]  /*a2da0*/  ISETP.LT.AND P3, PT, R9, R80, !P1 ;  /* 0x000000500900720c */ /* 0x000fe20004f61270 */
[----:B--2---:R-:W-:Y:S01]  /*a2db0*/  IMAD.WIDE R18, R11, 0x4, R2 ;  /* 0x000000040b127825 */ /* 0x004fe200078e0202 */
[----:B------:R-:W-:-:S03]  /*a2dc0*/  ISETP.GE.AND P1, PT, R21, R24, PT ;  /* 0x000000181500720c */ /* 0x000fc60003f26270 */
[C---:B----4-:R-:W-:Y:S01]  /*a2dd0*/  IMAD.WIDE R12, R11.reuse, 0x4, R4 ;  /* 0x000000040b0c7825 */ /* 0x050fe200078e0204 */
[----:B------:R-:W-:Y:S01]  /*a2de0*/  ISETP.GE.AND P2, PT, R8, R79, PT ;  /* 0x0000004f0800720c */ /* 0x000fe20003f46270 */
[----:B------:R-:W2:Y:S01]  /*a2df0*/  LDC R24, c[0x0][0x22c] ;  /* 0x00008b00ff187b82 */ /* 0x000ea20000000800 */
[----:B------:R-:W4:Y:S01]  /*a2e00*/  LDL.LU R79, [R1+0x2dbc] ;  /* 0x002dbc00014f7983 */ /* 0x000f220000300800 */
[----:B------:R-:W-:Y:S02]  /*a2e10*/  IMAD.IADD R21, R11, 0x1, R0 ;  /* 0x000000010b157824 */ /* 0x000fe400078e0200 */
[----:B------:R-:W-:Y:S01]  /*a2e20*/  VIADD R0, R6, 0x1cf ;  /* 0x000001cf06007836 */ /* 0x000fe20000000000 */
        /* <DEDUP_REMOVED lines=8> */
[----:B-1----:R-:W-:-:S04]  /*a2eb0*/  IMAD.WIDE R16, R21, 0x4, R4 ;  /* 0x0000000415107825 */ /* 0x002fc800078e0204 */
[----:B------:R-:W-:Y:S02]  /*a2ec0*/  VIADD R0, R6, 0x1d0 ;  /* 0x000001d006007836 */ /* 0x000fe40000000000 */
[----:B------:R1:W-:Y:S01]  /*a2ed0*/  @P4 STG.E desc[UR60][R14.64], R90 ;  /* 0x0000005a0e004986 */ /* 0x0003e2000c10193c */
[----:B------:R-:W-:-:S03]  /*a2ee0*/  ISETP.LT.AND P6, PT, R7, R80, !P1 ;  /* 0x000000500700720c */ /* 0x000fc60004fc1270 */
[----:B------:R3:W-:Y:S01]  /*a2ef0*/  @P2 STG.E desc[UR60][R16.64], R86 ;  /* 0x0000005610002986 */ /* 0x0007e2000c10193c */
[----:B------:R-:W-:Y:S02]  /*a2f00*/  ISETP.LT.AND P2, PT, R9, R80, !P1 ;  /* 0x000000500900720c */ /* 0x000fe40004f41270 */
[----:B------:R-:W-:Y:S02]  /*a2f10*/  ISETP.GE.AND P1, PT, R0, R23, PT ;  /* 0x000000170000720c */ /* 0x000fe40003f26270 */
[----:B------:R-:W-:Y:S01]  /*a2f20*/  IADD3 R11, R21, R20, RZ ;  /* 0x00000014150b7210 */ /* 0x000fe20007ffe0ff */
[----:B------:R-:W4:Y:S01]  /*a2f30*/  LDC R0, c[0x0][0x248] ;  /* 0x00009200ff007b82 */ /* 0x000f220000000800 */
[-C--:B------:R-:W-:Y:S02]  /*a2f40*/  ISETP.LT.AND P4, PT, R7, R80.reuse, !P3 ;  /* 0x000000500700720c */ /* 0x080fe40005f81270 */
[----:B------:R-:W-:Y:S01]  /*a2f50*/  ISETP.LT.AND P3, PT, R9, R80, !P3 ;  /* 0x000000500900720c */ /* 0x000fe20005f61270 */
[----:B--2---:R-:W-:-:S02]  /*a2f60*/  IMAD.IADD R21, R11, 0x1, R8 ;  /* 0x000000010b157824 */ /* 0x004fc400078e0208 */
[C---:B------:R-:W-:Y:S01]  /*a2f70*/  IMAD.WIDE R18, R11.reuse, 0x4, R2 ;  /* 0x000000040b127825 */ /* 0x040fe200078e0202 */
[----:B------:R-:W-:Y:S01]  /*a2f80*/  IADD3 R8, R6, 0x1d1, RZ ;  /* 0x000001d106087810 */ /* 0x000fe20007ffe0ff */
[----:B------:R-:W2:Y:S02]  /*a2f90*/  LDC R23, c[0x0][0x22c] ;  /* 0x00008b00ff177b82 */ /* 0x000ea40000000800 */
[----:B------:R-:W-:-:S04]  /*a2fa0*/  IMAD.WIDE R12, R11, 0x4, R4 ;  /* 0x000000040b0c7825 */ /* 0x000fc800078e0204 */
[C---:B-1----:R-:W-:Y:S02]  /*a2fb0*/  IMAD.WIDE R14, R21.reuse, 0x4, R2 ;  /* 0x00000004150e7825 */ /* 0x042fe400078e0202 */
[----:B------:R-:W1:Y:S02]  /*a2fc0*/  LDC R20, c[0x0][0x248] ;  /* 0x00009200ff147b82 */ /* 0x000e640000000800 */
[----:B---3--:R-:W-:-:S04]  /*a2fd0*/  IMAD.WIDE R16, R21, 0x4, R4 ;  /* 0x0000000415107825 */ /* 0x008fc800078e0204 */
[----:B------:R-:W-:Y:S02]  /*a2fe0*/  IMAD.IADD R11, R21, 0x1, R22 ;  /* 0x00000001150b7824 */ /* 0x000fe400078e0216 */
[----:B------:R-:W-:Y:S01]  /*a2ff0*/  VIADD R21, R6, 0x1d2 ;  /* 0x000001d206157836 */ /* 0x000fe20000000000 */
        /* <DEDUP_REMOVED lines=11> */
[----:B--2---:R-:W-:Y:S01]  /*a30b0*/  IMAD.WIDE R12, R11, 0x4, R4 ;  /* 0x000000040b0c7825 */ /* 0x004fe200078e0204 */
[----:B------:R-:W-:-:S02]  /*a30c0*/  ISETP.GE.AND P1, PT, R21, R24, PT ;  /* 0x000000181500720c */ /* 0x000fc40003f26270 */
[----:B------:R-:W-:Y:S01]  /*a30d0*/  IADD3 R21, R11, R0, RZ ;  /* 0x000000000b157210 */ /* 0x000fe20007ffe0ff */
[----:B------:R-:W-:Y:S01]  /*a30e0*/  VIADD R0, R6, 0x1d3 ;  /* 0x000001d306007836 */ /* 0x000fe20000000000 */
[----:B------:R2:W-:Y:S01]  /*a30f0*/  @P6 STG.E desc[UR60][R18.64], R96 ;  /* 0x0000006012006986 */ /* 0x0005e2000c10193c */
[----:B------:R-:W-:Y:S01]  /*a3100*/  ISETP.LT.AND P4, PT, R7, R80, !P2 ;  /* 0x000000500700720c */ /* 0x000fe20005781270 */
[----:B------:R-:W3:Y:S05]  /*a3110*/  LDC R24, c[0x0][0x22c] ;  /* 0x00008b00ff187b82 */ /* 0x000eea0000000800 */
[----:B------:R2:W-:Y:S01]  /*a3120*/  @P3 STG.E desc[UR60][R12.64], R92 ;  /* 0x0000005c0c003986 */ /* 0x0005e2000c10193c */
[----:B------:R-:W-:-:S03]  /*a3130*/  ISETP.GE.AND P3, PT, R0, R98, PT ;  /* 0x000000620000720c */ /* 0x000fc60003f66270 */
[----:B------:R-:W3:Y:S01]  /*a3140*/  LDL.LU R98, [R1+0x2db0] ;  /* 0x002db00001627983 */ /* 0x000ee20000300800 */
[----:B------:R-:W-:Y:S01]  /*a3150*/  ISETP.LT.AND P2, PT, R9, R80, !P2 ;  /* 0x000000500900720c */ /* 0x000fe20005741270 */
[----:B-1----:R-:W-:Y:S01]  /*a3160*/  IMAD.WIDE R14, R21, 0x4, R2 ;  /* 0x00000004150e7825 */ /* 0x002fe200078e0202 */
[----:B------:R-:W-:-:S03]  /*a3170*/  IADD3 R0, R6, 0x1d4, RZ ;  /* 0x000001d406007810 */ /* 0x000fc60007ffe0ff */
[----:B------:R-:W-:Y:S01]  /*a3180*/  IMAD.WIDE R16, R21, 0x4, R4 ;  /* 0x0000000415107825 */ /* 0x000fe200078e0204 */
[----:B------:R1:W-:Y:S01]  /*a3190*/  @P4 STG.E desc[UR60][R14.64], R120 ;  /* 0x000000780e004986 */ /* 0x0003e2000c10193c */
[-C--:B------:R-:W-:Y:S02]  /*a31a0*/  ISETP.LT.AND P6, PT, R7, R80.reuse, !P1 ;  /* 0x000000500700720c */ /* 0x080fe40004fc1270 */
[----:B------:R-:W-:Y:S01]  /*a31b0*/  IMAD.IADD R11, R21, 0x1, R20 ;  /* 0x00000001150b7824 */ /* 0x000fe200078e0214 */
[-C--:B------:R-:W-:Y:S01]  /*a31c0*/  ISETP.LT.AND P4, PT, R7, R80.reuse, !P3 ;  /* 0x000000500700720c */ /* 0x080fe20005f81270 */
[----:B------:R-:W3:Y:S02]  /*a31d0*/  LDC R20, c[0x0][0x248] ;  /* 0x00009200ff147b82 */ /* 0x000ee40000000800 */
[----:B------:R1:W-:Y:S01]  /*a31e0*/  @P2 STG.E desc[UR60][R16.64], R116 ;  /* 0x0000007410002986 */ /* 0x0003e2000c10193c */
[----:B------:R-:W-:Y:S02]  /*a31f0*/  ISETP.LT.AND P2, PT, R9, R80, !P1 ;  /* 0x000000500900720c */ /* 0x000fe40004f41270 */
[----:B------:R-:W-:-:S02]  /*a3200*/  ISETP.GE.AND P1, PT, R0, R23, PT ;  /* 0x000000170000720c */ /* 0x000fc40003f26270 */
[----:B------:R-:W-:Y:S01]  /*a3210*/  ISETP.LT.AND P3, PT, R9, R80, !P3 ;  /* 0x000000500900720c */ /* 0x000fe20005f61270 */
[----:B------:R-:W3:Y:S01]  /*a3220*/  LDC R0, c[0x0][0x248] ;  /* 0x00009200ff007b82 */ /* 0x000ee20000000800 */
[C---:B----4-:R-:W-:Y:S02]  /*a3230*/  IMAD.IADD R21, R11.reuse, 0x1, R8 ;  /* 0x000000010b157824 */ /* 0x050fe400078e0208 */
[----:B--2---:R-:W-:-:S04]  /*a3240*/  IMAD.WIDE R18, R11, 0x4, R2 ;  /* 0x000000040b127825 */ /* 0x004fc800078e0202 */
[----:B------:R-:W-:Y:S01]  /*a3250*/  IMAD.WIDE R12, R11, 0x4, R4 ;  /* 0x000000040b0c7825 */ /* 0x000fe200078e0204 */
[----:B------:R-:W2:Y:S03]  /*a3260*/  LDC R23, c[0x0][0x22c] ;  /* 0x00008b00ff177b82 */ /* 0x000ea60000000800 */
[----:B-1----:R-:W-:-:S04]  /*a3270*/  IMAD.WIDE R14, R21, 0x4, R2 ;  /* 0x00000004150e7825 */ /* 0x002fc800078e0202 */
[C---:B------:R-:W-:Y:S01]  /*a3280*/  IMAD.WIDE R16, R21.reuse, 0x4, R4 ;  /* 0x0000000415107825 */ /* 0x040fe200078e0204 */
[----:B---3--:R-:W-:Y:S02]  /*a3290*/  IADD3 R11, R21, R22, RZ ;  /* 0x00000016150b7210 */ /* 0x008fe40007ffe0ff */
[----:B------:R-:W1:Y:S01]  /*a32a0*/  LDC R22, c[0x0][0x248] ;  /* 0x00009200ff167b82 */ /* 0x000e620000000800 */
        /* <DEDUP_REMOVED lines=8> */
[----:B---3--:R-:W-:Y:S01]  /*a3330*/  IMAD.WIDE R18, R11, 0x4, R2 ;  /* 0x000000040b127825 */ /* 0x008fe200078e0202 */
[----:B------:R-:W-:-:S03]  /*a3340*/  ISETP.GE.AND P1, PT, R21, R24, PT ;  /* 0x000000181500720c */ /* 0x000fc60003f26270 */
[C---:B----4-:R-:W-:Y:S01]  /*a3350*/  IMAD.WIDE R12, R11.reuse, 0x4, R4 ;  /* 0x000000040b0c7825 */ /* 0x050fe200078e0204 */
[----:B------:R-:W-:Y:S01]  /*a3360*/  ISETP.GE.AND P2, PT, R8, R99, PT ;  /* 0x000000630800720c */ /* 0x000fe20003f46270 */
[----:B------:R-:W3:Y:S01]  /*a3370*/  LDC R24, c[0x0][0x22c] ;  /* 0x00008b00ff187b82 */ /* 0x000ee20000000800 */
[----:B------:R-:W4:Y:S01]  /*a3380*/  LDL.LU R99, [R1+0x2dac] ;  /* 0x002dac0001637983 */ /* 0x000f220000300800 */
[----:B------:R-:W-:Y:S01]  /*a3390*/  IMAD.IADD R21, R11, 0x1, R0 ;  /* 0x000000010b157824 */ /* 0x000fe200078e0200 */
[----:B------:R-:W-:Y:S02]  /*a33a0*/  IADD3 R0, R6, 0x1d7, RZ ;  /* 0x000001d706007810 */ /* 0x000fe40007ffe0ff */
[----:B------:R3:W-:Y:S03]  /*a33b0*/  @P6 STG.E desc[UR60][R18.64], R98 ;  /* 0x0000006212006986 */ /* 0x0007e6000c10193c */
[----:B------:R-:W3:Y:S01]  /*a33c0*/  LDC R8, c[0x0][0x248] ;  /* 0x00009200ff087b82 */ /* 0x000ee20000000800 */
[----:B------:R3:W-:Y:S01]  /*a33d0*/  @P3 STG.E desc[UR60][R12.64], R94 ;  /* 0x0000005e0c003986 */ /* 0x0007e2000c10193c */
[----:B------:R-:W-:-:S03]  /*a33e0*/  ISETP.GE.AND P3, PT, R0, R95, PT ;  /* 0x0000005f0000720c */ /* 0x000fc60003f66270 */
[----:B------:R-:W4:Y:S01]  /*a33f0*/  LDL.LU R95, [R1+0x2da8] ;  /* 0x002da800015f7983 */ /* 0x000f220000300800 */
[-C--:B------:R-:W-:Y:S02]  /*a3400*/  ISETP.LT.AND P4, PT, R7, R80.reuse, !P2 ;  /* 0x000000500700720c */ /* 0x080fe40005781270 */
[----:B------:R-:W-:Y:S01]  /*a3410*/  ISETP.LT.AND P2, PT, R9, R80, !P2 ;  /* 0x000000500900720c */ /* 0x000fe20005741270 */
[----:B--2---:R-:W-:-:S04]  /*a3420*/  IMAD.WIDE R14, R21, 0x4, R2 ;  /* 0x00000004150e7825 */ /* 0x004fc800078e0202 */
[----:B-1----:R-:W-:-:S04]  /*a3430*/  IMAD.WIDE R16, R21, 0x4, R4 ;  /* 0x0000000415107825 */ /* 0x002fc800078e0204 */
[----:B------:R-:W-:Y:S02]  /*a3440*/  VIADD R0, R6, 0x1d8 ;  /* 0x000001d806007836 */ /* 0x000fe40000000000 */
[----:B------:R1:W-:Y:S01]  /*a3450*/  @P4 STG.E desc[UR60][R14.64], R122 ;  /* 0x0000007a0e004986 */ /* 0x0003e2000c10193c */
[-C--:B------:R-:W-:Y:S01]  /*a3460*/  ISETP.LT.AND P6, PT, R7, R80.reuse, !P1 ;  /* 0x000000500700720c */ /* 0x080fe20004fc1270 */
[----:B------:R-:W-:Y:S02]  /*a3470*/  IMAD.IADD R11, R21, 0x1, R20 ;  /* 0x00000001150b7824 */ /* 0x000fe400078e0214 */
[----:B------:R2:W-:Y:S01]  /*a3480*/  @P2 STG.E desc[UR60][R16.64], R118 ;  /* 0x0000007610002986 */ /* 0x0005e2000c10193c */
[-C--:B------:R-:W-:Y:S01]  /*a3490*/  ISETP.LT.AND P2, PT, R9, R80.reuse, !P1 ;  /* 0x000000500900720c */ /* 0x080fe20004f41270 */
[----:B------:R-:W4:Y:S01]  /*a34a0*/  LDC R20, c[0x0][0x248] ;  /* 0x00009200ff147b82 */ /* 0x000f220000000800 */
[----:B------:R-:W-:Y:S02]  /*a34b0*/  ISETP.GE.AND P1, PT, R0, R23, PT ;  /* 0x000000170000720c */ /* 0x000fe40003f26270 */
[----:B------:R-:W-:-:S02]  /*a34c0*/  ISETP.LT.AND P4, PT, R7, R80, !P3 ;  /* 0x000000500700720c */ /* 0x000fc40005f81270 */
[----:B------:R-:W-:-:S03]  /*a34d0*/  ISETP.LT.AND P3, PT, R9, R80, !P3 ;  /* 0x000000500900720c */ /* 0x000fc60005f61270 */
[----:B------:R-:W4:Y:S01]  /*a34e0*/  LDC R0, c[0x0][0x248] ;  /* 0x00009200ff007b82 */ /* 0x000f220000000800 */
[C---:B---3--:R-:W-:Y:S01]  /*a34f0*/  IADD3 R21, R11.reuse, R8, RZ ;  /* 0x000000080b157210 */ /* 0x048fe20007ffe0ff */
[----:B------:R-:W-:-:S04]  /*a3500*/  IMAD.WIDE R18, R11, 0x4, R2 ;  /* 0x000000040b127825 */ /* 0x000fc800078e0202 */
[----:B------:R-:W-:Y:S02]  /*a3510*/  IMAD.WIDE R12, R11, 0x4, R4 ;  /* 0x000000040b0c7825 */ /* 0x000fe400078e0204 */
[----:B------:R-:W3:Y:S02]  /*a3520*/  LDC R23, c[0x0][0x22c] ;  /* 0x00008b00ff177b82 */ /* 0x000ee40000000800 */
[----:B------:R-:W-:Y:S02]  /*a3530*/  VIADD R8, R6, 0x1d9 ;  /* 0x000001d906087836 */ /* 0x000fe40000000000 */
[----:B-1----:R-:W-:-:S04]  /*a3540*/  IMAD.WIDE R14, R21, 0x4, R2 ;  /* 0x00000004150e7825 */ /* 0x002fc800078e0202 */
[----:B--2---:R-:W-:-:S04]  /*a3550*/  IMAD.WIDE R16, R21, 0x4, R4 ;  /* 0x0000000415107825 */ /* 0x004fc800078e0204 */
[----:B------:R-:W-:Y:S01]  /*a3560*/  IMAD.IADD R11, R21, 0x1, R22 ;  /* 0x00000001150b7824 */ /* 0x000fe200078e0216 */
[----:B------:R-:W-:Y:S01]  /*a3570*/  IADD3 R21, R6, 0x1da, RZ ;  /* 0x000001da06157810 */ /* 0x000fe20007ffe0ff */
[----:B------:R-:W1:Y:S01]  /*a3580*/  LDC R22, c[0x0][0x248] ;  /* 0x00009200ff167b82 */ /* 0x000e620000000800 */
[----:B----4-:R2:W-:Y:S01]  /*a3590*/  @P6 STG.E desc[UR60][R18.64], R99 ;  /* 0x0000006312006986 */ /* 0x0105e2000c10193c */
[----:B------:R-:W-:-:S03]  /*a35a0*/  ISETP.LT.AND P6, PT, R7, R80, !P1 ;  /* 0x000000500700720c */ /* 0x000fc60004fc1270 */
[----:B------:R4:W-:Y:S01]  /*a35b0*/  @P2 STG.E desc[UR60][R12.64], R95 ;  /* 0x0000005f0c002986 */ /* 0x0009e2000c10193c */
[----:B------:R-:W-:Y:S01]  /*a35c0*/  ISETP.GE.AND P2, PT, R8, R129, PT ;  /* 0x000000810800720c */ /* 0x000fe20003f46270 */
[----:B--2---:R-:W-:Y:S01]  /*a35d0*/  IMAD.WIDE R18, R11, 0x4, R2 ;  /* 0x000000040b127825 */ /* 0x004fe200078e0202 */
[----:B------:R-:W2:Y:S01]  /*a35e0*/  LDC R8, c[0x0][0x248] ;  /* 0x00009200ff087b82 */ /* 0x000ea20000000800 */
[----:B------:R3:W-:Y:S04]  /*a35f0*/  @P4 STG.E desc[UR60][R14.64], R123 ;  /* 0x0000007b0e004986 */ /* 0x0007e8000c10193c */
[----:B------:R-:W2:Y:S04]  /*a3600*/  LDL.LU R129, [R1+0x2da4] ;  /* 0x002da40001817983 */ /* 0x000ea80000300800 */
[----:B------:R1:W-:Y:S01]  /*a3610*/  @P3 STG.E desc[UR60][R16.64], R119 ;  /* 0x0000007710003986 */ /* 0x0003e2000c10193c */
[----:B------:R-:W-:Y:S01]  /*a3620*/  ISETP.LT.AND P3, PT, R9, R80, !P1 ;  /* 0x000000500900720c */ /* 0x000fe20004f61270 */
[----:B----4-:R-:W-:Y:S01]  /*a3630*/  IMAD.WIDE R12, R11, 0x4, R4 ;  /* 0x000000040b0c7825 */ /* 0x010fe200078e0204 */
[----:B------:R-:W-:Y:S01]  /*a3640*/  ISETP.GE.AND P1, PT, R21, R24, PT ;  /* 0x000000181500720c */ /* 0x000fe20003f26270 */
[----:B------:R4:W-:Y:S01]  /*a3650*/  @P6 STG.E desc[UR60][R18.64], R128 ;  /* 0x0000008012006986 */ /* 0x0009e2000c10193c */
[----:B------:R-:W-:Y:S01]  /*a3660*/  ISETP.LT.AND P4, PT, R7, R80, !P2 ;  /* 0x000000500700720c */ /* 0x000fe20005781270 */
[----:B------:R-:W-:Y:S01]  /*a3670*/  IMAD.IADD R21, R11, 0x1, R0 ;  /* 0x000000010b157824 */ /* 0x000fe200078e0200 */
[----:B------:R-:W4:Y:S01]  /*a3680*/  LDC R24, c[0x0][0x22c] ;  /* 0x00008b00ff187b82 */ /* 0x000f220000000800 */
[----:B------:R-:W-:-:S06]  /*a3690*/  VIADD R0, R6, 0x1db ;  /* 0x000001db06007836 */ /* 0x000fcc0000000000 */
[----:B------:R4:W-:Y:S01]  /*a36a0*/  @P3 STG.E desc[UR60][R12.64], R124 ;  /* 0x0000007c0c003986 */ /* 0x0009e2000c10193c */
[----:B------:R-:W-:-:S03]  /*a36b0*/  ISETP.GE.AND P3, PT, R0, R130, PT ;  /* 0x000000820000720c */ /* 0x000fc60003f66270 */
[----:B------:R-:W4:Y:S01]  /*a36c0*/  LDL.LU R130, [R1+0x2da0] ;  /* 0x002da00001827983 */ /* 0x000f220000300800 */
[----:B------:R-:W-:Y:S01]  /*a36d0*/  ISETP.LT.AND P2, PT, R9, R80, !P2 ;  /* 0x000000500900720c */ /* 0x000fe20005741270 */
[----:B---3--:R-:W-:-:S04]  /*a36e0*/  IMAD.WIDE R14, R21, 0x4, R2 ;  /* 0x00000004150e7825 */ /* 0x008fc800078e0202 */
[----:B-1----:R-:W-:Y:S01]  /*a36f0*/  IMAD.WIDE R16, R21, 0x4, R4 ;  /* 0x0000000415107825 */ /* 0x002fe200078e0204 */
        /* <DEDUP_REMOVED lines=10> */
[----:B--2---:R-:W-:-:S02]  /*a37a0*/  IMAD.IADD R21, R11, 0x1, R8 ;  /* 0x000000010b157824 */ /* 0x004fc400078e0208 */
[C---:B----4-:R-:W-:Y:S02]  /*a37b0*/  IMAD.WIDE R18, R11.reuse, 0x4, R2 ;  /* 0x000000040b127825 */ /* 0x050fe400078e0202 */
[----:B------:R-:W2:Y:S02]  /*a37c0*/  LDC R20, c[0x0][0x248] ;  /* 0x00009200ff147b82 */ /* 0x000ea40000000800 */
[----:B------:R-:W-:-:S04]  /*a37d0*/  IMAD.WIDE R12, R11, 0x4, R4 ;  /* 0x000000040b0c7825 */ /* 0x000fc800078e0204 */
[C---:B-1----:R-:W-:Y:S02]  /*a37e0*/  IMAD.WIDE R14, R21.reuse, 0x4, R2 ;  /* 0x00000004150e7825 */ /* 0x042fe400078e0202 */
[----:B------:R-:W1:Y:S02]  /*a37f0*/  LDC R23, c[0x0][0x22c] ;  /* 0x00008b00ff177b82 */ /* 0x000e640000000800 */
[----:B---3--:R-:W-:-:S04]  /*a3800*/  IMAD.WIDE R16, R21, 0x4, R4 ;  /* 0x0000000415107825 */ /* 0x008fc800078e0204 */
[----:B------:R-:W-:Y:S02]  /*a3810*/  IMAD.IADD R11, R21, 0x1, R22 ;  /* 0x00000001150b7824 */ /* 0x000fe400078e0216 */
        /* <DEDUP_REMOVED lines=24> */
[----:B---3--:R-:W-:-:S04]  /*a39a0*/  IMAD.WIDE R14, R21, 0x4, R2 ;  /* 0x00000004150e7825 */ /* 0x008fc800078e0202 */
[----:B--2---:R-:W-:Y:S01]  /*a39b0*/  IMAD.WIDE R16, R21, 0x4, R4 ;  /* 0x0000000415107825 */ /* 0x004fe200078e0204 */
[----:B------:R-:W-:-:S05]  /*a39c0*/  ISETP.LT.AND P6, PT, R7, R80, !P1 ;  /* 0x000000500700720c */ /* 0x000fca0004fc1270 */
[----:B------:R2:W-:Y:S04]  /*a39d0*/  @P4 STG.E desc[UR60][R14.64], R154 ;  /* 0x0000009a0e004986 */ /* 0x0005e8000c10193c */
[----:B------:R3:W-:Y:S01]  /*a39e0*/  @P2 STG.E desc[UR60][R16.64], R134 ;  /* 0x0000008610002986 */ /* 0x0007e2000c10193c */
[----:B------:R-:W-:Y:S01]  /*a39f0*/  ISETP.LT.AND P2, PT, R9, R80, !P1 ;  /* 0x000000500900720c */ /* 0x000fe20004f41270 */
[----:B------:R-:W-:Y:S01]  /*a3a00*/  IMAD.IADD R11, R21, 0x1, R20 ;  /* 0x00000001150b7824 */ /* 0x000fe200078e0214 */
[----:B------:R-:W-:Y:S01]  /*a3a10*/  IADD3 R0, R6, 0x1e0, RZ ;  /* 0x000001e006007810 */ /* 0x000fe20007ffe0ff */
[----:B------:R-:W3:Y:S02]  /*a3a20*/  LDC R20, c[0x0][0x248] ;  /* 0x00009200ff147b82 */ /* 0x000ee40000000800 */
[----:B------:R-:W-:-:S04]  /*a3a30*/  IMAD.WIDE R18, R11, 0x4, R2 ;  /* 0x000000040b127825 */ /* 0x000fc800078e0202 */
[C---:B-1----:R-:W-:Y:S02]  /*a3a40*/  IMAD.IADD R21, R11.reuse, 0x1, R8 ;  /* 0x000000010b157824 */ /* 0x042fe400078e0208 */
[----:B------:R-:W-:-:S04]  /*a3a50*/  IMAD.WIDE R12, R11, 0x4, R4 ;  /* 0x000000040b0c7825 */ /* 0x000fc800078e0204 */
[----:B------:R-:W-:Y:S01]  /*a3a60*/  VIADD R8, R6, 0x1e1 ;  /* 0x000001e106087836 */ /* 0x000fe20000000000 */
[----:B------:R-:W-:Y:S02]  /*a3a70*/  ISETP.GE.AND P1, PT, R0, R23, PT ;  /* 0x000000170000720c */ /* 0x000fe40003f26270 */
[----:B------:R-:W1:Y:S01]  /*a3a80*/  LDC R0, c[0x0][0x248] ;  /* 0x00009200ff007b82 */ /* 0x000e620000000800 */
[----:B----4-:R4:W-:Y:S01]  /*a3a90*/  @P6 STG.E desc[UR60][R18.64], R131 ;  /* 0x0000008312006986 */ /* 0x0109e2000c10193c */
[----:B------:R-:W-:Y:S01]  /*a3aa0*/  ISETP.LT.AND P4, PT, R7, R80, !P3 ;  /* 0x000000500700720c */ /* 0x000fe20005f81270 */
[C---:B--2---:R-:W-:Y:S01]  /*a3ab0*/  IMAD.WIDE R14, R21.reuse, 0x4, R2 ;  /* 0x00000004150e7825 */ /* 0x044fe200078e0202 */
[----:B------:R-:W-:-:S04]  /*a3ac0*/  IADD3 R11, R21, R22, RZ ;  /* 0x00000016150b7210 */ /* 0x000fc80007ffe0ff */
[----:B------:R-:W2:Y:S01]  /*a3ad0*/  LDC R23, c[0x0][0x22c] ;  /* 0x00008b00ff177b82 */ /* 0x000ea20000000800 */
[----:B------:R1:W-:Y:S01]  /*a3ae0*/  @P2 STG.E desc[UR60][R12.64], R127 ;  /* 0x0000007f0c002986 */ /* 0x0003e2000c10193c */
[----:B------:R-:W-:Y:S01]  /*a3af0*/  ISETP.GE.AND P2, PT, R8, R161, PT ;  /* 0x000000a10800720c */ /* 0x000fe20003f46270 */
[----:B---3--:R-:W-:Y:S01]  /*a3b00*/  IMAD.WIDE R16, R21, 0x4, R4 ;  /* 0x0000000415107825 */ /* 0x008fe200078e0204 */
[-C--:B------:R-:W-:Y:S01]  /*a3b10*/  ISETP.LT.AND P3, PT, R9, R80.reuse, !P3 ;  /* 0x000000500900720c */ /* 0x080fe20005f61270 */
[----:B------:R-:W3:Y:S01]  /*a3b20*/  LDL.LU R161, [R1+0x2d94] ;  /* 0x002d940001a17983 */ /* 0x000ee20000300800 */
[CC--:B------:R-:W-:Y:S01]  /*a3b30*/  ISETP.LT.AND P6, PT, R7.reuse, R80.reuse, !P1 ;  /* 0x000000500700720c */ /* 0x0c0fe20004fc1270 */
[----:B------:R-:W-:Y:S01]  /*a3b40*/  VIADD R21, R6, 0x1e2 ;  /* 0x000001e206157836 */ /* 0x000fe20000000000 */
[----:B------:R-:W2:Y:S01]  /*a3b50*/  LDC R22, c[0x0][0x22c] ;  /* 0x00008b00ff167b82 */ /* 0x000ea20000000800 */
[----:B------:R1:W-:Y:S01]  /*a3b60*/  @P4 STG.E desc[UR60][R14.64], R155 ;  /* 0x0000009b0e004986 */ /* 0x0003e2000c10193c */
[----:B------:R-:W-:Y:S01]  /*a3b70*/  ISETP.LT.AND P4, PT, R7, R80, !P2 ;  /* 0x000000500700720c */ /* 0x000fe20005781270 */
[----:B----4-:R-:W-:-:S05]  /*a3b80*/  IMAD.WIDE R18, R11, 0x4, R2 ;  /* 0x000000040b127825 */ /* 0x010fca00078e0202 */
[----:B------:R-:W4:Y:S01]  /*a3b90*/  LDC R8, c[0x0][0x248] ;  /* 0x00009200ff087b82 */ /* 0x000f220000000800 */
[----:B------:R1:W-:Y:S01]  /*a3ba0*/  @P3 STG.E desc[UR60][R16.64], R135 ;  /* 0x0000008710003986 */ /* 0x0003e2000c10193c */
[----:B------:R-:W-:Y:S02]  /*a3bb0*/  ISETP.LT.AND P3, PT, R9, R80, !P1 ;  /* 0x000000500900720c */ /* 0x000fe40004f61270 */
[----:B------:R-:W-:Y:S01]  /*a3bc0*/  ISETP.GE.AND P1, PT, R21, R24, PT ;  /* 0x000000181500720c */ /* 0x000fe20003f26270 */
[----:B-1----:R-:W-:Y:S01]  /*a3bd0*/  IMAD.IADD R21, R11, 0x1, R0 ;  /* 0x000000010b157824 */ /* 0x002fe200078e0200 */
[----:B------:R-:W-:Y:S01]  /*a3be0*/  ISETP.LT.AND P2, PT, R9, R80, !P2 ;  /* 0x000000500900720c */ /* 0x000fe20005741270 */
[----:B------:R-:W-:Y:S01]  /*a3bf0*/  IMAD.WIDE R12, R11, 0x4, R4 ;  /* 0x000000040b0c7825 */ /* 0x000fe200078e0204 */
[----:B------:R1:W-:Y:S01]  /*a3c00*/  @P6 STG.E desc[UR60][R18.64], R160 ;  /* 0x000000a012006986 */ /* 0x0003e2000c10193c */
[----:B------:R-:W3:Y:S01]  /*a3c10*/  LDC R0, c[0x0][0x248] ;  /* 0x00009200ff007b82 */ /* 0x000ee20000000800 */
[----:B------:R-:W-:Y:S01]  /*a3c20*/  IADD3 R11, R21, R20, RZ ;  /* 0x00000014150b7210 */ /* 0x000fe20007ffe0ff */
[----:B------:R-:W-:-:S02]  /*a3c30*/  VIADD R20, R6, 0x1e3 ;  /* 0x000001e306147836 */ /* 0x000fc40000000000 */
[C---:B------:R-:W-:Y:S02]  /*a3c40*/  IMAD.WIDE R14, R21.reuse, 0x4, R2 ;  /* 0x00000004150e7825 */ /* 0x040fe400078e0202 */
[----:B------:R4:W-:Y:S01]  /*a3c50*/  @P3 STG.E desc[UR60][R12.64], R156 ;  /* 0x0000009c0c003986 */ /* 0x0009e2000c10193c */
[----:B------:R-:W-:Y:S01]  /*a3c60*/  ISETP.GE.AND P3, PT, R20, R162, PT ;  /* 0x000000a21400720c */ /* 0x000fe20003f66270 */
[----:B------:R-:W-:Y:S01]  /*a3c70*/  IMAD.WIDE R16, R21, 0x4, R4 ;  /* 0x0000000415107825 */ /* 0x000fe200078e0204 */
[----:B------:R-:W-:Y:S01]  /*a3c80*/  ISETP.LT.AND P6, PT, R7, R80, !P1 ;  /* 0x000000500700720c */ /* 0x000fe20004fc1270 */
[----:B------:R-:W3:Y:S01]  /*a3c90*/  LDL.LU R162, [R1+0x2d90] ;  /* 0x002d900001a27983 */ /* 0x000ee20000300800 */
[----:B------:R-:W3:Y:S03]  /*a3ca0*/  LDC R20, c[0x0][0x248] ;  /* 0x00009200ff147b82 */ /* 0x000ee60000000800 */
[----:B------:R3:W-:Y:S01]  /*a3cb0*/  @P4 STG.E desc[UR60][R14.64], R164 ;  /* 0x000000a40e004986 */ /* 0x0007e2000c10193c */
[----:B------:R-:W-:-:S03]  /*a3cc0*/  VIADD R21, R6, 0x1e4 ;  /* 0x000001e406157836 */ /* 0x000fc60000000000 */
[----:B------:R3:W-:Y:S01]  /*a3cd0*/  @P2 STG.E desc[UR60][R16.64], R136 ;  /* 0x0000008810002986 */ /* 0x0007e2000c10193c */
[----:B------:R-:W-:Y:S01]  /*a3ce0*/  ISETP.LT.AND P2, PT, R9, R80, !P1 ;  /* 0x000000500900720c */ /* 0x000fe20004f41270 */
[----:B-1----:R-:W-:Y:S01]  /*a3cf0*/  IMAD.WIDE R18, R11, 0x4, R2 ;  /* 0x000000040b127825 */ /* 0x002fe200078e0202 */
[----:B--2---:R-:W-:Y:S01]  /*a3d00*/  ISETP.GE.AND P1, PT, R21, R22, PT ;  /* 0x000000161500720c */ /* 0x004fe20003f26270 */
[----:B------:R-:W1:Y:S01]  /*a3d10*/  LDC R24, c[0x0][0x22c] ;  /* 0x00008b00ff187b82 */ /* 0x000e620000000800 */
[C---:B----4-:R-:W-:Y:S01]  /*a3d20*/  IADD3 R21, R11.reuse, R8, RZ ;  /* 0x000000080b157210 */ /* 0x050fe20007ffe0ff */
[----:B------:R-:W-:-:S04]  /*a3d30*/  IMAD.WIDE R12, R11, 0x4, R4 ;  /* 0x000000040b0c7825 */ /* 0x000fc800078e0204 */
[----:B------:R-:W-:Y:S01]  /*a3d40*/  VIADD R8, R6, 0x1e5 ;  /* 0x000001e506087836 */ /* 0x000fe20000000000 */
[-C--:B------:R-:W-:Y:S01]  /*a3d50*/  ISETP.LT.AND P4, PT, R7, R80.reuse, !P3 ;  /* 0x000000500700720c */ /* 0x080fe20005f81270 */
[----:B------:R-:W2:Y:S01]  /*a3d60*/  LDC R22, c[0x0][0x248] ;  /* 0x00009200ff167b82 */ /* 0x000ea20000000800 */
[----:B---3--:R3:W-:Y:S04]  /*a3d70*/  @P6 STG.E desc[UR60][R18.64], R161 ;  /* 0x000000a112006986 */ /* 0x0087e8000c10193c */
[----:B------:R4:W-:Y:S01]  /*a3d80*/  @P2 STG.E desc[UR60][R12.64], R157 ;  /* 0x0000009d0c002986 */ /* 0x0009e2000c10193c */
[----:B------:R-:W-:Y:S02]  /*a3d90*/  ISETP.GE.AND P2, PT, R8, R163, PT ;  /* 0x000000a30800720c */ /* 0x000fe40003f46270 */
[-C--:B------:R-:W-:Y:S01]  /*a3da0*/  ISETP.LT.AND P3, PT, R9, R80.reuse, !P3 ;  /* 0x000000500900720c */ /* 0x080fe20005f61270 */
[----:B------:R-:W2:Y:S01]  /*a3db0*/  LDL.LU R163, [R1+0x2d8c] ;  /* 0x002d8c0001a37983 */ /* 0x000ea20000300800 */
[-C--:B------:R-:W-:Y:S01]  /*a3dc0*/  ISETP.LT.AND P6, PT, R7, R80.reuse, !P1 ;  /* 0x000000500700720c */ /* 0x080fe20004fc1270 */
[----:B------:R-:W-:Y:S01]  /*a3dd0*/  IMAD.IADD R11, R21, 0x1, R0 ;  /* 0x00000001150b7824 */ /* 0x000fe200078e0200 */
[----:B------:R-:W-:Y:S01]  /*a3de0*/  ISETP.LT.AND P1, PT, R9, R80, !P1 ;  /* 0x000000500900720c */ /* 0x000fe20004f21270 */
[C---:B------:R-:W-:Y:S01]  /*a3df0*/  IMAD.WIDE R14, R21.reuse, 0x4, R2 ;  /* 0x00000004150e7825 */ /* 0x040fe200078e0202 */
[----:B------:R-:W1:Y:S03]  /*a3e00*/  LDC R0, c[0x0][0x248] ;  /* 0x00009200ff007b82 */ /* 0x000e660000000800 */
[----:B------:R-:W-:Y:S01]  /*a3e10*/  IMAD.WIDE R16, R21, 0x4, R4 ;  /* 0x0000000415107825 */ /* 0x000fe200078e0204 */
[----:B------:R-:W-:-:S03]  /*a3e20*/  IADD3 R21, R11, R20, RZ ;  /* 0x000000140b157210 */ /* 0x000fc60007ffe0ff */
[C---:B---3--:R-:W-:Y:S01]  /*a3e30*/  IMAD.WIDE R18, R11.reuse, 0x4, R2 ;  /* 0x000000040b127825 */ /* 0x048fe200078e0202 */
[----:B------:R3:W-:Y:S01]  /*a3e40*/  @P4 STG.E desc[UR60][R14.64], R165 ;  /* 0x000000a50e004986 */ /* 0x0007e2000c10193c */
[----:B------:R-:W1:Y:S02]  /*a3e50*/  LDC R8, c[0x0][0x248] ;  /* 0x00009200ff087b82 */ /* 0x000e640000000800 */
[----:B----4-:R-:W-:Y:S01]  /*a3e60*/  IMAD.WIDE R12, R11, 0x4, R4 ;  /* 0x000000040b0c7825 */ /* 0x010fe200078e0204 */
[----:B------:R4:W-:Y:S03]  /*a3e70*/  @P3 STG.E desc[UR60][R16.64], R137 ;  /* 0x0000008910003986 */ /* 0x0009e6000c10193c */
[----:B------:R-:W-:Y:S01]  /*a3e80*/  VIADD R20, R6, 0x1e6 ;  /* 0x000001e606147836 */ /* 0x000fe20000000000 */
[----:B------:R-:W-:Y:S01]  /*a3e90*/  @P6 STG.E desc[UR60][R18.64], R162 ;  /* 0x000000a212006986 */ /* 0x000fe2000c10193c */
[----:B------:R-:W-:-:S03]  /*a3ea0*/  ISETP.LT.AND P3, PT, R7, R80, !P2 ;  /* 0x000000500700720c */ /* 0x000fc60005761270 */
[----:B------:R4:W-:Y:S01]  /*a3eb0*/  @P1 STG.E desc[UR60][R12.64], R158 ;  /* 0x0000009e0c001986 */ /* 0x0009e2000c10193c */
[----:B------:R-:W-:Y:S02]  /*a3ec0*/  ISETP.GE.AND P1, PT, R20, R23, PT ;  /* 0x000000171400720c */ /* 0x000fe40003f26270 */
[-C--:B------:R-:W-:Y:S01]  /*a3ed0*/  ISETP.LT.AND P2, PT, R9, R80.reuse, !P2 ;  /* 0x000000500900720c */ /* 0x080fe20005741270 */
[----:B---3--:R-:W-:Y:S01]  /*a3ee0*/  IMAD.WIDE R14, R21, 0x4, R2 ;  /* 0x00000004150e7825 */ /* 0x008fe200078e0202 */
[-C--:B------:R-:W-:Y:S01]  /*a3ef0*/  ISETP.LT.AND P4, PT, R7, R80.reuse, !P1 ;  /* 0x000000500700720c */ /* 0x080fe20004f81270 */
[----:B------:R-:W3:Y:S02]  /*a3f00*/  LDC R23, c[0x0][0x22c] ;  /* 0x00008b00ff177b82 */ /* 0x000ee40000000800 */
[C---:B--2---:R-:W-:Y:S02]  /*a3f10*/  IMAD.IADD R11, R21.reuse, 0x1, R22 ;  /* 0x00000001150b7824 */ /* 0x044fe400078e0216 */
[----:B----4-:R-:W-:Y:S01]  /*a3f20*/  IMAD.WIDE R16, R21, 0x4, R4 ;  /* 0x0000000415107825 */ /* 0x010fe200078e0204 */
[----:B------:R2:W-:Y:S01]  /*a3f30*/  @P3 STG.E desc[UR60][R14.64], R166 ;  /* 0x000000a60e003986 */ /* 0x0005e2000c10193c */
[----:B------:R-:W-:-:S02]  /*a3f40*/  ISETP.LT.AND P1, PT, R9, R80, !P1 ;  /* 0x000000500900720c */ /* 0x000fc40004f21270 */
[----:B------:R-:W4:Y:S01]  /*a3f50*/  LDC R22, c[0x0][0x248] ;  /* 0x00009200ff167b82 */ /* 0x000f220000000800 */
[----:B------:R-:W-:Y:S01]  /*a3f60*/  IMAD.WIDE R12, R11, 0x4, R2 ;  /* 0x000000040b0c7825 */ /* 0x000fe200078e0202 */
[----:B------:R-:W-:-:S03]  /*a3f70*/  ISETP.LT.AND P3, PT, R7, R80, !P5 ;  /* 0x000000500700720c */ /* 0x000fc60006f61270 */
[C---:B------:R-:W-:Y:S01]  /*a3f80*/  VIADD R18, R6.reuse, 0x1e9 ;  /* 0x000001e906127836 */ /* 0x040fe20000000000 */
[----:B------:R2:W-:Y:S01]  /*a3f90*/  @P2 STG.E desc[UR60][R16.64], R138 ;  /* 0x0000008a10002986 */ /* 0x0005e2000c10193c */
[----:B------:R-:W-:Y:S01]  /*a3fa0*/  ISETP.LT.AND P5, PT, R9, R80, !P5 ;  /* 0x000000500900720c */ /* 0x000fe20006fa1270 */
[C---:B-1----:R-:W-:Y:S01]  /*a3fb0*/  IMAD.IADD R19, R11.reuse, 0x1, R0 ;  /* 0x000000010b137824 */ /* 0x042fe200078e0200 */
[----:B------:R-:W-:Y:S01]  /*a3fc0*/  IADD3 R21, R6, 0x1e8, RZ ;  /* 0x000001e806157810 */ /* 0x000fe20007ffe0ff */
[----:B--2---:R-:W-:-:S03]  /*a3fd0*/  IMAD.WIDE R14, R11, 0x4, R4 ;  /* 0x000000040b0e7825 */ /* 0x004fc600078e0204 */
[----:B------:R-:W-:Y:S02]  /*a3fe0*/  ISETP.GE.AND P2, PT, R21, R24, PT ;  /* 0x000000181500720c */ /* 0x000fe40003f46270 */
[C---:B------:R-:W-:Y:S01]  /*a3ff0*/  IADD3 R11, R19.reuse, R8, RZ ;  /* 0x00000008130b7210 */ /* 0x040fe20007ffe0ff */
[----:B------:R-:W-:Y:S02]  /*a4000*/  VIADD R0, R6, 0x1ea ;  /* 0x000001ea06007836 */ /* 0x000fe40000000000 */
[--C-:B------:R-:W-:Y:S01]  /*a4010*/  IMAD.WIDE R16, R19, 0x4, R2.reuse ;  /* 0x0000000413107825 */ /* 0x100fe200078e0202 */
[-C--:B------:R-:W-:Y:S01]  /*a4020*/  ISETP.LT.AND P6, PT, R7, R80.reuse, !P2 ;  /* 0x000000500700720c */ /* 0x080fe200057c1270 */
[----:B------:R-:W1:Y:S01]  /*a4030*/  LDC R24, c[0x0][0x248] ;  /* 0x00009200ff187b82 */ /* 0x000e620000000800 */
[----:B------:R-:W-:Y:S01]  /*a4040*/  ISETP.LT.AND P2, PT, R9, R80, !P2 ;  /* 0x000000500900720c */ /* 0x000fe20005741270 */
[----:B------:R-:W-:-:S06]  /*a4050*/  IMAD.WIDE R20, R11, 0x4, R2 ;  /* 0x000000040b147825 */ /* 0x000fcc00078e0202 */
[----:B------:R-:W2:Y:S01]  /*a4060*/  LDC R8, c[0x0][0x248] ;  /* 0x00009200ff087b82 */ /* 0x000ea20000000800 */
[----:B------:R-:W-:Y:S01]  /*a4070*/  @P4 STG.E desc[UR60][R12.64], R163 ;  /* 0x000000a30c004986 */ /* 0x000fe2000c10193c */
[----:B------:R-:W-:-:S03]  /*a4080*/  ISETP.GE.AND P4, PT, R18, R173, PT ;  /* 0x000000ad1200720c */ /* 0x000fc60003f86270 */
[----:B------:R-:W2:Y:S01]  /*a4090*/  LDL.LU R173, [R1+0x2d88] ;  /* 0x002d880001ad7983 */ /* 0x000ea20000300800 */
[----:B------:R-:W-:-:S03]  /*a40a0*/  IMAD.WIDE R18, R19, 0x4, R4 ;  /* 0x0000000413127825 */ /* 0x000fc600078e0204 */
[----:B------:R-:W-:Y:S04]  /*a40b0*/  @P1 STG.E desc[UR60][R14.64], R159 ;  /* 0x0000009f0e001986 */ /* 0x000fe8000c10193c */
[----:B------:R3:W-:Y:S04]  /*a40c0*/  @P3 STG.E desc[UR60][R16.64], R167 ;  /* 0x000000a710003986 */ /* 0x0007e8000c10193c */
[----:B------:R-:W-:Y:S01]  /*a40d0*/  @P5 STG.E desc[UR60][R18.64], R139 ;  /* 0x0000008b12005986 */ /* 0x000fe2000c10193c */
[-C--:B------:R-:W-:Y:S02]  /*a40e0*/  ISETP.LT.AND P5, PT, R7, R80.reuse, !P4 ;  /* 0x000000500700720c */ /* 0x080fe400067a1270 */
[----:B------:R-:W-:-:S02]  /*a40f0*/  ISETP.LT.AND P4, PT, R9, R80, !P4 ;  /* 0x000000500900720c */ /* 0x000fc40006781270 */
[----:B---3--:R-:W-:-:S04]  /*a4100*/  IADD3 R16, R6, 0x1eb, RZ ;  /* 0x000001eb06107810 */ /* 0x008fc80007ffe0ff */
[----:B------:R-:W-:Y:S02]  /*a4110*/  ISETP.GE.AND P3, PT, R16, R174, PT ;  /* 0x000000ae1000720c */ /* 0x000fe40003f66270 */
[----:B------:R-:W3:Y:S01]  /*a4120*/  LDL.LU R174, [R1+0x2d84] ;  /* 0x002d840001ae7983 */ /* 0x000ee20000300800 */
[----:B------:R-:W-:Y:S01]  /*a4130*/  ISETP.GE.AND P1, PT, R0, R23, PT ;  /* 0x000000170000720c */ /* 0x000fe20003f26270 */
[C---:B----4-:R-:W-:Y:S01]  /*a4140*/  IMAD.IADD R23, R11.reuse, 0x1, R22 ;  /* 0x000000010b177824 */ /* 0x050fe200078e0216 */
[----:B------:R-:W4:Y:S01]  /*a4150*/  LDC R0, c[0x0][0x248] ;  /* 0x00009200ff007b82 */ /* 0x000f220000000800 */
[----:B------:R-:W-:Y:S01]  /*a4160*/  IMAD.WIDE R12, R11, 0x4, R4 ;  /* 0x000000040b0c7825 */ /* 0x000fe200078e0204 */
[----:B------:R1:W-:Y:S03]  /*a4170*/  @P6 STG.E desc[UR60][R20.64], R172 ;  /* 0x000000ac14006986 */ /* 0x0003e6000c10193c */
[C---:B------:R-:W-:Y:S01]  /*a4180*/  IMAD.WIDE R14, R23.reuse, 0x4, R2 ;  /* 0x00000004170e7825 */ /* 0x040fe200078e0202 */
[----:B------:R4:W-:Y:S02]  /*a4190*/  @P2 STG.E desc[UR60][R12.64], R168 ;  /* 0x000000a80c002986 */ /* 0x0009e4000c10193c */
[----:B------:R-:W2:Y:S01]  /*a41a0*/  LDC R22, c[0x0][0x22c] ;  /* 0x00008b00ff167b82 */ /* 0x000ea20000000800 */
[C---:B------:R-:W-:Y:S01]  /*a41b0*/  IMAD.WIDE R16, R23.reuse, 0x4, R4 ;  /* 0x0000000417107825 */ /* 0x040fe200078e0204 */
[----:B------:R2:W-:Y:S03]  /*a41c0*/  @P5 STG.E desc[UR60][R14.64], R176 ;  /* 0x000000b00e005986 */ /* 0x0005e6000c10193c */
[C---:B------:R-:W-:Y:S01]  /*a41d0*/  VIADD R11, R6.reuse, 0x1ec ;  /* 0x000001ec060b7836 */ /* 0x040fe20000000000 */
[----:B-1----:R-:W-:Y:S01]  /*a41e0*/  IADD3 R21, R6, 0x1ef, RZ ;  /* 0x000001ef06157810 */ /* 0x002fe20007ffe0ff */
[----:B------:R1:W-:Y:S01]  /*a41f0*/  @P4 STG.E desc[UR60][R16.64], R140 ;  /* 0x0000008c10004986 */ /* 0x0003e2000c10193c */
[----:B------:R-:W-:Y:S01]  /*a4200*/  IMAD.IADD R25, R23, 0x1, R24 ;  /* 0x0000000117197824 */ /* 0x000fe200078e0218 */
[----:B------:R-:W1:Y:S01]  /*a4210*/  LDC R20, c[0x0][0x248] ;  /* 0x00009200ff147b82 */ /* 0x000e620000000800 */
[----:B------:R-:W-:-:S02]  /*a4220*/  ISETP.GE.AND P4, PT, R21, R175, PT ;  /* 0x000000af1500720c */ /* 0x000fc40003f86270 */
[----:B------:R-:W3:Y:S01]  /*a4230*/  LDL.LU R175, [R1+0x2d80] ;  /* 0x002d800001af7983 */ /* 0x000ee20000300800 */
[----:B------:R-:W-:-:S03]  /*a4240*/  ISETP.GE.AND P2, PT, R11, R26, PT ;  /* 0x0000001a0b00720c */ /* 0x000fc60003f46270 */
[----:B------:R-:W3:Y:S01]  /*a4250*/  LDL.LU R29, [R1+0x2d6c] ;  /* 0x002d6c00011d7983 */ /* 0x000ee20000300800 */
[-C--:B------:R-:W-:Y:S01]  /*a4260*/  ISETP.LT.AND P6, PT, R7, R80.reuse, !P1 ;  /* 0x000000500700720c */ /* 0x080fe20004fc1270 */
[----:B------:R-:W3:Y:S02]  /*a4270*/  LDC R23, c[0x0][0x22c] ;  /* 0x00008b00ff177b82 */ /* 0x000ee40000000800 */
[----:B------:R-:W3:Y:S01]  /*a4280*/  LDL.LU R26, [R1+0x2d68] ;  /* 0x002d6800011a7983 */ /* 0x000ee20000300800 */
[-C--:B------:R-:W-:Y:S01]  /*a4290*/  ISETP.LT.AND P1, PT, R9, R80.reuse, !P1 ;  /* 0x000000500900720c */ /* 0x080fe20004f21270 */
[----:B----4-:R-:W-:Y:S01]  /*a42a0*/  IMAD.IADD R11, R25, 0x1, R0 ;  /* 0x00000001190b7824 */ /* 0x010fe200078e0200 */
[-C--:B------:R-:W-:Y:S01]  /*a42b0*/  ISETP.LT.AND P5, PT, R7, R80.reuse, !P3 ;  /* 0x000000500700720c */ /* 0x080fe20005fa1270 */
[----:B------:R-:W-:Y:S01]  /*a42c0*/  IMAD.WIDE R18, R25, 0x4, R2 ;  /* 0x0000000419127825 */ /* 0x000fe200078e0202 */
[----:B------:R-:W4:Y:S01]  /*a42d0*/  LDL.LU R27, [R1+0x2d64] ;  /* 0x002d6400011b7983 */ /* 0x000f220000300800 */
[----:B------:R-:W3:Y:S01]  /*a42e0*/  LDC R0, c[0x0][0x248] ;  /* 0x00009200ff007b82 */ /* 0x000ee20000000800 */
[----:B------:R-:W-:Y:S01]  /*a42f0*/  ISETP.LT.AND P3, PT, R9, R80, !P3 ;  /* 0x000000500900720c */ /* 0x000fe20005f61270 */
[----:B------:R-:W-:-:S04]  /*a4300*/  IMAD.WIDE R12, R25, 0x4, R4 ;  /* 0x00000004190c7825 */ /* 0x000fc800078e0204 */
[C---:B--2---:R-:W-:Y:S01]  /*a4310*/  IMAD.IADD R21, R11.reuse, 0x1, R8 ;  /* 0x000000010b157824 */ /* 0x044fe200078e0208 */
[----:B------:R-:W-:Y:S01]  /*a4320*/  IADD3 R8, R6, 0x1ed, RZ ;  /* 0x000001ed06087810 */ /* 0x000fe20007ffe0ff */
[C---:B------:R-:W-:Y:S01]  /*a4330*/  IMAD.WIDE R14, R11.reuse, 0x4, R2 ;  /* 0x000000040b0e7825 */ /* 0x040fe200078e0202 */
[----:B------:R-:W2:Y:S03]  /*a4340*/  LDC R24, c[0x0][0x22c] ;  /* 0x00008b00ff187b82 */ /* 0x000ea60000000800 */
[----:B-1----:R-:W-:-:S04]  /*a4350*/  IMAD.WIDE R16, R11, 0x4, R4 ;  /* 0x000000040b107825 */ /* 0x002fc800078e0204 */
[----:B------:R-:W-:Y:S02]  /*a4360*/  VIADD R25, R6, 0x1ee ;  /* 0x000001ee06197836 */ /* 0x000fe40000000000 */
[----:B------:R-:W-:Y:S02]  /*a4370*/  IMAD.IADD R11, R21, 0x1, R20 ;  /* 0x00000001150b7824 */ /* 0x000fe400078e0214 */
[----:B------:R-:W1:Y:S01]  /*a4380*/  LDC R20, c[0x0][0x248] ;  /* 0x00009200ff147b82 */ /* 0x000e620000000800 */
[----:B------:R1:W-:Y:S01]  /*a4390*/  @P6 STG.E desc[UR60][R18.64], R173 ;  /* 0x000000ad12006986 */ /* 0x0003e2000c10193c */
[-C--:B------:R-:W-:Y:S02]  /*a43a0*/  ISETP.LT.AND P6, PT, R7, R80.reuse, !P2 ;  /* 0x000000500700720c */ /* 0x080fe400057c1270 */
[----:B------:R-:W-:Y:S01]  /*a43b0*/  ISETP.LT.AND P2, PT, R9, R80, !P2 ;  /* 0x000000500900720c */ /* 0x000fe20005741270 */
[----:B------:R2:W-:Y:S01]  /*a43c0*/  @P1 STG.E desc[UR60][R12.64], R169 ;  /* 0x000000a90c001986 */ /* 0x0005e2000c10193c */
[----:B------:R-:W-:-:S02]  /*a43d0*/  ISETP.GE.AND P1, PT, R8, R252, PT ;  /* 0x000000fc0800720c */ /* 0x000fc40003f26270 */
[----:B------:R-:W4:Y:S01]  /*a43e0*/  LDC R8, c[0x0][0x248] ;  /* 0x00009200ff087b82 */ /* 0x000f220000000800 */
[----:B------:R3:W-:Y:S01]  /*a43f0*/  @P5 STG.E desc[UR60][R14.64], R177 ;  /* 0x000000b10e005986 */ /* 0x0007e2000c10193c */
[-C--:B------:R-:W-:Y:S01]  /*a4400*/  ISETP.LT.AND P5, PT, R9, R80.reuse, !P1 ;  /* 0x000000500900720c */ /* 0x080fe20004fa1270 */
[----:B-1----:R-:W-:Y:S02]  /*a4410*/  IMAD.WIDE R18, R21, 0x4, R2 ;  /* 0x0000000415127825 */ /* 0x002fe400078e0202 */
[----:B------:R1:W-:Y:S01]  /*a4420*/  @P3 STG.E desc[UR60][R16.64], R141 ;  /* 0x0000008d10003986 */ /* 0x0003e2000c10193c */
[----:B------:R-:W-:Y:S01]  /*a4430*/  ISETP.LT.AND P3, PT, R7, R80, !P1 ;  /* 0x000000500700720c */ /* 0x000fe20004f61270 */
[----:B--2---:R-:W-:Y:S01]  /*a4440*/  IMAD.WIDE R12, R21, 0x4, R4 ;  /* 0x00000004150c7825 */ /* 0x004fe200078e0204 */
[----:B------:R-:W-:Y:S02]  /*a4450*/  ISETP.GE.AND P1, PT, R25, R22, PT ;  /* 0x000000161900720c */ /* 0x000fe40003f26270 */
[C---:B---3--:R-:W-:Y:S01]  /*a4460*/  IADD3 R21, R11.reuse, R0, RZ ;  /* 0x000000000b157210 */ /* 0x048fe20007ffe0ff */
[C---:B------:R-:W-:Y:S01]  /*a4470*/  IMAD.WIDE R14, R11.reuse, 0x4, R2 ;  /* 0x000000040b0e7825 */ /* 0x040fe200078e0202 */
[----:B------:R-:W2:Y:S01]  /*a4480*/  LDL.LU R25, [R1+0x2d60] ;  /* 0x002d600001197983 */ /* 0x000ea20000300800 */
[----:B------:R-:W3:Y:S02]  /*a4490*/  LDC R22, c[0x0][0x248] ;  /* 0x00009200ff167b82 */ /* 0x000ee40000000800 */
[----:B-1----:R-:W-:Y:S01]  /*a44a0*/  IMAD.WIDE R16, R11, 0x4, R4 ;  /* 0x000000040b107825 */ /* 0x002fe200078e0204 */
[----:B------:R1:W-:Y:S04]  /*a44b0*/  @P6 STG.E desc[UR60][R18.64], R174 ;  /* 0x000000ae12006986 */ /* 0x0003e8000c10193c */
[----:B------:R1:W-:Y:S01]  /*a44c0*/  @P2 STG.E desc[UR60][R12.64], R170 ;  /* 0x000000aa0c002986 */ /* 0x0003e2000c10193c */
[----:B------:R-:W-:-:S02]  /*a44d0*/  ISETP.LT.AND P2, PT, R7, R80, !P1 ;  /* 0x000000500700720c */ /* 0x000fc40004f41270 */
[----:B------:R-:W-:Y:S01]  /*a44e0*/  ISETP.LT.AND P1, PT, R9, R80, !P1 ;  /* 0x000000500900720c */ /* 0x000fe20004f21270 */
[----:B------:R4:W-:Y:S01]  /*a44f0*/  @P3 STG.E desc[UR60][R14.64], R178 ;  /* 0x000000b20e003986 */ /* 0x0009e2000c10193c */
[----:B-1----:R-:W-:-:S03]  /*a4500*/  IMAD.WIDE R18, R21, 0x4, R2 ;  /* 0x0000000415127825 */ /* 0x002fc600078e0202 */
[----:B------:R1:W-:Y:S01]  /*a4510*/  @P5 STG.E desc[UR60][R16.64], R142 ;  /* 0x0000008e10005986 */ /* 0x0003e2000c10193c */
[----:B------:R-:W-:-:S03]  /*a4520*/  IMAD.WIDE R12, R21, 0x4, R4 ;  /* 0x00000004150c7825 */ /* 0x000fc600078e0204 */
[----:B------:R-:W2:Y:S04]  /*a4530*/  LDL.LU R31, [R1+0x2d5c] ;  /* 0x002d5c00011f7983 */ /* 0x000ea80000300800 */
[----:B------:R-:W-:Y:S04]  /*a4540*/  @P2 STG.E desc[UR60][R18.64], R175 ;  /* 0x000000af12002986 */ /* 0x000fe8000c10193c */
[----:B------:R3:W-:Y:S01]  /*a4550*/  @P1 STG.E desc[UR60][R12.64], R171 ;  /* 0x000000ab0c001986 */ /* 0x0007e2000c10193c */
[----:B------:R-:W-:-:S03]  /*a4560*/  ISETP.GE.AND P1, PT, R26, R28, PT ;  /* 0x0000001c1a00720c */ /* 0x000fc60003f26270 */
[----:B------:R-:W2:Y:S01]  /*a4570*/  LDL.LU R26, [R1+0x2d58] ;  /* 0x002d5800011a7983 */ /* 0x000ea20000300800 */
[----:B------:R-:W-:-:S03]  /*a4580*/  ISETP.GE.AND P2, PT, R29, R28, PT ;  /* 0x0000001c1d00720c */ /* 0x000fc60003f46270 */
[----:B------:R-:W2:Y:S04]  /*a4590*/  LDL.LU R30, [R1+0x2d54] ;  /* 0x002d5400011e7983 */ /* 0x000ea80000300800 */
[----:B------:R-:W2:Y:S01]  /*a45a0*/  LDL.LU R29, [R1+0x2d50] ;  /* 0x002d5000011d7983 */ /* 0x000ea20000300800 */
[----:B------:R-:W-:-:S05]  /*a45b0*/  VIADD R0, R6, 0x1f0 ;  /* 0x000001f006007836 */ /* 0x000fca0000000000 */
[----:B------:R-:W-:Y:S02]  /*a45c0*/  ISETP.GE.AND P3, PT, R0, R23, PT ;  /* 0x000000170000720c */ /* 0x000fe40003f66270 */
[----:B------:R-:W3:Y:S01]  /*a45d0*/  LDC R0, c[0x0][0x248] ;  /* 0x00009200ff007b82 */ /* 0x000ee20000000800 */
[----:B----4-:R-:W-:Y:S01]  /*a45e0*/  IMAD.IADD R11, R21, 0x1, R8 ;  /* 0x00000001150b7824 */ /* 0x010fe200078e0208 */
[-C--:B------:R-:W-:Y:S02]  /*a45f0*/  ISETP.LT.AND P6, PT, R7, R80.reuse, !P4 ;  /* 0x000000500700720c */ /* 0x080fe400067c1270 */
[----:B------:R-:W-:-:S04]  /*a4600*/  ISETP.LT.AND P4, PT, R9, R80, !P4 ;  /* 0x000000500900720c */ /* 0x000fc80006781270 */
[----:B------:R-:W4:Y:S01]  /*a4610*/  LDC R8, c[0x0][0x248] ;  /* 0x00009200ff087b82 */ /* 0x000f220000000800 */
[----:B------:R-:W-:Y:S02]  /*a4620*/  ISETP.LT.AND P5, PT, R7, R80, !P3 ;  /* 0x000000500700720c */ /* 0x000fe40005fa1270 */
[C---:B------:R-:W-:Y:S01]  /*a4630*/  IADD3 R23, R11.reuse, R20, RZ ;  /* 0x000000140b177210 */ /* 0x040fe20007ffe0ff */
[----:B------:R-:W-:-:S04]  /*a4640*/  IMAD.WIDE R14, R11, 0x4, R2 ;  /* 0x000000040b0e7825 */ /* 0x000fc800078e0202 */
[----:B-1----:R-:W-:Y:S01]  /*a4650*/  IMAD.WIDE R16, R11, 0x4, R4 ;  /* 0x000000040b107825 */ /* 0x002fe200078e0204 */
[----:B------:R-:W-:Y:S03]  /*a4660*/  @P6 STG.E desc[UR60][R14.64], R179 ;  /* 0x000000b30e006986 */ /* 0x000fe6000c10193c */
[----:B------:R-:W-:Y:S02]  /*a4670*/  VIADD R11, R6, 0x1f2 ;  /* 0x000001f2060b7836 */ /* 0x000fe40000000000 */
[----:B------:R-:W-:Y:S01]  /*a4680*/  IMAD.WIDE R20, R23, 0x4, R2 ;  /* 0x0000000417147825 */ /* 0x000fe200078e0202 */
[----:B------:R-:W1:Y:S01]  /*a4690*/  LDC R6, c[0x0][0x248] ;  /* 0x00009200ff067b82 */ /* 0x000e620000000800 */
[----:B------:R-:W-:Y:S01]  /*a46a0*/  @P4 STG.E desc[UR60][R16.64], R143 ;  /* 0x0000008f10004986 */ /* 0x000fe2000c10193c */
[----:B------:R-:W-:Y:S01]  /*a46b0*/  ISETP.GE.AND P4, PT, R11, R24, PT ;  /* 0x000000180b00720c */ /* 0x000fe20003f86270 */
[----:B---3--:R-:W-:Y:S01]  /*a46c0*/  IMAD.IADD R11, R23, 0x1, R0 ;  /* 0x00000001170b7824 */ /* 0x008fe200078e0200 */
[-C--:B------:R-:W-:Y:S01]  /*a46d0*/  ISETP.LT.AND P3, PT, R9, R80.reuse, !P3 ;  /* 0x000000500900720c */ /* 0x080fe20005f61270 */
[----:B------:R4:W-:Y:S01]  /*a46e0*/  @P5 STG.E desc[UR60][R20.64], R184 ;  /* 0x000000b814005986 */ /* 0x0009e2000c10193c */
[----:B------:R-:W-:-:S02]  /*a46f0*/  ISETP.LT.AND P5, PT, R7, R80, !P0 ;  /* 0x000000500700720c */ /* 0x000fc400047a1270 */
[----:B------:R-:W3:Y:S01]  /*a4700*/  LDC R0, c[0x0][0x248] ;  /* 0x00009200ff007b82 */ /* 0x000ee20000000800 */
[-C--:B------:R-:W-:Y:S02]  /*a4710*/  ISETP.LT.AND P0, PT, R9, R80.reuse, !P0 ;  /* 0x000000500900720c */ /* 0x080fe40004701270 */
[-C--:B------:R-:W-:Y:S02]  /*a4720*/  ISETP.LT.AND P6, PT, R7, R80.reuse, !P4 ;  /* 0x000000500700720c */ /* 0x080fe400067c1270 */
[----:B------:R-:W-:Y:S01]  /*a4730*/  ISETP.LT.AND P4, PT, R9, R80, !P4 ;  /* 0x000000500900720c */ /* 0x000fe20006781270 */
[----:B------:R-:W-:Y:S02]  /*a4740*/  IMAD.WIDE R12, R23, 0x4, R4 ;  /* 0x00000004170c7825 */ /* 0x000fe400078e0204 */
[----:B------:R-:W3:Y:S01]  /*a4750*/  LDC R24, c[0x0][0x248] ;  /* 0x00009200ff187b82 */ /* 0x000ee20000000800 */
[C---:B----4-:R-:W-:Y:S01]  /*a4760*/  IADD3 R21, R11.reuse, R8, RZ ;  /* 0x000000080b157210 */ /* 0x050fe20007ffe0ff */
[C---:B------:R-:W-:Y:S01]  /*a4770*/  IMAD.WIDE R14, R11.reuse, 0x4, R2 ;  /* 0x000000040b0e7825 */ /* 0x040fe200078e0202 */
[----:B------:R-:W-:Y:S03]  /*a4780*/  @P3 STG.E desc[UR60][R12.64], R180 ;  /* 0x000000b40c003986 */ /* 0x000fe6000c10193c */
[----:B------:R-:W-:Y:S01]  /*a4790*/  IMAD.WIDE R16, R11, 0x4, R4 ;  /* 0x000000040b107825 */ /* 0x000fe200078e0204 */
[----:B------:R1:W-:Y:S01]  /*a47a0*/  @P5 STG.E desc[UR60][R14.64], R192 ;  /* 0x000000c00e005986 */ /* 0x0003e2000c10193c */
[-C--:B------:R-:W-:Y:S01]  /*a47b0*/  ISETP.LT.AND P5, PT, R7, R80.reuse, !P2 ;  /* 0x000000500700720c */ /* 0x080fe200057a1270 */
[----:B------:R-:W4:Y:S01]  /*a47c0*/  LDC R8, c[0x0][0x248] ;  /* 0x00009200ff087b82 */ /* 0x000f220000000800 */
[----:B------:R-:W-:Y:S01]  /*a47d0*/  IMAD.WIDE R18, R21, 0x4, R2 ;  /* 0x0000000415127825 */ /* 0x000fe200078e0202 */
[----:B------:R-:W-:-:S03]  /*a47e0*/  ISETP.LT.AND P2, PT, R9, R80, !P2 ;  /* 0x000000500900720c */ /* 0x000fc60005741270 */
[C---:B------:R-:W-:Y:S02]  /*a47f0*/  IMAD.IADD R11, R21.reuse, 0x1, R22 ;  /* 0x00000001150b7824 */ /* 0x040fe400078e0216 */
[----:B------:R-:W-:Y:S01]  /*a4800*/  IMAD.WIDE R20, R21, 0x4, R4 ;  /* 0x0000000415147825 */ /* 0x000fe200078e0204 */
[----:B------:R1:W-:Y:S01]  /*a4810*/  @P0 STG.E desc[UR60][R16.64], R188 ;  /* 0x000000bc10000986 */ /* 0x0003e2000c10193c */
[----:B------:R-:W-:-:S03]  /*a4820*/  ISETP.GE.AND P3, PT, R27, R28, PT ;  /* 0x0000001c1b00720c */ /* 0x000fc60003f66270 */
[----:B------:R1:W-:Y:S02]  /*a4830*/  @P6 STG.E desc[UR60][R18.64], R185 ;  /* 0x000000b912006986 */ /* 0x0003e4000c10193c */
[----:B-1----:R-:W-:Y:S01]  /*a4840*/  IMAD.IADD R15, R11, 0x1, R6 ;  /* 0x000000010b0f7824 */ /* 0x002fe200078e0206 */
[-C--:B------:R-:W-:Y:S01]  /*a4850*/  ISETP.LT.AND P6, PT, R7, R80.reuse, !P3 ;  /* 0x000000500700720c */ /* 0x080fe20005fc1270 */
[----:B------:R-:W-:Y:S01]  /*a4860*/  IMAD.WIDE R12, R11, 0x4, R2 ;  /* 0x000000040b0c7825 */ /* 0x000fe200078e0202 */
[----:B------:R1:W-:Y:S01]  /*a4870*/  @P4 STG.E desc[UR60][R20.64], R181 ;  /* 0x000000b514004986 */ /* 0x0003e2000c10193c */
[-C--:B------:R-:W-:Y:S01]  /*a4880*/  ISETP.LT.AND P4, PT, R7, R80.reuse, !P1 ;  /* 0x000000500700720c */ /* 0x080fe20004f81270 */
[----:B------:R-:W4:Y:S01]  /*a4890*/  LDC R6, c[0x0][0x248] ;  /* 0x00009200ff067b82 */ /* 0x000f220000000800 */
[-C--:B------:R-:W-:Y:S01]  /*a48a0*/  ISETP.LT.AND P1, PT, R9, R80.reuse, !P1 ;  /* 0x000000500900720c */ /* 0x080fe20004f21270 */
[----:B------:R-:W-:Y:S01]  /*a48b0*/  IMAD.WIDE R16, R11, 0x4, R4 ;  /* 0x000000040b107825 */ /* 0x000fe200078e0204 */
[----:B------:R-:W-:Y:S01]  /*a48c0*/  ISETP.LT.AND P3, PT, R9, R80, !P3 ;  /* 0x000000500900720c */ /* 0x000fe20005f61270 */
[----:B------:R-:W-:Y:S02]  /*a48d0*/  @P5 STG.E desc[UR60][R12.64], R193 ;  /* 0x000000c10c005986 */ /* 0x000fe4000c10193c */
[----:B------:R-:W-:-:S02]  /*a48e0*/  IMAD.WIDE R18, R15, 0x4, R2 ;  /* 0x000000040f127825 */ /* 0x000fc400078e0202 */
[----:B------:R-:W4:Y:S02]  /*a48f0*/  LDL.LU R27, [R1+0x2d4c] ;  /* 0x002d4c00011b7983 */ /* 0x000f240000300800 */
[----:B-1----:R-:W-:Y:S02]  /*a4900*/  IMAD.WIDE R20, R15, 0x4, R4 ;  /* 0x000000040f147825 */ /* 0x002fe400078e0204 */
[----:B------:R1:W-:Y:S04]  /*a4910*/  @P2 STG.E desc[UR60][R16.64], R189 ;  /* 0x000000bd10002986 */ /* 0x0003e8000c10193c */
[----:B------:R-:W-:Y:S04]  /*a4920*/  @P4 STG.E desc[UR60][R18.64], R186 ;  /* 0x000000ba12004986 */ /* 0x000fe8000c10193c */
[----:B------:R-:W-:Y:S01]  /*a4930*/  @P1 STG.E desc[UR60][R20.64], R182 ;  /* 0x000000b614001986 */ /* 0x000fe2000c10193c */
[----:B--2---:R-:W-:-:S02]  /*a4940*/  ISETP.GE.AND P0, PT, R25, R28, PT ;  /* 0x0000001c1900720c */ /* 0x004fc40003f06270 */
[----:B---3--:R-:W-:Y:S02]  /*a4950*/  IADD3 R25, R15, R0, RZ ;  /* 0x000000000f197210 */ /* 0x008fe40007ffe0ff */
[----:B------:R-:W2:Y:S01]  /*a4960*/  LDC R0, c[0x0][0x248] ;  /* 0x00009200ff007b82 */ /* 0x000ea20000000800 */
[----:B------:R-:W3:Y:S02]  /*a4970*/  LDS.128 R12, [R10] ;  /* 0x000000000a0c7984 */ /* 0x000ee40000000c00 */
[----:B------:R-:W-:-:S04]  /*a4980*/  IMAD.WIDE R22, R25, 0x4, R2 ;  /* 0x0000000419167825 */ /* 0x000fc800078e0202 */
[----:B-1----:R-:W-:Y:S01]  /*a4990*/  IMAD.WIDE R16, R25, 0x4, R4 ;  /* 0x0000000419107825 */ /* 0x002fe200078e0204 */
[----:B------:R1:W-:Y:S04]  /*a49a0*/  @P6 STG.E desc[UR60][R22.64], R194 ;  /* 0x000000c216006986 */ /* 0x0003e8000c10193c */
[----:B------:R2:W-:Y:S01]  /*a49b0*/  @P3 STG.E desc[UR60][R16.64], R190 ;  /* 0x000000be10003986 */ /* 0x0005e2000c10193c */
[-C--:B------:R-:W-:Y:S02]  /*a49c0*/  ISETP.GE.AND P5, PT, R31, R28.reuse, PT ;  /* 0x0000001c1f00720c */ /* 0x080fe40003fa6270 */
[-C--:B------:R-:W-:Y:S02]  /*a49d0*/  ISETP.GE.AND P2, PT, R26, R28.reuse, PT ;  /* 0x0000001c1a00720c */ /* 0x080fe40003f46270 */
[----:B------:R-:W3:Y:S01]  /*a49e0*/  LDL.LU R26, [R1+0x2d48] ;  /* 0x002d4800011a7983 */ /* 0x000ee20000300800 */
[----:B------:R-:W-:-:S03]  /*a49f0*/  ISETP.GE.AND P3, PT, R29, R28, PT ;  /* 0x0000001c1d00720c */ /* 0x000fc60003f66270 */
[----:B------:R-:W3:Y:S01]  /*a4a00*/  LDL.LU R29, [R1+0x2d44] ;  /* 0x002d4400011d7983 */ /* 0x000ee20000300800 */
[----:B------:R-:W-:-:S03]  /*a4a10*/  ISETP.GE.AND P6, PT, R30, R28, PT ;  /* 0x0000001c1e00720c */ /* 0x000fc60003fc6270 */
[----:B------:R-:W3:Y:S04]  /*a4a20*/  LDL.LU R31, [R1+0x2d40] ;  /* 0x002d4000011f7983 */ /* 0x000ee80000300800 */
[----:B------:R-:W3:Y:S01]  /*a4a30*/  LDL.LU R30, [R1+0x2d70] ;  /* 0x002d7000011e7983 */ /* 0x000ee20000300800 */
[----:B----4-:R-:W-:Y:S02]  /*a4a40*/  IMAD.IADD R11, R25, 0x1, R8 ;  /* 0x00000001190b7824 */ /* 0x010fe400078e0208 */
[----:B------:R-:W4:Y:S01]  /*a4a50*/  LDC R8, c[0x0][0x248] ;  /* 0x00009200ff087b82 */ /* 0x000f220000000800 */
[-C--:B------:R-:W-:Y:S02]  /*a4a60*/  ISETP.LT.AND P1, PT, R7, R80.reuse, !P0 ;  /* 0x000000500700720c */ /* 0x080fe40004721270 */
[----:B------:R-:W-:-:S02]  /*a4a70*/  ISETP.LT.AND P0, PT, R9, R80, !P0 ;  /* 0x000000500900720c */ /* 0x000fc40004701270 */
[----:B------:R-:W-:Y:S01]  /*a4a80*/  ISETP.LT.AND P4, PT, R7, R80, !P5 ;  /* 0x000000500700720c */ /* 0x000fe20006f81270 */
[C---:B-1----:R-:W-:Y:S02]  /*a4a90*/  IMAD.IADD R23, R11.reuse, 0x1, R6 ;  /* 0x000000010b177824 */ /* 0x042fe400078e0206 */
[C---:B------:R-:W-:Y:S01]  /*a4aa0*/  IMAD.WIDE R18, R11.reuse, 0x4, R2 ;  /* 0x000000040b127825 */ /* 0x040fe200078e0202 */
[----:B------:R-:W1:Y:S03]  /*a4ab0*/  LDC R6, c[0x0][0x248] ;  /* 0x00009200ff067b82 */ /* 0x000e660000000800 */
[----:B------:R-:W-:Y:S01]  /*a4ac0*/  IMAD.WIDE R10, R11, 0x4, R4 ;  /* 0x000000040b0a7825 */ /* 0x000fe200078e0204 */
[C---:B--2---:R-:W-:Y:S01]  /*a4ad0*/  IADD3 R25, R23.reuse, R0, RZ ;  /* 0x0000000017197210 */ /* 0x044fe20007ffe0ff */
[----:B------:R2:W-:Y:S02]  /*a4ae0*/  @P1 STG.E desc[UR60][R18.64], R187 ;  /* 0x000000bb12001986 */ /* 0x0005e4000c10193c */
[----:B------:R-:W-:Y:S01]  /*a4af0*/  IMAD.WIDE R20, R23, 0x4, R2 ;  /* 0x0000000417147825 */ /* 0x000fe200078e0202 */
[----:B------:R-:W1:Y:S01]  /*a4b00*/  LDC R0, c[0x0][0x248] ;  /* 0x00009200ff007b82 */ /* 0x000e620000000800 */
[-C--:B------:R-:W-:Y:S01]  /*a4b10*/  ISETP.LT.AND P5, PT, R9, R80.reuse, !P5 ;  /* 0x000000500900720c */ /* 0x080fe20006fa1270 */
[----:B------:R2:W-:Y:S01]  /*a4b20*/  @P0 STG.E desc[UR60][R10.64], R183 ;  /* 0x000000b70a000986 */ /* 0x0005e2000c10193c */
[-C--:B------:R-:W-:Y:S01]  /*a4b30*/  ISETP.LT.AND P0, PT, R7, R80.reuse, !P2 ;  /* 0x000000500700720c */ /* 0x080fe20005701270 */
[----:B------:R-:W-:Y:S01]  /*a4b40*/  IMAD.WIDE R16, R23, 0x4, R4 ;  /* 0x0000000417107825 */ /* 0x000fe200078e0204 */
[-C--:B------:R-:W-:Y:S01]  /*a4b50*/  ISETP.LT.AND P2, PT, R9, R80.reuse, !P2 ;  /* 0x000000500900720c */ /* 0x080fe20005741270 */
[----:B------:R4:W-:Y:S02]  /*a4b60*/  @P4 STG.E desc[UR60][R20.64], R195 ;  /* 0x000000c314004986 */ /* 0x0009e4000c10193c */
[----:B------:R-:W-:Y:S01]  /*a4b70*/  IMAD.IADD R23, R25, 0x1, R24 ;  /* 0x0000000119177824 */ /* 0x000fe200078e0218 */
[-C--:B------:R-:W-:Y:S01]  /*a4b80*/  ISETP.LT.AND P4, PT, R7, R80.reuse, !P6 ;  /* 0x000000500700720c */ /* 0x080fe20007781270 */
[----:B--2---:R-:W-:Y:S01]  /*a4b90*/  IMAD.WIDE R18, R25, 0x4, R4 ;  /* 0x0000000419127825 */ /* 0x004fe200078e0204 */
[----:B------:R-:W-:Y:S01]  /*a4ba0*/  ISETP.LT.AND P6, PT, R9, R80, !P6 ;  /* 0x000000500900720c */ /* 0x000fe200077c1270 */
[----:B------:R-:W2:Y:S02]  /*a4bb0*/  LDC R24, c[0x0][0x248] ;  /* 0x00009200ff187b82 */ /* 0x000ea40000000800 */
[----:B------:R-:W-:-:S04]  /*a4bc0*/  IMAD.WIDE R10, R25, 0x4, R2 ;  /* 0x00000004190a7825 */ /* 0x000fc800078e0202 */
[C---:B----4-:R-:W-:Y:S02]  /*a4bd0*/  IMAD.IADD R25, R23.reuse, 0x1, R8 ;  /* 0x0000000117197824 */ /* 0x050fe400078e0208 */
[----:B------:R-:W4:Y:S01]  /*a4be0*/  LDC R8, c[0x0][0x248] ;  /* 0x00009200ff087b82 */ /* 0x000f220000000800 */
[C---:B------:R-:W-:Y:S01]  /*a4bf0*/  IMAD.WIDE R20, R23.reuse, 0x4, R2 ;  /* 0x0000000417147825 */ /* 0x040fe200078e0202 */
[----:B------:R1:W-:Y:S03]  /*a4c00*/  @P5 STG.E desc[UR60][R16.64], R191 ;  /* 0x000000bf10005986 */ /* 0x0003e6000c10193c */
[----:B------:R-:W-:Y:S01]  /*a4c10*/  IMAD.WIDE R22, R23, 0x4, R4 ;  /* 0x0000000417167825 */ /* 0x000fe200078e0204 */
[----:B------:R2:W-:Y:S01]  /*a4c20*/  @P0 STG.E desc[UR60][R10.64], R144 ;  /* 0x000000900a000986 */ /* 0x0005e2000c10193c */
[-C--:B------:R-:W-:Y:S02]  /*a4c30*/  ISETP.LT.AND P0, PT, R7, R80.reuse, !P3 ;  /* 0x000000500700720c */ /* 0x080fe40005f01270 */
[----:B------:R-:W-:Y:S01]  /*a4c40*/  ISETP.LT.AND P3, PT, R9, R80, !P3 ;  /* 0x000000500900720c */ /* 0x000fe20005f61270 */
[----:B------:R2:W-:Y:S04]  /*a4c50*/  @P2 STG.E desc[UR60][R18.64], R196 ;  /* 0x000000c412002986 */ /* 0x0005e8000c10193c */
[----:B------:R2:W-:Y:S04]  /*a4c60*/  @P4 STG.E desc[UR60][R20.64], R200 ;  /* 0x000000c814004986 */ /* 0x0005e8000c10193c */
[----:B---3--:R3:W-:Y:S01]  /*a4c70*/  @P6 STG.E desc[UR60][R22.64], R12 ;  /* 0x0000000c16006986 */ /* 0x0087e2000c10193c */
[----:B-1----:R-:W-:Y:S01]  /*a4c80*/  IMAD.WIDE R16, R25, 0x4, R2 ;  /* 0x0000000419107825 */ /* 0x002fe200078e0202 */
[----:B------:R-:W-:-:S02]  /*a4c90*/  ISETP.GE.AND P1, PT, R27, R28, PT ;  /* 0x0000001c1b00720c */ /* 0x000fc40003f26270 */
[----:B------:R-:W-:Y:S02]  /*a4ca0*/  IADD3 R27, R25, R6, RZ ;  /* 0x00000006191b7210 */ /* 0x000fe40007ffe0ff */
[-C--:B------:R-:W-:Y:S02]  /*a4cb0*/  ISETP.LT.AND P2, PT, R7, R80.reuse, !P1 ;  /* 0x000000500700720c */ /* 0x080fe40004f41270 */
[----:B------:R-:W-:Y:S01]  /*a4cc0*/  ISETP.LT.AND P4, PT, R9, R80, !P1 ;  /* 0x000000500900720c */ /* 0x000fe20004f81270 */
[----:B--2---:R-:W-:Y:S01]  /*a4cd0*/  IMAD.WIDE R10, R25, 0x4, R4 ;  /* 0x00000004190a7825 */ /* 0x004fe200078e0204 */
[----:B------:R4:W-:Y:S03]  /*a4ce0*/  @P0 STG.E desc[UR60][R16.64], R145 ;  /* 0x0000009110000986 */ /* 0x0009e6000c10193c */
[C---:B------:R-:W-:Y:S01]  /*a4cf0*/  IMAD.WIDE R18, R27.reuse, 0x4, R2 ;  /* 0x000000041b127825 */ /* 0x040fe200078e0202 */
[----:B------:R-:W-:Y:S03]  /*a4d00*/  @P3 STG.E desc[UR60][R10.64], R197 ;  /* 0x000000c50a003986 */ /* 0x000fe6000c10193c */
[----:B------:R-:W-:-:S02]  /*a4d10*/  IMAD.WIDE R20, R27, 0x4, R4 ;  /* 0x000000041b147825 */ /* 0x000fc400078e0204 */
[----:B------:R1:W-:Y:S04]  /*a4d20*/  @P2 STG.E desc[UR60][R18.64], R201 ;  /* 0x000000c912002986 */ /* 0x0003e8000c10193c */
[----:B------:R2:W-:Y:S01]  /*a4d30*/  @P4 STG.E desc[UR60][R20.64], R13 ;  /* 0x0000000d14004986 */ /* 0x0005e2000c10193c */
[----:B------:R-:W-:Y:S02]  /*a4d40*/  ISETP.GE.AND P5, PT, R26, R28, PT ;  /* 0x0000001c1a00720c */ /* 0x000fe40003fa6270 */
[----:B------:R-:W1:Y:S02]  /*a4d50*/  LDC R26, c[0x0][0x248] ;  /* 0x00009200ff1a7b82 */ /* 0x000e640000000800 */
[----:B------:R-:W-:Y:S02]  /*a4d60*/  ISETP.LT.AND P6, PT, R7, R80, !P5 ;  /* 0x000000500700720c */ /* 0x000fe40006fc1270 */
[----:B------:R-:W-:Y:S01]  /*a4d70*/  ISETP.GE.AND P1, PT, R29, R28, PT ;  /* 0x0000001c1d00720c */ /* 0x000fe20003f26270 */
[----:B------:R-:W-:-:S04]  /*a4d80*/  IMAD.IADD R29, R27, 0x1, R0 ;  /* 0x000000011b1d7824 */ /* 0x000fc800078e0200 */
[----:B---3--:R-:W-:Y:S01]  /*a4d90*/  IMAD.WIDE R22, R29, 0x4, R2 ;  /* 0x000000041d167825 */ /* 0x008fe200078e0202 */
[----:B------:R-:W-:Y:S02]  /*a4da0*/  ISETP.GE.AND P0, PT, R31, R28, PT ;  /* 0x0000001c1f00720c */ /* 0x000fe40003f06270 */
[----:B------:R-:W-:Y:S01]  /*a4db0*/  ISETP.LT.AND P5, PT, R9, R80, !P5 ;  /* 0x000000500900720c */ /* 0x000fe20006fa1270 */
[----:B----4-:R-:W-:Y:S02]  /*a4dc0*/  IMAD.IADD R17, R29, 0x1, R8 ;  /* 0x000000011d117824 */ /* 0x010fe400078e0208 */
[----:B------:R3:W-:Y:S01]  /*a4dd0*/  @P6 STG.E desc[UR60][R22.64], R146 ;  /* 0x0000009216006986 */ /* 0x0007e2000c10193c */
[----:B------:R-:W-:Y:S02]  /*a4de0*/  ISETP.GE.AND P3, PT, R30, R28, PT ;  /* 0x0000001c1e00720c */ /* 0x000fe40003f66270 */
[-C--:B------:R-:W-:Y:S02]  /*a4df0*/  ISETP.LT.AND P6, PT, R7, R80.reuse, !P1 ;  /* 0x000000500700720c */ /* 0x080fe40004fc1270 */
[----:B------:R-:W-:-:S02]  /*a4e00*/  ISETP.LT.AND P1, PT, R9, R80, !P1 ;  /* 0x000000500900720c */ /* 0x000fc40004f21270 */
[----:B------:R-:W-:Y:S02]  /*a4e10*/  ISETP.LT.AND P4, PT, R7, R80, !P0 ;  /* 0x000000500700720c */ /* 0x000fe40004781270 */
[----:B------:R-:W-:Y:S02]  /*a4e20*/  IADD3 R25, R17, R24, RZ ;  /* 0x0000001811197210 */ /* 0x000fe40007ffe0ff */
[-C--:B------:R-:W-:Y:S02]  /*a4e30*/  ISETP.LT.AND P0, PT, R9, R80.reuse, !P0 ;  /* 0x000000500900720c */ /* 0x080fe40004701270 */
[-C--:B------:R-:W-:Y:S02]  /*a4e40*/  ISETP.LT.AND P2, PT, R7, R80.reuse, !P3 ;  /* 0x000000500700720c */ /* 0x080fe40005f41270 */
[----:B------:R-:W-:Y:S01]  /*a4e50*/  ISETP.LT.AND P3, PT, R9, R80, !P3 ;  /* 0x000000500900720c */ /* 0x000fe20005f61270 */
[----:B------:R-:W-:-:S04]  /*a4e60*/  IMAD.WIDE R6, R29, 0x4, R4 ;  /* 0x000000041d067825 */ /* 0x000fc800078e0204 */
[----:B-1----:R-:W-:Y:S02]  /*a4e70*/  IMAD.IADD R19, R25, 0x1, R26 ;  /* 0x0000000119137824 */ /* 0x002fe400078e021a */
[C---:B------:R-:W-:Y:S01]  /*a4e80*/  IMAD.WIDE R8, R17.reuse, 0x4, R2 ;  /* 0x0000000411087825 */ /* 0x040fe200078e0202 */
[----:B------:R3:W-:Y:S03]  /*a4e90*/  @P5 STG.E desc[UR60][R6.64], R198 ;  /* 0x000000c606005986 */ /* 0x0007e6000c10193c */
[----:B------:R-:W-:Y:S01]  /*a4ea0*/  IMAD.WIDE R10, R17, 0x4, R4 ;  /* 0x00000004110a7825 */ /* 0x000fe200078e0204 */
[----:B------:R3:W-:Y:S03]  /*a4eb0*/  @P6 STG.E desc[UR60][R8.64], R202 ;  /* 0x000000ca08006986 */ /* 0x0007e6000c10193c */
[C---:B--2---:R-:W-:Y:S01]  /*a4ec0*/  IMAD.WIDE R12, R25.reuse, 0x4, R2 ;  /* 0x00000004190c7825 */ /* 0x044fe200078e0202 */
[----:B------:R3:W-:Y:S03]  /*a4ed0*/  @P1 STG.E desc[UR60][R10.64], R14 ;  /* 0x0000000e0a001986 */ /* 0x0007e6000c10193c */
[----:B------:R-:W-:Y:S01]  /*a4ee0*/  IMAD.WIDE R16, R25, 0x4, R4 ;  /* 0x0000000419107825 */ /* 0x000fe200078e0204 */
[----:B------:R3:W-:Y:S03]  /*a4ef0*/  @P4 STG.E desc[UR60][R12.64], R147 ;  /* 0x000000930c004986 */ /* 0x0007e6000c10193c */
[C---:B------:R-:W-:Y:S01]  /*a4f00*/  IMAD.WIDE R2, R19.reuse, 0x4, R2 ;  /* 0x0000000413027825 */ /* 0x040fe200078e0202 */
[----:B------:R3:W-:Y:S04]  /*a4f10*/  @P0 STG.E desc[UR60][R16.64], R199 ;  /* 0x000000c710000986 */ /* 0x0007e8000c10193c */
[----:B------:R3:W-:Y:S01]  /*a4f20*/  @P2 STG.E desc[UR60][R2.64], R203 ;  /* 0x000000cb02002986 */ /* 0x0007e2000c10193c */
[----:B------:R-:W-:Y:S01]  /*a4f30*/  IMAD.WIDE R4, R19, 0x4, R4 ;  /* 0x0000000413047825 */ /* 0x000fe200078e0204 */
[----:B------:R-:W-:Y:S06]  /*a4f40*/  @!P3 EXIT ;  /* 0x000000000000b94d */ /* 0x000fec0003800000 */
[----:B------:R-:W-:Y:S01]  /*a4f50*/  STG.E desc[UR60][R4.64], R15 ;  /* 0x0000000f04007986 */ /* 0x000fe2000c10193c */
[----:B------:R-:W-:Y:S05]  /*a4f60*/  EXIT ;  /* 0x000000000000794d */ /* 0x000fea0003800000 */
.L_x_2:
[----:B------:R-:W-:-:S00]  /*a4f70*/  BRA `(.L_x_2) ;  /* 0xfffffffc00fc7947 */ /* 0x000fc0000383ffff */
[----:B------:R-:W-:-:S00]  /*a4f80*/  NOP ;  /* 0x0000000000007918 */ /* 0x000fc00000000000 */
[----:B------:R-:W-:-:S00]  /*a4f90*/  NOP ;  /* 0x0000000000007918 */ /* 0x000fc00000000000 */
[----:B------:R-:W-:-:S00]  /*a4fa0*/  NOP ;  /* 0x0000000000007918 */ /* 0x000fc00000000000 */
[----:B------:R-:W-:-:S00]  /*a4fb0*/  NOP ;  /* 0x0000000000007918 */ /* 0x000fc00000000000 */
[----:B------:R-:W-:-:S00]  /*a4fc0*/  NOP ;  /* 0x0000000000007918 */ /* 0x000fc00000000000 */
[----:B------:R-:W-:-:S00]  /*a4fd0*/  NOP ;  /* 0x0000000000007918 */ /* 0x000fc00000000000 */
[----:B------:R-:W-:-:S00]  /*a4fe0*/  NOP ;  /* 0x0000000000007918 */ /* 0x000fc00000000000 */
[----:B------:R-:W-:-:S00]  /*a4ff0*/  NOP ;  /* 0x0000000000007918 */ /* 0x000fc00000000000 */
.L_x_3:


//--------------------- .nv.shared.matmul_kernel  --------------------------
	.section	.nv.shared.matmul_kernel,"aw",@nobits
	.sectionflags	@""
	.align	16
	.zero		1024


//--------------------- .nv.shared.reserved.0     --------------------------
	.section	.nv.shared.reserved.0,"aw",@nobits
	.weak		__nv_reservedSMEM_offset_0_alias
	.size		__nv_reservedSMEM_offset_0_alias, 0, 0
	.other		__nv_reservedSMEM_offset_0_alias,@"STO_CUDA_RESERVED_SHARED STV_DEFAULT"
__nv_reservedSMEM_offset_0_alias:
	.zero		0


//--------------------- .nv.constant0.matmul_kernel --------------------------
	.section	.nv.constant0.matmul_kernel,"a",@progbits
	.sectionflags	@""
	.align	4
.nv.constant0.matmul_kernel:
	.zero		608


//--------------------- SYMBOLS --------------------------

	.type		.nv.reservedSmem.offset0,@object
	.size		.nv.reservedSmem.offset0,0x4
